// auto-generated by cutlass_sweep.gemm — config: {"arch": "sm_100", "cluster_m": 2, "cluster_n": 1, "dtype": "mxfp8_e5m2", "dtype_b": "mxfp8_e5m2", "layout": "nt", "stages": 0, "tile_k": 128, "tile_m": 128, "tile_n": 64}
#include "cutlass/cutlass.h"
#include "cutlass/gemm/collective/collective_builder.hpp"
#include "cutlass/gemm/device/gemm_universal_adapter.h"
#include "cutlass/gemm/kernel/gemm_universal.hpp"
#include "cutlass/epilogue/collective/collective_builder.hpp"

using ElemA = cutlass::mx_float8_t<cutlass::float_e5m2_t>;
using ElemB = cutlass::mx_float8_t<cutlass::float_e5m2_t>;
using ElemCD = cutlass::bfloat16_t;
using Acc  = float;
using TileShape    = cute::Shape<cute::_128, cute::_64, cute::_128>;
using ClusterShape = cute::Shape<cute::_2, cute::_1, cute::_1>;

using CollectiveEpilogue = typename cutlass::epilogue::collective::CollectiveBuilder<
    cutlass::arch::Sm100, cutlass::arch::OpClassTensorOp,
    TileShape, ClusterShape,
    cutlass::epilogue::collective::EpilogueTileAuto,
    Acc, Acc,
    ElemCD, cutlass::layout::RowMajor, 128 / cutlass::sizeof_bits<ElemCD>::value,
    ElemCD, cutlass::layout::RowMajor, 128 / cutlass::sizeof_bits<ElemCD>::value,
    cutlass::epilogue::collective::EpilogueScheduleAuto
  >::CollectiveOp;

using CollectiveMainloop = typename cutlass::gemm::collective::CollectiveBuilder<
    cutlass::arch::Sm100, cutlass::arch::OpClassBlockScaledTensorOp,
    ElemA, cutlass::layout::RowMajor, 32,
    ElemB, cutlass::layout::ColumnMajor, 32,
    Acc,
    TileShape, ClusterShape,
    cutlass::gemm::collective::StageCountAutoCarveout<static_cast<int>(sizeof(typename CollectiveEpilogue::SharedStorage))>,
    cutlass::gemm::collective::KernelScheduleAuto
  >::CollectiveOp;

using GemmKernel = cutlass::gemm::kernel::GemmUniversal<
    cute::Shape<int,int,int,int>,
    CollectiveMainloop,
    CollectiveEpilogue
>;
using Gemm = cutlass::gemm::device::GemmUniversalAdapter<GemmKernel>;

// Force the device kernel symbol into the cubin without needing a host main.
auto* _anchor = &cutlass::device_kernel<GemmKernel>;


// ===== COMPILED SASS (sm_100a) =====

	.target	sm_100a

	.elftype	@"ET_EXEC"


//--------------------- .note.nv.tkinfo           --------------------------
	.section	.note.nv.tkinfo,"",@"SHT_NOTE"
	.sectionflags	@"SHF_NOTE_NV_TKINFO"
	.tkinfo
        /*0018*/ 	.word	0x00000002
        /*0030*/ 	.string	""
        /*0030*/ 	.string	"ptxas"
        /*0030*/ 	.string	"Cuda compilation tools, release 13.0, V13.0.88"
        /*0030*/ 	.string	"Build cuda_13.0.r13.0/compiler.36424714_0"
        /*0030*/ 	.string	"-arch sm_100a -m 64 "



//--------------------- .note.nv.cuinfo           --------------------------
	.section	.note.nv.cuinfo,"",@"SHT_NOTE"
	.sectionflags	@"SHF_NOTE_NV_CUINFO"
        /*0018*/ 	.short	0x0002
        /*001a*/ 	.short	0x0064
        /*001c*/ 	.short	0x0082
	.zero		2


//--------------------- .nv.info                  --------------------------
	.section	.nv.info,"",@"SHT_CUDA_INFO"
	.align	4


	//----- nvinfo : EIATTR_REGCOUNT
	.align		4
        /*0000*/ 	.byte	0x04, 0x2f
        /*0002*/ 	.short	(.L_19 - .L_18)
	.align		4
.L_18:
        /*0004*/ 	.word	index@(_ZN7cutlass13device_kernelINS_4gemm6kernel13GemmUniversalIN4cute5tupleIJiiiiEEENS1_10collective13CollectiveMmaINS1_46MainloopSm100TmaUmmaWarpSpecializedBlockScaledILi8ELi2ELi2ENS5_IJNS4_1CILi2EEENSA_ILi1EEESC_EEEEENS5_IJNSA_ILi128EEENSA_ILi64EEESF_EEENS5_IJNS_12float_e5m2_tENS_13float_ue8m0_tEEEENS5_IJNS5_IJlSC_lEEENS4_6LayoutINS5_IJNS5_IJNS5_IJNSA_ILi32EEENSA_ILi4EEEEEEiEEESQ_NS5_IJSC_iEEEEEENS5_IJNS5_IJNS5_IJNSA_ILi16EEESO_EEEiEEENS5_IJNS5_IJNSA_ILi0EEESC_EEENSA_ILi512EEEEEENS5_IJSW_iEEEEEEEEEEESK_S13_NS4_8TiledMMAINS4_8MMA_AtomIJNS4_21SM100_MMA_MXF8F6F4_SSISI_SI_fSJ_Li128ELi64ELNS4_4UMMA5MajorE0ELS18_0ELNS17_7ScaleInE0ELS19_0EEEEEENSM_INS5_IJSC_SC_SC_EEENS5_IJSW_SW_SW_EEEEENS5_IJNS4_10UnderscoreES1F_S1F_EEEEENS5_IJNS4_13SM90_TMA_LOADES1I_EEENS5_IJNS4_14ComposedLayoutINS4_7SwizzleILi3ELi4ELi3EEENS4_18smem_ptr_flag_bitsILi8EEENSM_INS5_IJNSA_ILi8EEESF_EEENS5_IJSF_SC_EEEEEEENSM_INS5_IJNS5_IJNS5_IJSP_SC_EEENS5_IJSN_SC_EEEEEESC_NS5_IJSO_SC_EEEEEENS5_IJNS5_IJNS5_IJSU_SY_EEESX_EEESW_NS5_IJSC_SY_EEEEEEEEEEEvNS4_8identityENS5_IJNS4_23SM90_TMA_LOAD_MULTICASTES26_EEES24_vS25_EENS_8epilogue10collective18CollectiveEpilogueINS29_23Sm100TmaWarpSpecializedILi3ELi2ELi16ELb1ELb0EEEJNS5_IJSG_SG_SF_EEENS5_IJNSM_ISG_SC_EENSM_INS5_IJST_SB_EEENS5_IJSC_SN_EEEEEEEENS_10bfloat16_tESL_S2K_SL_NS29_6fusion15FusionCallbacksIS2D_NS2L_17LinearCombinationIS2K_fS2K_fLNS_15FloatRoundStyleE2EEES2E_S2J_JEEENS4_5SM1004TMEM4LOAD26SM100_TMEM_LOAD_32dp32b16xES1I_NS1K_INS1L_ILi1ELi4ELi3EEENS1N_ILi16EEENSM_INS5_IJS1P_ST_EEENS5_IJST_SC_EEEEEEENS4_39AutoVectorizingCopyWithAssumedAlignmentILi128EEENS4_14SM90_TMA_STOREES30_S32_S32_EEEvvEEEEvNT_6ParamsE)
        /*0008*/ 	.word	0x00000074


	//----- nvinfo : EIATTR_FRAME_SIZE
	.align		4
.L_19:
        /*000c*/ 	.byte	0x04, 0x11
        /*000e*/ 	.short	(.L_21 - .L_20)
	.align		4
.L_20:
        /*0010*/ 	.word	index@($__internal_2_$__cuda_sm10x_tcgen05_guardrail_trap_unallocated_columns_being_dealloced)
        /*0014*/ 	.word	0x00000000


	//----- nvinfo : EIATTR_FRAME_SIZE
	.align		4
.L_21:
        /*0018*/ 	.byte	0x04, 0x11
        /*001a*/ 	.short	(.L_23 - .L_22)
	.align		4
.L_22:
        /*001c*/ 	.word	index@($__internal_1_$__cuda_sm10x_tcgen05_guardrail_trap_phase_invalid_during_alloc)
        /*0020*/ 	.word	0x00000000


	//----- nvinfo : EIATTR_FRAME_SIZE
	.align		4
.L_23:
        /*0024*/ 	.byte	0x04, 0x11
        /*0026*/ 	.short	(.L_25 - .L_24)
	.align		4
.L_24:
        /*0028*/ 	.word	index@($__internal_0_$__cuda_sm10x_tcgen05_guardrail_trap_col_being_dealloced_not_returned_by_alloc)
        /*002c*/ 	.word	0x00000000


	//----- nvinfo : EIATTR_FRAME_SIZE
	.align		4
.L_25:
        /*0030*/ 	.byte	0x04, 0x11
        /*0032*/ 	.short	(.L_27 - .L_26)
	.align		4
.L_26:
        /*0034*/ 	.word	index@(_ZN7cutlass13device_kernelINS_4gemm6kernel13GemmUniversalIN4cute5tupleIJiiiiEEENS1_10collective13CollectiveMmaINS1_46MainloopSm100TmaUmmaWarpSpecializedBlockScaledILi8ELi2ELi2ENS5_IJNS4_1CILi2EEENSA_ILi1EEESC_EEEEENS5_IJNSA_ILi128EEENSA_ILi64EEESF_EEENS5_IJNS_12float_e5m2_tENS_13float_ue8m0_tEEEENS5_IJNS5_IJlSC_lEEENS4_6LayoutINS5_IJNS5_IJNS5_IJNSA_ILi32EEENSA_ILi4EEEEEEiEEESQ_NS5_IJSC_iEEEEEENS5_IJNS5_IJNS5_IJNSA_ILi16EEESO_EEEiEEENS5_IJNS5_IJNSA_ILi0EEESC_EEENSA_ILi512EEEEEENS5_IJSW_iEEEEEEEEEEESK_S13_NS4_8TiledMMAINS4_8MMA_AtomIJNS4_21SM100_MMA_MXF8F6F4_SSISI_SI_fSJ_Li128ELi64ELNS4_4UMMA5MajorE0ELS18_0ELNS17_7ScaleInE0ELS19_0EEEEEENSM_INS5_IJSC_SC_SC_EEENS5_IJSW_SW_SW_EEEEENS5_IJNS4_10UnderscoreES1F_S1F_EEEEENS5_IJNS4_13SM90_TMA_LOADES1I_EEENS5_IJNS4_14ComposedLayoutINS4_7SwizzleILi3ELi4ELi3EEENS4_18smem_ptr_flag_bitsILi8EEENSM_INS5_IJNSA_ILi8EEESF_EEENS5_IJSF_SC_EEEEEEENSM_INS5_IJNS5_IJNS5_IJSP_SC_EEENS5_IJSN_SC_EEEEEESC_NS5_IJSO_SC_EEEEEENS5_IJNS5_IJNS5_IJSU_SY_EEESX_EEESW_NS5_IJSC_SY_EEEEEEEEEEEvNS4_8identityENS5_IJNS4_23SM90_TMA_LOAD_MULTICASTES26_EEES24_vS25_EENS_8epilogue10collective18CollectiveEpilogueINS29_23Sm100TmaWarpSpecializedILi3ELi2ELi16ELb1ELb0EEEJNS5_IJSG_SG_SF_EEENS5_IJNSM_ISG_SC_EENSM_INS5_IJST_SB_EEENS5_IJSC_SN_EEEEEEEENS_10bfloat16_tESL_S2K_SL_NS29_6fusion15FusionCallbacksIS2D_NS2L_17LinearCombinationIS2K_fS2K_fLNS_15FloatRoundStyleE2EEES2E_S2J_JEEENS4_5SM1004TMEM4LOAD26SM100_TMEM_LOAD_32dp32b16xES1I_NS1K_INS1L_ILi1ELi4ELi3EEENS1N_ILi16EEENSM_INS5_IJS1P_ST_EEENS5_IJST_SC_EEEEEEENS4_39AutoVectorizingCopyWithAssumedAlignmentILi128EEENS4_14SM90_TMA_STOREES30_S32_S32_EEEvvEEEEvNT_6ParamsE)
        /*0038*/ 	.word	0x00000000


	//----- nvinfo : EIATTR_MIN_STACK_SIZE
	.align		4
.L_27:
        /*003c*/ 	.byte	0x04, 0x12
        /*003e*/ 	.short	(.L_29 - .L_28)
	.align		4
.L_28:
        /*0040*/ 	.word	index@(_ZN7cutlass13device_kernelINS_4gemm6kernel13GemmUniversalIN4cute5tupleIJiiiiEEENS1_10collective13CollectiveMmaINS1_46MainloopSm100TmaUmmaWarpSpecializedBlockScaledILi8ELi2ELi2ENS5_IJNS4_1CILi2EEENSA_ILi1EEESC_EEEEENS5_IJNSA_ILi128EEENSA_ILi64EEESF_EEENS5_IJNS_12float_e5m2_tENS_13float_ue8m0_tEEEENS5_IJNS5_IJlSC_lEEENS4_6LayoutINS5_IJNS5_IJNS5_IJNSA_ILi32EEENSA_ILi4EEEEEEiEEESQ_NS5_IJSC_iEEEEEENS5_IJNS5_IJNS5_IJNSA_ILi16EEESO_EEEiEEENS5_IJNS5_IJNSA_ILi0EEESC_EEENSA_ILi512EEEEEENS5_IJSW_iEEEEEEEEEEESK_S13_NS4_8TiledMMAINS4_8MMA_AtomIJNS4_21SM100_MMA_MXF8F6F4_SSISI_SI_fSJ_Li128ELi64ELNS4_4UMMA5MajorE0ELS18_0ELNS17_7ScaleInE0ELS19_0EEEEEENSM_INS5_IJSC_SC_SC_EEENS5_IJSW_SW_SW_EEEEENS5_IJNS4_10UnderscoreES1F_S1F_EEEEENS5_IJNS4_13SM90_TMA_LOADES1I_EEENS5_IJNS4_14ComposedLayoutINS4_7SwizzleILi3ELi4ELi3EEENS4_18smem_ptr_flag_bitsILi8EEENSM_INS5_IJNSA_ILi8EEESF_EEENS5_IJSF_SC_EEEEEEENSM_INS5_IJNS5_IJNS5_IJSP_SC_EEENS5_IJSN_SC_EEEEEESC_NS5_IJSO_SC_EEEEEENS5_IJNS5_IJNS5_IJSU_SY_EEESX_EEESW_NS5_IJSC_SY_EEEEEEEEEEEvNS4_8identityENS5_IJNS4_23SM90_TMA_LOAD_MULTICASTES26_EEES24_vS25_EENS_8epilogue10collective18CollectiveEpilogueINS29_23Sm100TmaWarpSpecializedILi3ELi2ELi16ELb1ELb0EEEJNS5_IJSG_SG_SF_EEENS5_IJNSM_ISG_SC_EENSM_INS5_IJST_SB_EEENS5_IJSC_SN_EEEEEEEENS_10bfloat16_tESL_S2K_SL_NS29_6fusion15FusionCallbacksIS2D_NS2L_17LinearCombinationIS2K_fS2K_fLNS_15FloatRoundStyleE2EEES2E_S2J_JEEENS4_5SM1004TMEM4LOAD26SM100_TMEM_LOAD_32dp32b16xES1I_NS1K_INS1L_ILi1ELi4ELi3EEENS1N_ILi16EEENSM_INS5_IJS1P_ST_EEENS5_IJST_SC_EEEEEEENS4_39AutoVectorizingCopyWithAssumedAlignmentILi128EEENS4_14SM90_TMA_STOREES30_S32_S32_EEEvvEEEEvNT_6ParamsE)
        /*0044*/ 	.word	0x00000000
.L_29:


//--------------------- .nv.compat                --------------------------
	.section	.nv.compat,"",@"SHT_CUDA_COMPAT_INFO"
	.align	4
        /*0000*/ 	.byte	0x02, 0x09, 0x01, 0x00, 0x02, 0x02, 0x02, 0x00, 0x02, 0x05, 0x05, 0x00, 0x03, 0x07, 0x01, 0x01
        /*0010*/ 	.byte	0x02, 0x03, 0x01, 0x00, 0x02, 0x06, 0x01, 0x00, 0x04, 0x0b, 0x08, 0x00, 0x09, 0x00, 0x00, 0x00
        /*0020*/ 	.byte	0x00, 0x00, 0x00, 0x00


//--------------------- .nv.info._ZN7cutlass13device_kernelINS_4gemm6kernel13GemmUniversalIN4cute5tupleIJiiiiEEENS1_10collective13CollectiveMmaINS1_46MainloopSm100TmaUmmaWarpSpecializedBlockScaledILi8ELi2ELi2ENS5_IJNS4_1CILi2EEENSA_ILi1EEESC_EEEEENS5_IJNSA_ILi128EEENSA_ILi64EEESF_EEENS5_IJNS_12float_e5m2_tENS_13float_ue8m0_tEEEENS5_IJNS5_IJlSC_lEEENS4_6LayoutINS5_IJNS5_IJNS5_IJNSA_ILi32EEENSA_ILi4EEEEEEiEEESQ_NS5_IJSC_iEEEEEENS5_IJNS5_IJNS5_IJNSA_ILi16EEESO_EEEiEEENS5_IJNS5_IJNSA_ILi0EEESC_EEENSA_ILi512EEEEEENS5_IJSW_iEEEEEEEEEEESK_S13_NS4_8TiledMMAINS4_8MMA_AtomIJNS4_21SM100_MMA_MXF8F6F4_SSISI_SI_fSJ_Li128ELi64ELNS4_4UMMA5MajorE0ELS18_0ELNS17_7ScaleInE0ELS19_0EEEEEENSM_INS5_IJSC_SC_SC_EEENS5_IJSW_SW_SW_EEEEENS5_IJNS4_10UnderscoreES1F_S1F_EEEEENS5_IJNS4_13SM90_TMA_LOADES1I_EEENS5_IJNS4_14ComposedLayoutINS4_7SwizzleILi3ELi4ELi3EEENS4_18smem_ptr_flag_bitsILi8EEENSM_INS5_IJNSA_ILi8EEESF_EEENS5_IJSF_SC_EEEEEEENSM_INS5_IJNS5_IJNS5_IJSP_SC_EEENS5_IJSN_SC_EEEEEESC_NS5_IJSO_SC_EEEEEENS5_IJNS5_IJNS5_IJSU_SY_EEESX_EEESW_NS5_IJSC_SY_EEEEEEEEEEEvNS4_8identityENS5_IJNS4_23SM90_TMA_LOAD_MULTICASTES26_EEES24_vS25_EENS_8epilogue10collective18CollectiveEpilogueINS29_23Sm100TmaWarpSpecializedILi3ELi2ELi16ELb1ELb0EEEJNS5_IJSG_SG_SF_EEENS5_IJNSM_ISG_SC_EENSM_INS5_IJST_SB_EEENS5_IJSC_SN_EEEEEEEENS_10bfloat16_tESL_S2K_SL_NS29_6fusion15FusionCallbacksIS2D_NS2L_17LinearCombinationIS2K_fS2K_fLNS_15FloatRoundStyleE2EEES2E_S2J_JEEENS4_5SM1004TMEM4LOAD26SM100_TMEM_LOAD_32dp32b16xES1I_NS1K_INS1L_ILi1ELi4ELi3EEENS1N_ILi16EEENSM_INS5_IJS1P_ST_EEENS5_IJST_SC_EEEEEEENS4_39AutoVectorizingCopyWithAssumedAlignmentILi128EEENS4_14SM90_TMA_STOREES30_S32_S32_EEEvvEEEEvNT_6ParamsE --------------------------
	.section	.nv.info._ZN7cutlass13device_kernelINS_4gemm6kernel13GemmUniversalIN4cute5tupleIJiiiiEEENS1_10collective13CollectiveMmaINS1_46MainloopSm100TmaUmmaWarpSpecializedBlockScaledILi8ELi2ELi2ENS5_IJNS4_1CILi2EEENSA_ILi1EEESC_EEEEENS5_IJNSA_ILi128EEENSA_ILi64EEESF_EEENS5_IJNS_12float_e5m2_tENS_13float_ue8m0_tEEEENS5_IJNS5_IJlSC_lEEENS4_6LayoutINS5_IJNS5_IJNS5_IJNSA_ILi32EEENSA_ILi4EEEEEEiEEESQ_NS5_IJSC_iEEEEEENS5_IJNS5_IJNS5_IJNSA_ILi16EEESO_EEEiEEENS5_IJNS5_IJNSA_ILi0EEESC_EEENSA_ILi512EEEEEENS5_IJSW_iEEEEEEEEEEESK_S13_NS4_8TiledMMAINS4_8MMA_AtomIJNS4_21SM100_MMA_MXF8F6F4_SSISI_SI_fSJ_Li128ELi64ELNS4_4UMMA5MajorE0ELS18_0ELNS17_7ScaleInE0ELS19_0EEEEEENSM_INS5_IJSC_SC_SC_EEENS5_IJSW_SW_SW_EEEEENS5_IJNS4_10UnderscoreES1F_S1F_EEEEENS5_IJNS4_13SM90_TMA_LOADES1I_EEENS5_IJNS4_14ComposedLayoutINS4_7SwizzleILi3ELi4ELi3EEENS4_18smem_ptr_flag_bitsILi8EEENSM_INS5_IJNSA_ILi8EEESF_EEENS5_IJSF_SC_EEEEEEENSM_INS5_IJNS5_IJNS5_IJSP_SC_EEENS5_IJSN_SC_EEEEEESC_NS5_IJSO_SC_EEEEEENS5_IJNS5_IJNS5_IJSU_SY_EEESX_EEESW_NS5_IJSC_SY_EEEEEEEEEEEvNS4_8identityENS5_IJNS4_23SM90_TMA_LOAD_MULTICASTES26_EEES24_vS25_EENS_8epilogue10collective18CollectiveEpilogueINS29_23Sm100TmaWarpSpecializedILi3ELi2ELi16ELb1ELb0EEEJNS5_IJSG_SG_SF_EEENS5_IJNSM_ISG_SC_EENSM_INS5_IJST_SB_EEENS5_IJSC_SN_EEEEEEEENS_10bfloat16_tESL_S2K_SL_NS29_6fusion15FusionCallbacksIS2D_NS2L_17LinearCombinationIS2K_fS2K_fLNS_15FloatRoundStyleE2EEES2E_S2J_JEEENS4_5SM1004TMEM4LOAD26SM100_TMEM_LOAD_32dp32b16xES1I_NS1K_INS1L_ILi1ELi4ELi3EEENS1N_ILi16EEENSM_INS5_IJS1P_ST_EEENS5_IJST_SC_EEEEEEENS4_39AutoVectorizingCopyWithAssumedAlignmentILi128EEENS4_14SM90_TMA_STOREES30_S32_S32_EEEvvEEEEvNT_6ParamsE,"",@"SHT_CUDA_INFO"
	.sectionflags	@""
	.align	4


	//----- nvinfo : EIATTR_CUDA_API_VERSION
	.align		4
        /*0000*/ 	.byte	0x04, 0x37
        /*0002*/ 	.short	(.L_31 - .L_30)
.L_30:
        /*0004*/ 	.word	0x00000082


	//----- nvinfo : EIATTR_KPARAM_INFO
	.align		4
.L_31:
        /*0008*/ 	.byte	0x04, 0x17
        /*000a*/ 	.short	(.L_33 - .L_32)
.L_32:
        /*000c*/ 	.word	0x00000000
        /*0010*/ 	.short	0x0000
        /*0012*/ 	.short	0x0000
        /*0014*/ 	.byte	0x00, 0xf0, 0x01, 0x30


	//----- nvinfo : EIATTR_AT_ENTRY_FRAGMENTS
	.align		4
.L_33:
        /*0018*/ 	.byte	0x04, 0x4f
        /*001a*/ 	.short	(.L_35 - .L_34)


	//   ....[0]....
.L_34:
        /*001c*/ 	.word	0x00000006


	//----- nvinfo : EIATTR_RESERVED_SMEM_USED
	.align		4
.L_35:
        /*0020*/ 	.byte	0x01, 0x41
	.zero		2


	//----- nvinfo : EIATTR_SPARSE_MMA_MASK
	.align		4
        /*0024*/ 	.byte	0x03, 0x50
        /*0026*/ 	.short	0x0000


	//----- nvinfo : EIATTR_TCGEN05_1CTA_USED
	.align		4
        /*0028*/ 	.byte	0x01, 0x51
	.zero		2


	//----- nvinfo : EIATTR_MAXREG_COUNT
	.align		4
        /*002c*/ 	.byte	0x03, 0x1b
        /*002e*/ 	.short	0x00ff


	//----- nvinfo : EIATTR_NUM_BARRIERS
	.align		4
        /*0030*/ 	.byte	0x02, 0x4c
        /*0032*/ 	.byte	0x07
	.zero		1


	//----- nvinfo : EIATTR_EXTERNS
	.align		4
        /*0034*/ 	.byte	0x04, 0x0f
        /*0036*/ 	.short	(.L_37 - .L_36)


	//   ....[0]....
	.align		4
.L_36:
        /*0038*/ 	.word	index@(__assertfail)


	//----- nvinfo : EIATTR_MERCURY_ISA_VERSION
	.align		4
.L_37:
        /*003c*/ 	.byte	0x03, 0x5f
        /*003e*/ 	.short	0x0101


	//----- nvinfo : EIATTR_INT_WARP_WIDE_INSTR_OFFSETS
	.align		4
        /*0040*/ 	.byte	0x04, 0x31
        /*0042*/ 	.short	(.L_39 - .L_38)


	//   ....[0]....
.L_38:
        /*0044*/ 	.word	0x00004950


	//   ....[1]....
        /*0048*/ 	.word	0x00004980


	//   ....[2]....
        /*004c*/ 	.word	0x000049a0


	//   ....[3]....
        /*0050*/ 	.word	0x00005520


	//   ....[4]....
        /*0054*/ 	.word	0x00005670


	//   ....[5]....
        /*0058*/ 	.word	0x00005720


	//   ....[6]....
        /*005c*/ 	.word	0x00005780


	//   ....[7]....
        /*0060*/ 	.word	0x000058c0


	//   ....[8]....
        /*0064*/ 	.word	0x000059a0


	//   ....[9]....
        /*0068*/ 	.word	0x00005a00


	//   ....[10]....
        /*006c*/ 	.word	0x00005b70


	//   ....[11]....
        /*0070*/ 	.word	0x00005c30


	//   ....[12]....
        /*0074*/ 	.word	0x00005cf0


	//   ....[13]....
        /*0078*/ 	.word	0x00005e40


	//   ....[14]....
        /*007c*/ 	.word	0x00005ef0


	//----- nvinfo : EIATTR_COOP_GROUP_MASK_REGIDS
	.align		4
.L_39:
        /*0080*/ 	.byte	0x04, 0x29
        /*0082*/ 	.short	(.L_41 - .L_40)


	//   ....[0]....
.L_40:
        /*0084*/ 	.word	0xffffffff


	//   ....[1]....
        /*0088*/ 	.word	0xffffffff


	//   ....[2]....
        /*008c*/ 	.word	0xffffffff


	//   ....[3]....
        /*0090*/ 	.word	0xffffffff


	//   ....[4]....
        /*0094*/ 	.word	0xffffffff


	//   ....[5]....
        /*0098*/ 	.word	0xffffffff


	//   ....[6]....
        /*009c*/ 	.word	0xffffffff


	//   ....[7]....
        /*00a0*/ 	.word	0xffffffff


	//   ....[8]....
        /*00a4*/ 	.word	0xffffffff


	//   ....[9]....
        /*00a8*/ 	.word	0xffffffff


	//   ....[10]....
        /*00ac*/ 	.word	0xffffffff


	//   ....[11]....
        /*00b0*/ 	.word	0xffffffff


	//   ....[12]....
        /*00b4*/ 	.word	0xffffffff


	//   ....[13]....
        /*00b8*/ 	.word	0xffffffff


	//----- nvinfo : EIATTR_COOP_GROUP_INSTR_OFFSETS
	.align		4
.L_41:
        /*00bc*/ 	.byte	0x04, 0x28
        /*00be*/ 	.short	(.L_43 - .L_42)


	//   ....[0]....
.L_42:
        /*00c0*/ 	.word	0x00000080


	//   ....[1]....
        /*00c4*/ 	.word	0x00000550


	//   ....[2]....
        /*00c8*/ 	.word	0x00000790


	//   ....[3]....
        /*00cc*/ 	.word	0x00000910


	//   ....[4]....
        /*00d0*/ 	.word	0x00000a10


	//   ....[5]....
        /*00d4*/ 	.word	0x00000b80


	//   ....[6]....
        /*00d8*/ 	.word	0x00000ce0


	//   ....[7]....
        /*00dc*/ 	.word	0x00000ea0


	//   ....[8]....
        /*00e0*/ 	.word	0x00002340


	//   ....[9]....
        /*00e4*/ 	.word	0x00003440


	//   ....[10]....
        /*00e8*/ 	.word	0x00003650


	//   ....[11]....
        /*00ec*/ 	.word	0x00003680


	//   ....[12]....
        /*00f0*/ 	.word	0x00004830


	//   ....[13]....
        /*00f4*/ 	.word	0x00004a60


	//----- nvinfo : EIATTR_VRC_CTA_INIT_COUNT
	.align		4
.L_43:
        /*00f8*/ 	.byte	0x02, 0x4a
        /*00fa*/ 	.byte	0x80
	.zero		1


	//----- nvinfo : EIATTR_SYSCALL_OFFSETS
	.align		4
        /*00fc*/ 	.byte	0x04, 0x46
        /*00fe*/ 	.short	(.L_45 - .L_44)


	//   ....[0]....
.L_44:
        /*0100*/ 	.word	0x00006be0


	//   ....[1]....
        /*0104*/ 	.word	0x00006cd0


	//   ....[2]....
        /*0108*/ 	.word	0x000076b0


	//   ....[3]....
        /*010c*/ 	.word	0x00007820


	//   ....[4]....
        /*0110*/ 	.word	0x00008600


	//   ....[5]....
        /*0114*/ 	.word	0x00008770


	//   ....[6]....
        /*0118*/ 	.word	0x000095e0


	//   ....[7]....
        /*011c*/ 	.word	0x00009750


	//   ....[8]....
        /*0120*/ 	.word	0x0000a560


	//   ....[9]....
        /*0124*/ 	.word	0x0000a6d0


	//----- nvinfo : EIATTR_MBARRIER_INSTR_OFFSETS
	.align		4
.L_45:
        /*0128*/ 	.byte	0x04, 0x39
        /*012a*/ 	.short	(.L_47 - .L_46)


	//   ....[0]....
.L_46:
        /*012c*/ 	.word	0x00000670
        /*0130*/ 	.word	0x000000ff
        /*0134*/ 	.word	0x00000000
        /*0138*/ 	.short	0x0100
        /*013a*/ 	.byte	0x04
	.zero		1


	//   ....[1]....
        /*013c*/ 	.word	0x00000680
        /*0140*/ 	.word	0x000000ff
        /*0144*/ 	.word	0x00000040
        /*0148*/ 	.short	0x0100
        /*014a*/ 	.byte	0x04
	.zero		1


	//   ....[2]....
        /*014c*/ 	.word	0x00000690
        /*0150*/ 	.word	0x000000ff
        /*0154*/ 	.word	0x00000008
        /*0158*/ 	.short	0x0100
        /*015a*/ 	.byte	0x04
	.zero		1


	//   ....[3]....
        /*015c*/ 	.word	0x000006a0
        /*0160*/ 	.word	0x000000ff
        /*0164*/ 	.word	0x00000048
        /*0168*/ 	.short	0x0100
        /*016a*/ 	.byte	0x04
	.zero		1


	//   ....[4]....
        /*016c*/ 	.word	0x000006b0
        /*0170*/ 	.word	0x000000ff
        /*0174*/ 	.word	0x00000010
        /*0178*/ 	.short	0x0100
        /*017a*/ 	.byte	0x04
	.zero		1


	//   ....[5]....
        /*017c*/ 	.word	0x000006c0
        /*0180*/ 	.word	0x000000ff
        /*0184*/ 	.word	0x00000050
        /*0188*/ 	.short	0x0100
        /*018a*/ 	.byte	0x04
	.zero		1


	//   ....[6]....
        /*018c*/ 	.word	0x000006d0
        /*0190*/ 	.word	0x000000ff
        /*0194*/ 	.word	0x00000018
        /*0198*/ 	.short	0x0100
        /*019a*/ 	.byte	0x04
	.zero		1


	//   ....[7]....
        /*019c*/ 	.word	0x000006e0
        /*01a0*/ 	.word	0x000000ff
        /*01a4*/ 	.word	0x00000058
        /*01a8*/ 	.short	0x0100
        /*01aa*/ 	.byte	0x04
	.zero		1


	//   ....[8]....
        /*01ac*/ 	.word	0x000006f0
        /*01b0*/ 	.word	0x000000ff
        /*01b4*/ 	.word	0x00000020
        /*01b8*/ 	.short	0x0100
        /*01ba*/ 	.byte	0x04
	.zero		1


	//   ....[9]....
        /*01bc*/ 	.word	0x00000700
        /*01c0*/ 	.word	0x000000ff
        /*01c4*/ 	.word	0x00000060
        /*01c8*/ 	.short	0x0100
        /*01ca*/ 	.byte	0x04
	.zero		1


	//   ....[10]....
        /*01cc*/ 	.word	0x00000710
        /*01d0*/ 	.word	0x000000ff
        /*01d4*/ 	.word	0x00000028
        /*01d8*/ 	.short	0x0100
        /*01da*/ 	.byte	0x04
	.zero		1


	//   ....[11]....
        /*01dc*/ 	.word	0x00000720
        /*01e0*/ 	.word	0x000000ff
        /*01e4*/ 	.word	0x00000068
        /*01e8*/ 	.short	0x0100
        /*01ea*/ 	.byte	0x04
	.zero		1


	//   ....[12]....
        /*01ec*/ 	.word	0x00000730
        /*01f0*/ 	.word	0x000000ff
        /*01f4*/ 	.word	0x00000030
        /*01f8*/ 	.short	0x0100
        /*01fa*/ 	.byte	0x04
	.zero		1


	//   ....[13]....
        /*01fc*/ 	.word	0x00000740
        /*0200*/ 	.word	0x000000ff
        /*0204*/ 	.word	0x00000070
        /*0208*/ 	.short	0x0100
        /*020a*/ 	.byte	0x04
	.zero		1


	//   ....[14]....
        /*020c*/ 	.word	0x00000750
        /*0210*/ 	.word	0x000000ff
        /*0214*/ 	.word	0x00000038
        /*0218*/ 	.short	0x0100
        /*021a*/ 	.byte	0x04
	.zero		1


	//   ....[15]....
        /*021c*/ 	.word	0x00000760
        /*0220*/ 	.word	0x000000ff
        /*0224*/ 	.word	0x00000078
        /*0228*/ 	.short	0x0100
        /*022a*/ 	.byte	0x04
	.zero		1


	//   ....[16]....
        /*022c*/ 	.word	0x000008a0
        /*0230*/ 	.word	0x000000ff
        /*0234*/ 	.word	0x00000080
        /*0238*/ 	.short	0x0100
        /*023a*/ 	.byte	0x04
	.zero		1


	//   ....[17]....
        /*023c*/ 	.word	0x000008b0
        /*0240*/ 	.word	0x000000ff
        /*0244*/ 	.word	0x00000098
        /*0248*/ 	.short	0x0100
        /*024a*/ 	.byte	0x04
	.zero		1


	//   ....[18]....
        /*024c*/ 	.word	0x000008c0
        /*0250*/ 	.word	0x000000ff
        /*0254*/ 	.word	0x00000088
        /*0258*/ 	.short	0x0100
        /*025a*/ 	.byte	0x04
	.zero		1


	//   ....[19]....
        /*025c*/ 	.word	0x000008d0
        /*0260*/ 	.word	0x000000ff
        /*0264*/ 	.word	0x000000a0
        /*0268*/ 	.short	0x0100
        /*026a*/ 	.byte	0x04
	.zero		1


	//   ....[20]....
        /*026c*/ 	.word	0x000008e0
        /*0270*/ 	.word	0x000000ff
        /*0274*/ 	.word	0x00000090
        /*0278*/ 	.short	0x0100
        /*027a*/ 	.byte	0x04
	.zero		1


	//   ....[21]....
        /*027c*/ 	.word	0x000008f0
        /*0280*/ 	.word	0x000000ff
        /*0284*/ 	.word	0x000000a8
        /*0288*/ 	.short	0x0100
        /*028a*/ 	.byte	0x04
	.zero		1


	//   ....[22]....
        /*028c*/ 	.word	0x000009e0
        /*0290*/ 	.word	0x000000ff
        /*0294*/ 	.word	0x000000b0
        /*0298*/ 	.short	0x0100
        /*029a*/ 	.byte	0x06
	.zero		1


	//   ....[23]....
        /*029c*/ 	.word	0x000009f0
        /*02a0*/ 	.word	0x000000ff
        /*02a4*/ 	.word	0x000000b8
        /*02a8*/ 	.short	0x0100
        /*02aa*/ 	.byte	0x06
	.zero		1


	//   ....[24]....
        /*02ac*/ 	.word	0x00000b30
        /*02b0*/ 	.word	0x000000ff
        /*02b4*/ 	.word	0x000000c0
        /*02b8*/ 	.short	0x0100
        /*02ba*/ 	.byte	0x06
	.zero		1


	//   ....[25]....
        /*02bc*/ 	.word	0x00000b40
        /*02c0*/ 	.word	0x000000ff
        /*02c4*/ 	.word	0x000000d0
        /*02c8*/ 	.short	0x0100
        /*02ca*/ 	.byte	0x06
	.zero		1


	//   ....[26]....
        /*02cc*/ 	.word	0x00000b50
        /*02d0*/ 	.word	0x000000ff
        /*02d4*/ 	.word	0x000000c8
        /*02d8*/ 	.short	0x0100
        /*02da*/ 	.byte	0x06
	.zero		1


	//   ....[27]....
        /*02dc*/ 	.word	0x00000b60
        /*02e0*/ 	.word	0x000000ff
        /*02e4*/ 	.word	0x000000d8
        /*02e8*/ 	.short	0x0100
        /*02ea*/ 	.byte	0x06
	.zero		1


	//   ....[28]....
        /*02ec*/ 	.word	0x00000c90
        /*02f0*/ 	.word	0x000000ff
        /*02f4*/ 	.word	0x000000e0
        /*02f8*/ 	.short	0x0100
        /*02fa*/ 	.byte	0x04
	.zero		1


	//   ....[29]....
        /*02fc*/ 	.word	0x00000ca0
        /*0300*/ 	.word	0x000000ff
        /*0304*/ 	.word	0x000000f0
        /*0308*/ 	.short	0x0100
        /*030a*/ 	.byte	0x04
	.zero		1


	//   ....[30]....
        /*030c*/ 	.word	0x00000cb0
        /*0310*/ 	.word	0x000000ff
        /*0314*/ 	.word	0x000000e8
        /*0318*/ 	.short	0x0100
        /*031a*/ 	.byte	0x04
	.zero		1


	//   ....[31]....
        /*031c*/ 	.word	0x00000cc0
        /*0320*/ 	.word	0x000000ff
        /*0324*/ 	.word	0x000000f8
        /*0328*/ 	.short	0x0100
        /*032a*/ 	.byte	0x04
	.zero		1


	//   ....[32]....
        /*032c*/ 	.word	0x00000db0
        /*0330*/ 	.word	0x000000ff
        /*0334*/ 	.word	0x00000100
        /*0338*/ 	.short	0x0100
        /*033a*/ 	.byte	0x04
	.zero		1


	//   ....[33]....
        /*033c*/ 	.word	0x00000dc0
        /*0340*/ 	.word	0x000000ff
        /*0344*/ 	.word	0x00000110
        /*0348*/ 	.short	0x0100
        /*034a*/ 	.byte	0x04
	.zero		1


	//   ....[34]....
        /*034c*/ 	.word	0x00000dd0
        /*0350*/ 	.word	0x000000ff
        /*0354*/ 	.word	0x00000108
        /*0358*/ 	.short	0x0100
        /*035a*/ 	.byte	0x04
	.zero		1


	//   ....[35]....
        /*035c*/ 	.word	0x00000de0
        /*0360*/ 	.word	0x000000ff
        /*0364*/ 	.word	0x00000118
        /*0368*/ 	.short	0x0100
        /*036a*/ 	.byte	0x04
	.zero		1


	//   ....[36]....
        /*036c*/ 	.word	0x00001940
        /*0370*/ 	.word	0x00000000
        /*0374*/ 	.word	0x00000110
        /*0378*/ 	.short	0x010a
        /*037a*/ 	.byte	0xff
	.zero		1


	//   ....[37]....
        /*037c*/ 	.word	0x00001970
        /*0380*/ 	.word	0x00000000
        /*0384*/ 	.word	0x00000100
        /*0388*/ 	.short	0x0101
        /*038a*/ 	.byte	0xff
	.zero		1


	//   ....[38]....
        /*038c*/ 	.word	0x00001a20
        /*0390*/ 	.word	0x000000ff
        /*0394*/ 	.word	0x00000040
        /*0398*/ 	.short	0x010a
        /*039a*/ 	.byte	0x04
	.zero		1


	//   ....[39]....
        /*039c*/ 	.word	0x00001ac0
        /*03a0*/ 	.word	0x000000ff
        /*03a4*/ 	.word	0x00000040
        /*03a8*/ 	.short	0x010a
        /*03aa*/ 	.byte	0x21
	.zero		1


	//   ....[40]....
        /*03ac*/ 	.word	0x00001c00
        /*03b0*/ 	.word	0x000000ff
        /*03b4*/ 	.word	0x00000040
        /*03b8*/ 	.short	0x010a
        /*03ba*/ 	.byte	0x05
	.zero		1


	//   ....[41]....
        /*03bc*/ 	.word	0x00001ec0
        /*03c0*/ 	.word	0x000000ff
        /*03c4*/ 	.word	0x000000b8
        /*03c8*/ 	.short	0x0101
        /*03ca*/ 	.byte	0x06
	.zero		1


	//   ....[42]....
        /*03cc*/ 	.word	0x00001ee0
        /*03d0*/ 	.word	0x000000ff
        /*03d4*/ 	.word	0x00000040
        /*03d8*/ 	.short	0x010a
        /*03da*/ 	.byte	0x04
	.zero		1


	//   ....[43]....
        /*03dc*/ 	.word	0x00001f60
        /*03e0*/ 	.word	0x000000ff
        /*03e4*/ 	.word	0x00000040
        /*03e8*/ 	.short	0x010a
        /*03ea*/ 	.byte	0x21
	.zero		1


	//   ....[44]....
        /*03ec*/ 	.word	0x000020a0
        /*03f0*/ 	.word	0x000000ff
        /*03f4*/ 	.word	0x00000040
        /*03f8*/ 	.short	0x010a
        /*03fa*/ 	.byte	0x04
	.zero		1


	//   ....[45]....
        /*03fc*/ 	.word	0x00002370
        /*0400*/ 	.word	0x00000003
        /*0404*/ 	.word	0x000000c0
        /*0408*/ 	.short	0x010a
        /*040a*/ 	.byte	0xff
	.zero		1


	//   ....[46]....
        /*040c*/ 	.word	0x000024c0
        /*0410*/ 	.word	0x00000000
        /*0414*/ 	.word	0x00000000
        /*0418*/ 	.short	0x0101
        /*041a*/ 	.byte	0xff
	.zero		1


	//   ....[47]....
        /*041c*/ 	.word	0x00002a80
        /*0420*/ 	.word	0x000000ff
        /*0424*/ 	.word	0x00000000
        /*0428*/ 	.short	0x010a
        /*042a*/ 	.byte	0x04
	.zero		1


	//   ....[48]....
        /*042c*/ 	.word	0x00002b10
        /*0430*/ 	.word	0x000000ff
        /*0434*/ 	.word	0x00000000
        /*0438*/ 	.short	0x010a
        /*043a*/ 	.byte	0x05
	.zero		1


	//   ....[49]....
        /*043c*/ 	.word	0x00002ba0
        /*0440*/ 	.word	0x000000ff
        /*0444*/ 	.word	0x00000000
        /*0448*/ 	.short	0x010a
        /*044a*/ 	.byte	0x05
	.zero		1


	//   ....[50]....
        /*044c*/ 	.word	0x00002c30
        /*0450*/ 	.word	0x000000ff
        /*0454*/ 	.word	0x00000000
        /*0458*/ 	.short	0x010a
        /*045a*/ 	.byte	0x05
	.zero		1


	//   ....[51]....
        /*045c*/ 	.word	0x00002cc0
        /*0460*/ 	.word	0x000000ff
        /*0464*/ 	.word	0x00000000
        /*0468*/ 	.short	0x010a
        /*046a*/ 	.byte	0x05
	.zero		1


	//   ....[52]....
        /*046c*/ 	.word	0x00002d50
        /*0470*/ 	.word	0x000000ff
        /*0474*/ 	.word	0x00000000
        /*0478*/ 	.short	0x010a
        /*047a*/ 	.byte	0x05
	.zero		1


	//   ....[53]....
        /*047c*/ 	.word	0x00002de0
        /*0480*/ 	.word	0x000000ff
        /*0484*/ 	.word	0x00000000
        /*0488*/ 	.short	0x010a
        /*048a*/ 	.byte	0x05
	.zero		1


	//   ....[54]....
        /*048c*/ 	.word	0x00002e80
        /*0490*/ 	.word	0x00000000
        /*0494*/ 	.word	0x00000000
        /*0498*/ 	.short	0x010a
        /*049a*/ 	.byte	0xff
	.zero		1


	//   ....[55]....
        /*049c*/ 	.word	0x00002fa0
        /*04a0*/ 	.word	0x00000002
        /*04a4*/ 	.word	0x00000100
        /*04a8*/ 	.short	0x010a
        /*04aa*/ 	.byte	0xff
	.zero		1


	//   ....[56]....
        /*04ac*/ 	.word	0x00003010
        /*04b0*/ 	.word	0x00000002
        /*04b4*/ 	.word	0x00000000
        /*04b8*/ 	.short	0x0101
        /*04ba*/ 	.byte	0xff
	.zero		1


	//   ....[57]....
        /*04bc*/ 	.word	0x00003030
        /*04c0*/ 	.word	0x000000ff
        /*04c4*/ 	.word	0x000000d0
        /*04c8*/ 	.short	0x010a
        /*04ca*/ 	.byte	0x04
	.zero		1


	//   ....[58]....
        /*04cc*/ 	.word	0x00003150
        /*04d0*/ 	.word	0x00000002
        /*04d4*/ 	.word	0x000000c0
        /*04d8*/ 	.short	0x010a
        /*04da*/ 	.byte	0xff
	.zero		1


	//   ....[59]....
        /*04dc*/ 	.word	0x00003250
        /*04e0*/ 	.word	0x00000002
        /*04e4*/ 	.word	0x00000000
        /*04e8*/ 	.short	0x0101
        /*04ea*/ 	.byte	0xff
	.zero		1


	//   ....[60]....
        /*04ec*/ 	.word	0x000032e0
        /*04f0*/ 	.word	0x000000ff
        /*04f4*/ 	.word	0x000000d0
        /*04f8*/ 	.short	0x0106
        /*04fa*/ 	.byte	0x04
	.zero		1


	//   ....[61]....
        /*04fc*/ 	.word	0x00003300
        /*0500*/ 	.word	0x000000ff
        /*0504*/ 	.word	0x000000d0
        /*0508*/ 	.short	0x010a
        /*050a*/ 	.byte	0x04
	.zero		1


	//   ....[62]....
        /*050c*/ 	.word	0x00003390
        /*0510*/ 	.word	0x000000ff
        /*0514*/ 	.word	0x000000d0
        /*0518*/ 	.short	0x0106
        /*051a*/ 	.byte	0x07
	.zero		1


	//   ....[63]....
        /*051c*/ 	.word	0x000033d0
        /*0520*/ 	.word	0x00000000
        /*0524*/ 	.word	0x000000d0
        /*0528*/ 	.short	0x010a
        /*052a*/ 	.byte	0xff
	.zero		1


	//   ....[64]....
        /*052c*/ 	.word	0x00003a40
        /*0530*/ 	.word	0x00000002
        /*0534*/ 	.word	0x000000c0
        /*0538*/ 	.short	0x010a
        /*053a*/ 	.byte	0xff
	.zero		1


	//   ....[65]....
        /*053c*/ 	.word	0x00003b60
        /*0540*/ 	.word	0x00000000
        /*0544*/ 	.word	0x00000000
        /*0548*/ 	.short	0x0101
        /*054a*/ 	.byte	0xff
	.zero		1


	//   ....[66]....
        /*054c*/ 	.word	0x00004090
        /*0550*/ 	.word	0x000000ff
        /*0554*/ 	.word	0x00000000
        /*0558*/ 	.short	0x010a
        /*055a*/ 	.byte	0x04
	.zero		1


	//   ....[67]....
        /*055c*/ 	.word	0x000040e0
        /*0560*/ 	.word	0x000000ff
        /*0564*/ 	.word	0x000000f0
        /*0568*/ 	.short	0x010a
        /*056a*/ 	.byte	0x38
	.zero		1


	//   ....[68]....
        /*056c*/ 	.word	0x00004320
        /*0570*/ 	.word	0x000000ff
        /*0574*/ 	.word	0x00000000
        /*0578*/ 	.short	0x010a
        /*057a*/ 	.byte	0x07
	.zero		1


	//   ....[69]....
        /*057c*/ 	.word	0x00004450
        /*0580*/ 	.word	0x000000ff
        /*0584*/ 	.word	0x00000000
        /*0588*/ 	.short	0x010a
        /*058a*/ 	.byte	0x04
	.zero		1


	//   ....[70]....
        /*058c*/ 	.word	0x00004780
        /*0590*/ 	.word	0x000000ff
        /*0594*/ 	.word	0x00000000
        /*0598*/ 	.short	0x010a
        /*059a*/ 	.byte	0x04
	.zero		1


	//   ....[71]....
        /*059c*/ 	.word	0x00004810
        /*05a0*/ 	.word	0x000000ff
        /*05a4*/ 	.word	0x00000000
        /*05a8*/ 	.short	0x010a
        /*05aa*/ 	.byte	0x04
	.zero		1


	//   ....[72]....
        /*05ac*/ 	.word	0x00004cf0
        /*05b0*/ 	.word	0x00000008
        /*05b4*/ 	.word	0x000000c0
        /*05b8*/ 	.short	0x010a
        /*05ba*/ 	.byte	0xff
	.zero		1


	//   ....[73]....
        /*05bc*/ 	.word	0x00004e60
        /*05c0*/ 	.word	0x00000000
        /*05c4*/ 	.word	0x00000000
        /*05c8*/ 	.short	0x0101
        /*05ca*/ 	.byte	0xff
	.zero		1


	//   ....[74]....
        /*05cc*/ 	.word	0x00005330
        /*05d0*/ 	.word	0x000000ff
        /*05d4*/ 	.word	0x000000b8
        /*05d8*/ 	.short	0x010a
        /*05da*/ 	.byte	0x15
	.zero		1


	//   ....[75]....
        /*05dc*/ 	.word	0x00005500
        /*05e0*/ 	.word	0x000000ff
        /*05e4*/ 	.word	0x00000098
        /*05e8*/ 	.short	0x010a
        /*05ea*/ 	.byte	0x04
	.zero		1


	//   ....[76]....
        /*05ec*/ 	.word	0x00005740
        /*05f0*/ 	.word	0x000000ff
        /*05f4*/ 	.word	0x00000080
        /*05f8*/ 	.short	0x010b
        /*05fa*/ 	.byte	0x04
	.zero		1


	//   ....[77]....
        /*05fc*/ 	.word	0x00005750
        /*0600*/ 	.word	0x000000ff
        /*0604*/ 	.word	0x00000000
        /*0608*/ 	.short	0x0101
        /*060a*/ 	.byte	0x07
	.zero		1


	//   ....[78]....
        /*060c*/ 	.word	0x00005760
        /*0610*/ 	.word	0x000000ff
        /*0614*/ 	.word	0x00000098
        /*0618*/ 	.short	0x010a
        /*061a*/ 	.byte	0x05
	.zero		1


	//   ....[79]....
        /*061c*/ 	.word	0x000059c0
        /*0620*/ 	.word	0x000000ff
        /*0624*/ 	.word	0x00000080
        /*0628*/ 	.short	0x010b
        /*062a*/ 	.byte	0x05
	.zero		1


	//   ....[80]....
        /*062c*/ 	.word	0x000059d0
        /*0630*/ 	.word	0x000000ff
        /*0634*/ 	.word	0x00000000
        /*0638*/ 	.short	0x0101
        /*063a*/ 	.byte	0x07
	.zero		1


	//   ....[81]....
        /*063c*/ 	.word	0x000059e0
        /*0640*/ 	.word	0x000000ff
        /*0644*/ 	.word	0x00000098
        /*0648*/ 	.short	0x010a
        /*064a*/ 	.byte	0x04
	.zero		1


	//   ....[82]....
        /*064c*/ 	.word	0x00005c50
        /*0650*/ 	.word	0x000000ff
        /*0654*/ 	.word	0x00000080
        /*0658*/ 	.short	0x010b
        /*065a*/ 	.byte	0x04
	.zero		1


	//   ....[83]....
        /*065c*/ 	.word	0x00005c60
        /*0660*/ 	.word	0x000000ff
        /*0664*/ 	.word	0x00000000
        /*0668*/ 	.short	0x0101
        /*066a*/ 	.byte	0x07
	.zero		1


	//   ....[84]....
        /*066c*/ 	.word	0x00005c70
        /*0670*/ 	.word	0x000000ff
        /*0674*/ 	.word	0x00000098
        /*0678*/ 	.short	0x010a
        /*067a*/ 	.byte	0x05
	.zero		1


	//   ....[85]....
        /*067c*/ 	.word	0x00005f10
        /*0680*/ 	.word	0x000000ff
        /*0684*/ 	.word	0x00000080
        /*0688*/ 	.short	0x010b
        /*068a*/ 	.byte	0x05
	.zero		1


	//   ....[86]....
        /*068c*/ 	.word	0x00005f20
        /*0690*/ 	.word	0x000000ff
        /*0694*/ 	.word	0x00000000
        /*0698*/ 	.short	0x0101
        /*069a*/ 	.byte	0x04
	.zero		1


	//   ....[87]....
        /*069c*/ 	.word	0x00005f90
        /*06a0*/ 	.word	0x000000ff
        /*06a4*/ 	.word	0x00000000
        /*06a8*/ 	.short	0x010a
        /*06aa*/ 	.byte	0x04
	.zero		1


	//   ....[88]....
        /*06ac*/ 	.word	0x00006020
        /*06b0*/ 	.word	0x000000ff
        /*06b4*/ 	.word	0x00000000
        /*06b8*/ 	.short	0x010a
        /*06ba*/ 	.byte	0x05
	.zero		1


	//   ....[89]....
        /*06bc*/ 	.word	0x000060c0
        /*06c0*/ 	.word	0x00000000
        /*06c4*/ 	.word	0x00000000
        /*06c8*/ 	.short	0x010a
        /*06ca*/ 	.byte	0xff
	.zero		1


	//   ....[90]....
        /*06cc*/ 	.word	0x00006430
        /*06d0*/ 	.word	0x00000000
        /*06d4*/ 	.word	0x000000c0
        /*06d8*/ 	.short	0x010a
        /*06da*/ 	.byte	0xff
	.zero		1


	//   ....[91]....
        /*06dc*/ 	.word	0x00006500
        /*06e0*/ 	.word	0x00000000
        /*06e4*/ 	.word	0x00000000
        /*06e8*/ 	.short	0x0101
        /*06ea*/ 	.byte	0xff
	.zero		1


	//   ....[92]....
        /*06ec*/ 	.word	0x000071c0
        /*06f0*/ 	.word	0x00000000
        /*06f4*/ 	.word	0x00000080
        /*06f8*/ 	.short	0x010a
        /*06fa*/ 	.byte	0xff
	.zero		1


	//   ....[93]....
        /*06fc*/ 	.word	0x00007230
        /*0700*/ 	.word	0x00000068
        /*0704*/ 	.word	0x000000e0
        /*0708*/ 	.short	0x010a
        /*070a*/ 	.byte	0xff
	.zero		1


	//   ....[94]....
        /*070c*/ 	.word	0x00007320
        /*0710*/ 	.word	0x00000000
        /*0714*/ 	.word	0x00000080
        /*0718*/ 	.short	0x010a
        /*071a*/ 	.byte	0xff
	.zero		1


	//   ....[95]....
        /*071c*/ 	.word	0x00007440
        /*0720*/ 	.word	0x00000068
        /*0724*/ 	.word	0x000000e0
        /*0728*/ 	.short	0x010a
        /*072a*/ 	.byte	0xff
	.zero		1


	//   ....[96]....
        /*072c*/ 	.word	0x000082c0
        /*0730*/ 	.word	0x00000000
        /*0734*/ 	.word	0x00000000
        /*0738*/ 	.short	0x0101
        /*073a*/ 	.byte	0xff
	.zero		1


	//   ....[97]....
        /*073c*/ 	.word	0x000082d0
        /*0740*/ 	.word	0x00000014
        /*0744*/ 	.word	0x00000080
        /*0748*/ 	.short	0x010a
        /*074a*/ 	.byte	0xff
	.zero		1


	//   ....[98]....
        /*074c*/ 	.word	0x00008390
        /*0750*/ 	.word	0x00000014
        /*0754*/ 	.word	0x00000080
        /*0758*/ 	.short	0x010a
        /*075a*/ 	.byte	0xff
	.zero		1


	//   ....[99]....
        /*075c*/ 	.word	0x00009270
        /*0760*/ 	.word	0x0000002e
        /*0764*/ 	.word	0x00000000
        /*0768*/ 	.short	0x0101
        /*076a*/ 	.byte	0xff
	.zero		1


	//   ....[100]....
        /*076c*/ 	.word	0x000092b0
        /*0770*/ 	.word	0x00000015
        /*0774*/ 	.word	0x00000080
        /*0778*/ 	.short	0x010a
        /*077a*/ 	.byte	0xff
	.zero		1


	//   ....[101]....
        /*077c*/ 	.word	0x00009380
        /*0780*/ 	.word	0x00000015
        /*0784*/ 	.word	0x00000080
        /*0788*/ 	.short	0x010a
        /*078a*/ 	.byte	0xff
	.zero		1


	//   ....[102]....
        /*078c*/ 	.word	0x0000a270
        /*0790*/ 	.word	0x0000002e
        /*0794*/ 	.word	0x00000000
        /*0798*/ 	.short	0x0101
        /*079a*/ 	.byte	0xff
	.zero		1


	//   ....[103]....
        /*079c*/ 	.word	0x0000a290
        /*07a0*/ 	.word	0x00000002
        /*07a4*/ 	.word	0x00000080
        /*07a8*/ 	.short	0x010a
        /*07aa*/ 	.byte	0xff
	.zero		1


	//   ....[104]....
        /*07ac*/ 	.word	0x0000a340
        /*07b0*/ 	.word	0x00000002
        /*07b4*/ 	.word	0x00000080
        /*07b8*/ 	.short	0x010a
        /*07ba*/ 	.byte	0xff
	.zero		1


	//   ....[105]....
        /*07bc*/ 	.word	0x0000abe0
        /*07c0*/ 	.word	0x000000ff
        /*07c4*/ 	.word	0x00000000
        /*07c8*/ 	.short	0x0101
        /*07ca*/ 	.byte	0x04
	.zero		1


	//   ....[106]....
        /*07cc*/ 	.word	0x0000b240
        /*07d0*/ 	.word	0x00000000
        /*07d4*/ 	.word	0x00000000
        /*07d8*/ 	.short	0x0101
        /*07da*/ 	.byte	0xff
	.zero		1


	//   ....[107]....
        /*07dc*/ 	.word	0x0000b4f0
        /*07e0*/ 	.word	0x000000ff
        /*07e4*/ 	.word	0x00000000
        /*07e8*/ 	.short	0x0101
        /*07ea*/ 	.byte	0x04
	.zero		1


	//   ....[108]....
        /*07ec*/ 	.word	0x0000b510
        /*07f0*/ 	.word	0x00000000
        /*07f4*/ 	.word	0x00000110
        /*07f8*/ 	.short	0x010a
        /*07fa*/ 	.byte	0xff
	.zero		1


	//   ....[109]....
        /*07fc*/ 	.word	0x0000b570
        /*0800*/ 	.word	0x00000000
        /*0804*/ 	.word	0x00000040
        /*0808*/ 	.short	0x010a
        /*080a*/ 	.byte	0xff
	.zero		1


	//   ....[110]....
        /*080c*/ 	.word	0x0000b5d0
        /*0810*/ 	.word	0x00000000
        /*0814*/ 	.word	0x00000040
        /*0818*/ 	.short	0x010a
        /*081a*/ 	.byte	0xff
	.zero		1


	//   ....[111]....
        /*081c*/ 	.word	0x0000b620
        /*0820*/ 	.word	0x00000003
        /*0824*/ 	.word	0x000000c0
        /*0828*/ 	.short	0x010a
        /*082a*/ 	.byte	0xff
	.zero		1


	//   ....[112]....
        /*082c*/ 	.word	0x0000b680
        /*0830*/ 	.word	0x00000000
        /*0834*/ 	.word	0x00000000
        /*0838*/ 	.short	0x010a
        /*083a*/ 	.byte	0xff
	.zero		1


	//   ....[113]....
        /*083c*/ 	.word	0x0000b6e0
        /*0840*/ 	.word	0x00000000
        /*0844*/ 	.word	0x00000000
        /*0848*/ 	.short	0x010a
        /*084a*/ 	.byte	0xff
	.zero		1


	//   ....[114]....
        /*084c*/ 	.word	0x0000b740
        /*0850*/ 	.word	0x00000000
        /*0854*/ 	.word	0x00000000
        /*0858*/ 	.short	0x010a
        /*085a*/ 	.byte	0xff
	.zero		1


	//   ....[115]....
        /*085c*/ 	.word	0x0000b7a0
        /*0860*/ 	.word	0x00000000
        /*0864*/ 	.word	0x00000000
        /*0868*/ 	.short	0x010a
        /*086a*/ 	.byte	0xff
	.zero		1


	//   ....[116]....
        /*086c*/ 	.word	0x0000b800
        /*0870*/ 	.word	0x00000000
        /*0874*/ 	.word	0x00000000
        /*0878*/ 	.short	0x010a
        /*087a*/ 	.byte	0xff
	.zero		1


	//   ....[117]....
        /*087c*/ 	.word	0x0000b860
        /*0880*/ 	.word	0x00000000
        /*0884*/ 	.word	0x00000000
        /*0888*/ 	.short	0x010a
        /*088a*/ 	.byte	0xff
	.zero		1


	//   ....[118]....
        /*088c*/ 	.word	0x0000b8c0
        /*0890*/ 	.word	0x00000000
        /*0894*/ 	.word	0x00000000
        /*0898*/ 	.short	0x010a
        /*089a*/ 	.byte	0xff
	.zero		1


	//   ....[119]....
        /*089c*/ 	.word	0x0000b910
        /*08a0*/ 	.word	0x00000002
        /*08a4*/ 	.word	0x00000100
        /*08a8*/ 	.short	0x010a
        /*08aa*/ 	.byte	0xff
	.zero		1


	//   ....[120]....
        /*08ac*/ 	.word	0x0000b970
        /*08b0*/ 	.word	0x00000002
        /*08b4*/ 	.word	0x000000d0
        /*08b8*/ 	.short	0x010a
        /*08ba*/ 	.byte	0xff
	.zero		1


	//   ....[121]....
        /*08bc*/ 	.word	0x0000b9c0
        /*08c0*/ 	.word	0x00000002
        /*08c4*/ 	.word	0x000000c0
        /*08c8*/ 	.short	0x010a
        /*08ca*/ 	.byte	0xff
	.zero		1


	//   ....[122]....
        /*08cc*/ 	.word	0x0000ba20
        /*08d0*/ 	.word	0x00000000
        /*08d4*/ 	.word	0x000000d0
        /*08d8*/ 	.short	0x010a
        /*08da*/ 	.byte	0xff
	.zero		1


	//   ....[123]....
        /*08dc*/ 	.word	0x0000ba70
        /*08e0*/ 	.word	0x00000002
        /*08e4*/ 	.word	0x000000c0
        /*08e8*/ 	.short	0x010a
        /*08ea*/ 	.byte	0xff
	.zero		1


	//   ....[124]....
        /*08ec*/ 	.word	0x0000bad0
        /*08f0*/ 	.word	0x00000000
        /*08f4*/ 	.word	0x000000f0
        /*08f8*/ 	.short	0x010a
        /*08fa*/ 	.byte	0xff
	.zero		1


	//   ....[125]....
        /*08fc*/ 	.word	0x0000bb30
        /*0900*/ 	.word	0x00000000
        /*0904*/ 	.word	0x00000000
        /*0908*/ 	.short	0x010a
        /*090a*/ 	.byte	0xff
	.zero		1


	//   ....[126]....
        /*090c*/ 	.word	0x0000bb90
        /*0910*/ 	.word	0x00000000
        /*0914*/ 	.word	0x00000000
        /*0918*/ 	.short	0x010a
        /*091a*/ 	.byte	0xff
	.zero		1


	//   ....[127]....
        /*091c*/ 	.word	0x0000bbf0
        /*0920*/ 	.word	0x00000000
        /*0924*/ 	.word	0x00000000
        /*0928*/ 	.short	0x010a
        /*092a*/ 	.byte	0xff
	.zero		1


	//   ....[128]....
        /*092c*/ 	.word	0x0000bc40
        /*0930*/ 	.word	0x00000008
        /*0934*/ 	.word	0x000000c0
        /*0938*/ 	.short	0x010a
        /*093a*/ 	.byte	0xff
	.zero		1


	//   ....[129]....
        /*093c*/ 	.word	0x0000bca0
        /*0940*/ 	.word	0x00000000
        /*0944*/ 	.word	0x000000b8
        /*0948*/ 	.short	0x010a
        /*094a*/ 	.byte	0xff
	.zero		1


	//   ....[130]....
        /*094c*/ 	.word	0x0000bd00
        /*0950*/ 	.word	0x00000000
        /*0954*/ 	.word	0x00000098
        /*0958*/ 	.short	0x010a
        /*095a*/ 	.byte	0xff
	.zero		1


	//   ....[131]....
        /*095c*/ 	.word	0x0000bd60
        /*0960*/ 	.word	0x00000000
        /*0964*/ 	.word	0x00000098
        /*0968*/ 	.short	0x010a
        /*096a*/ 	.byte	0xff
	.zero		1


	//   ....[132]....
        /*096c*/ 	.word	0x0000bdc0
        /*0970*/ 	.word	0x00000000
        /*0974*/ 	.word	0x00000098
        /*0978*/ 	.short	0x010a
        /*097a*/ 	.byte	0xff
	.zero		1


	//   ....[133]....
        /*097c*/ 	.word	0x0000be20
        /*0980*/ 	.word	0x00000002
        /*0984*/ 	.word	0x00000098
        /*0988*/ 	.short	0x010a
        /*098a*/ 	.byte	0xff
	.zero		1


	//   ....[134]....
        /*098c*/ 	.word	0x0000be80
        /*0990*/ 	.word	0x00000000
        /*0994*/ 	.word	0x00000000
        /*0998*/ 	.short	0x010a
        /*099a*/ 	.byte	0xff
	.zero		1


	//   ....[135]....
        /*099c*/ 	.word	0x0000bee0
        /*09a0*/ 	.word	0x00000000
        /*09a4*/ 	.word	0x00000000
        /*09a8*/ 	.short	0x010a
        /*09aa*/ 	.byte	0xff
	.zero		1


	//   ....[136]....
        /*09ac*/ 	.word	0x0000bf30
        /*09b0*/ 	.word	0x00000000
        /*09b4*/ 	.word	0x000000c0
        /*09b8*/ 	.short	0x010a
        /*09ba*/ 	.byte	0xff
	.zero		1


	//   ....[137]....
        /*09bc*/ 	.word	0x0000bf80
        /*09c0*/ 	.word	0x00000000
        /*09c4*/ 	.word	0x00000080
        /*09c8*/ 	.short	0x010a
        /*09ca*/ 	.byte	0xff
	.zero		1


	//   ....[138]....
        /*09cc*/ 	.word	0x0000bfd0
        /*09d0*/ 	.word	0x00000068
        /*09d4*/ 	.word	0x000000e0
        /*09d8*/ 	.short	0x010a
        /*09da*/ 	.byte	0xff
	.zero		1


	//   ....[139]....
        /*09dc*/ 	.word	0x0000c020
        /*09e0*/ 	.word	0x00000014
        /*09e4*/ 	.word	0x00000080
        /*09e8*/ 	.short	0x010a
        /*09ea*/ 	.byte	0xff
	.zero		1


	//   ....[140]....
        /*09ec*/ 	.word	0x0000c070
        /*09f0*/ 	.word	0x00000015
        /*09f4*/ 	.word	0x00000080
        /*09f8*/ 	.short	0x010a
        /*09fa*/ 	.byte	0xff
	.zero		1


	//   ....[141]....
        /*09fc*/ 	.word	0x0000c0c0
        /*0a00*/ 	.word	0x00000002
        /*0a04*/ 	.word	0x00000080
        /*0a08*/ 	.short	0x010a
        /*0a0a*/ 	.byte	0xff
	.zero		1


	//----- nvinfo : EIATTR_NUM_MBARRIERS
	.align		4
.L_47:
        /*0a0c*/ 	.byte	0x03, 0x38
        /*0a0e*/ 	.short	0x0024


	//----- nvinfo : EIATTR_EXIT_INSTR_OFFSETS
	.align		4
        /*0a10*/ 	.byte	0x04, 0x1c
        /*0a12*/ 	.short	(.L_49 - .L_48)


	//   ....[0]....
.L_48:
        /*0a14*/ 	.word	0x00002eb0


	//   ....[1]....
        /*0a18*/ 	.word	0x000033a0


	//   ....[2]....
        /*0a1c*/ 	.word	0x00003400


	//   ....[3]....
        /*0a20*/ 	.word	0x00004a70


	//   ....[4]....
        /*0a24*/ 	.word	0x000060f0


	//   ....[5]....
        /*0a28*/ 	.word	0x00006130


	//   ....[6]....
        /*0a2c*/ 	.word	0x0000b3e0


	//   ....[7]....
        /*0a30*/ 	.word	0x0000b460


	//   ....[8]....
        /*0a34*/ 	.word	0x0000b490


	//   ....[9]....
        /*0a38*/ 	.word	0x0000b500


	//----- nvinfo : EIATTR_MAX_THREADS
	.align		4
.L_49:
        /*0a3c*/ 	.byte	0x04, 0x05
        /*0a3e*/ 	.short	(.L_51 - .L_50)
.L_50:
        /*0a40*/ 	.word	0x00000100
        /*0a44*/ 	.word	0x00000001
        /*0a48*/ 	.word	0x00000001


	//----- nvinfo : EIATTR_CRS_STACK_SIZE
	.align		4
.L_51:
        /*0a4c*/ 	.byte	0x04, 0x1e
        /*0a4e*/ 	.short	(.L_53 - .L_52)
.L_52:
        /*0a50*/ 	.word	0x00000000


	//----- nvinfo : EIATTR_CBANK_PARAM_SIZE
	.align		4
.L_53:
        /*0a54*/ 	.byte	0x03, 0x19
        /*0a56*/ 	.short	0x0c00


	//----- nvinfo : EIATTR_PARAM_CBANK
	.align		4
        /*0a58*/ 	.byte	0x04, 0x0a
        /*0a5a*/ 	.short	(.L_55 - .L_54)
	.align		4
.L_54:
        /*0a5c*/ 	.word	index@(.nv.constant0._ZN7cutlass13device_kernelINS_4gemm6kernel13GemmUniversalIN4cute5tupleIJiiiiEEENS1_10collective13CollectiveMmaINS1_46MainloopSm100TmaUmmaWarpSpecializedBlockScaledILi8ELi2ELi2ENS5_IJNS4_1CILi2EEENSA_ILi1EEESC_EEEEENS5_IJNSA_ILi128EEENSA_ILi64EEESF_EEENS5_IJNS_12float_e5m2_tENS_13float_ue8m0_tEEEENS5_IJNS5_IJlSC_lEEENS4_6LayoutINS5_IJNS5_IJNS5_IJNSA_ILi32EEENSA_ILi4EEEEEEiEEESQ_NS5_IJSC_iEEEEEENS5_IJNS5_IJNS5_IJNSA_ILi16EEESO_EEEiEEENS5_IJNS5_IJNSA_ILi0EEESC_EEENSA_ILi512EEEEEENS5_IJSW_iEEEEEEEEEEESK_S13_NS4_8TiledMMAINS4_8MMA_AtomIJNS4_21SM100_MMA_MXF8F6F4_SSISI_SI_fSJ_Li128ELi64ELNS4_4UMMA5MajorE0ELS18_0ELNS17_7ScaleInE0ELS19_0EEEEEENSM_INS5_IJSC_SC_SC_EEENS5_IJSW_SW_SW_EEEEENS5_IJNS4_10UnderscoreES1F_S1F_EEEEENS5_IJNS4_13SM90_TMA_LOADES1I_EEENS5_IJNS4_14ComposedLayoutINS4_7SwizzleILi3ELi4ELi3EEENS4_18smem_ptr_flag_bitsILi8EEENSM_INS5_IJNSA_ILi8EEESF_EEENS5_IJSF_SC_EEEEEEENSM_INS5_IJNS5_IJNS5_IJSP_SC_EEENS5_IJSN_SC_EEEEEESC_NS5_IJSO_SC_EEEEEENS5_IJNS5_IJNS5_IJSU_SY_EEESX_EEESW_NS5_IJSC_SY_EEEEEEEEEEEvNS4_8identityENS5_IJNS4_23SM90_TMA_LOAD_MULTICASTES26_EEES24_vS25_EENS_8epilogue10collective18CollectiveEpilogueINS29_23Sm100TmaWarpSpecializedILi3ELi2ELi16ELb1ELb0EEEJNS5_IJSG_SG_SF_EEENS5_IJNSM_ISG_SC_EENSM_INS5_IJST_SB_EEENS5_IJSC_SN_EEEEEEEENS_10bfloat16_tESL_S2K_SL_NS29_6fusion15FusionCallbacksIS2D_NS2L_17LinearCombinationIS2K_fS2K_fLNS_15FloatRoundStyleE2EEES2E_S2J_JEEENS4_5SM1004TMEM4LOAD26SM100_TMEM_LOAD_32dp32b16xES1I_NS1K_INS1L_ILi1ELi4ELi3EEENS1N_ILi16EEENSM_INS5_IJS1P_ST_EEENS5_IJST_SC_EEEEEEENS4_39AutoVectorizingCopyWithAssumedAlignmentILi128EEENS4_14SM90_TMA_STOREES30_S32_S32_EEEvvEEEEvNT_6ParamsE)
        /*0a60*/ 	.short	0x0380
        /*0a62*/ 	.short	0x0c00


	//----- nvinfo : EIATTR_SW_WAR
	.align		4
.L_55:
        /*0a64*/ 	.byte	0x04, 0x36
        /*0a66*/ 	.short	(.L_57 - .L_56)
.L_56:
        /*0a68*/ 	.word	0x00000008
.L_57:


//--------------------- .nv.callgraph             --------------------------
	.section	.nv.callgraph,"",@"SHT_CUDA_CALLGRAPH"
	.align	4
	.sectionentsize	8
	.align		4
        /*0000*/ 	.word	0x00000000
	.align		4
        /*0004*/ 	.word	0xffffffff
	.align		4
        /*0008*/ 	.word	index@(_ZN7cutlass13device_kernelINS_4gemm6kernel13GemmUniversalIN4cute5tupleIJiiiiEEENS1_10collective13CollectiveMmaINS1_46MainloopSm100TmaUmmaWarpSpecializedBlockScaledILi8ELi2ELi2ENS5_IJNS4_1CILi2EEENSA_ILi1EEESC_EEEEENS5_IJNSA_ILi128EEENSA_ILi64EEESF_EEENS5_IJNS_12float_e5m2_tENS_13float_ue8m0_tEEEENS5_IJNS5_IJlSC_lEEENS4_6LayoutINS5_IJNS5_IJNS5_IJNSA_ILi32EEENSA_ILi4EEEEEEiEEESQ_NS5_IJSC_iEEEEEENS5_IJNS5_IJNS5_IJNSA_ILi16EEESO_EEEiEEENS5_IJNS5_IJNSA_ILi0EEESC_EEENSA_ILi512EEEEEENS5_IJSW_iEEEEEEEEEEESK_S13_NS4_8TiledMMAINS4_8MMA_AtomIJNS4_21SM100_MMA_MXF8F6F4_SSISI_SI_fSJ_Li128ELi64ELNS4_4UMMA5MajorE0ELS18_0ELNS17_7ScaleInE0ELS19_0EEEEEENSM_INS5_IJSC_SC_SC_EEENS5_IJSW_SW_SW_EEEEENS5_IJNS4_10UnderscoreES1F_S1F_EEEEENS5_IJNS4_13SM90_TMA_LOADES1I_EEENS5_IJNS4_14ComposedLayoutINS4_7SwizzleILi3ELi4ELi3EEENS4_18smem_ptr_flag_bitsILi8EEENSM_INS5_IJNSA_ILi8EEESF_EEENS5_IJSF_SC_EEEEEEENSM_INS5_IJNS5_IJNS5_IJSP_SC_EEENS5_IJSN_SC_EEEEEESC_NS5_IJSO_SC_EEEEEENS5_IJNS5_IJNS5_IJSU_SY_EEESX_EEESW_NS5_IJSC_SY_EEEEEEEEEEEvNS4_8identityENS5_IJNS4_23SM90_TMA_LOAD_MULTICASTES26_EEES24_vS25_EENS_8epilogue10collective18CollectiveEpilogueINS29_23Sm100TmaWarpSpecializedILi3ELi2ELi16ELb1ELb0EEEJNS5_IJSG_SG_SF_EEENS5_IJNSM_ISG_SC_EENSM_INS5_IJST_SB_EEENS5_IJSC_SN_EEEEEEEENS_10bfloat16_tESL_S2K_SL_NS29_6fusion15FusionCallbacksIS2D_NS2L_17LinearCombinationIS2K_fS2K_fLNS_15FloatRoundStyleE2EEES2E_S2J_JEEENS4_5SM1004TMEM4LOAD26SM100_TMEM_LOAD_32dp32b16xES1I_NS1K_INS1L_ILi1ELi4ELi3EEENS1N_ILi16EEENSM_INS5_IJS1P_ST_EEENS5_IJST_SC_EEEEEEENS4_39AutoVectorizingCopyWithAssumedAlignmentILi128EEENS4_14SM90_TMA_STOREES30_S32_S32_EEEvvEEEEvNT_6ParamsE)
	.align		4
        /*000c*/ 	.word	index@(__assertfail)
	.align		4
        /*0010*/ 	.word	0x00000000
	.align		4
        /*0014*/ 	.word	0xfffffffe
	.align		4
        /*0018*/ 	.word	0x00000000
	.align		4
        /*001c*/ 	.word	0xfffffffd
	.align		4
        /*0020*/ 	.word	0x00000000
	.align		4
        /*0024*/ 	.word	0xfffffffc


//--------------------- .nv.constant4             --------------------------
	.section	.nv.constant4,"a",@progbits
	.align	8
	.align		8
.nv.constant4:
        /*0000*/ 	.dword	__assertfail
	.align		8
        /*0008*/ 	.dword	__unnamed_1
	.align		8
        /*0010*/ 	.dword	__unnamed_2
	.align		8
        /*0018*/ 	.dword	_ZN40_INTERNAL_14ff840b_4_k_cu_c6e0f509_169724cuda3std3__45__cpo5beginE
	.align		8
        /*0020*/ 	.dword	_ZN40_INTERNAL_14ff840b_4_k_cu_c6e0f509_169724cuda3std3__45__cpo3endE
	.align		8
        /*0028*/ 	.dword	_ZN40_INTERNAL_14ff840b_4_k_cu_c6e0f509_169724cuda3std3__45__cpo6cbeginE
	.align		8
        /*0030*/ 	.dword	_ZN40_INTERNAL_14ff840b_4_k_cu_c6e0f509_169724cuda3std3__45__cpo4cendE
	.align		8
        /*0038*/ 	.dword	_ZN40_INTERNAL_14ff840b_4_k_cu_c6e0f509_169724cuda3std3__442_GLOBAL__N__14ff840b_4_k_cu_c6e0f509_169726ignoreE
	.align		8
        /*0040*/ 	.dword	_ZN40_INTERNAL_14ff840b_4_k_cu_c6e0f509_169724cuda3std3__419piecewise_constructE
	.align		8
        /*0048*/ 	.dword	_ZN40_INTERNAL_14ff840b_4_k_cu_c6e0f509_169724cuda3std3__48in_placeE
	.align		8
        /*0050*/ 	.dword	_ZN40_INTERNAL_14ff840b_4_k_cu_c6e0f509_169724cuda3std6ranges3__45__cpo4swapE
	.align		8
        /*0058*/ 	.dword	_ZN40_INTERNAL_14ff840b_4_k_cu_c6e0f509_169724cuda3std6ranges3__45__cpo9iter_moveE
	.align		8
        /*0060*/ 	.dword	_ZN40_INTERNAL_14ff840b_4_k_cu_c6e0f509_169724cute7productE
	.align		8
        /*0068*/ 	.dword	_ZN40_INTERNAL_14ff840b_4_k_cu_c6e0f509_169724cute1_E
	.align		8
        /*0070*/ 	.dword	$str$25
	.align		8
        /*0078*/ 	.dword	$str$26
	.align		8
        /*0080*/ 	.dword	$str$27
	.align		8
        /*0088*/ 	.dword	$str$28


//--------------------- .text._ZN7cutlass13device_kernelINS_4gemm6kernel13GemmUniversalIN4cute5tupleIJiiiiEEENS1_10collective13CollectiveMmaINS1_46MainloopSm100TmaUmmaWarpSpecializedBlockScaledILi8ELi2ELi2ENS5_IJNS4_1CILi2EEENSA_ILi1EEESC_EEEEENS5_IJNSA_ILi128EEENSA_ILi64EEESF_EEENS5_IJNS_12float_e5m2_tENS_13float_ue8m0_tEEEENS5_IJNS5_IJlSC_lEEENS4_6LayoutINS5_IJNS5_IJNS5_IJNSA_ILi32EEENSA_ILi4EEEEEEiEEESQ_NS5_IJSC_iEEEEEENS5_IJNS5_IJNS5_IJNSA_ILi16EEESO_EEEiEEENS5_IJNS5_IJNSA_ILi0EEESC_EEENSA_ILi512EEEEEENS5_IJSW_iEEEEEEEEEEESK_S13_NS4_8TiledMMAINS4_8MMA_AtomIJNS4_21SM100_MMA_MXF8F6F4_SSISI_SI_fSJ_Li128ELi64ELNS4_4UMMA5MajorE0ELS18_0ELNS17_7ScaleInE0ELS19_0EEEEEENSM_INS5_IJSC_SC_SC_EEENS5_IJSW_SW_SW_EEEEENS5_IJNS4_10UnderscoreES1F_S1F_EEEEENS5_IJNS4_13SM90_TMA_LOADES1I_EEENS5_IJNS4_14ComposedLayoutINS4_7SwizzleILi3ELi4ELi3EEENS4_18smem_ptr_flag_bitsILi8EEENSM_INS5_IJNSA_ILi8EEESF_EEENS5_IJSF_SC_EEEEEEENSM_INS5_IJNS5_IJNS5_IJSP_SC_EEENS5_IJSN_SC_EEEEEESC_NS5_IJSO_SC_EEEEEENS5_IJNS5_IJNS5_IJSU_SY_EEESX_EEESW_NS5_IJSC_SY_EEEEEEEEEEEvNS4_8identityENS5_IJNS4_23SM90_TMA_LOAD_MULTICASTES26_EEES24_vS25_EENS_8epilogue10collective18CollectiveEpilogueINS29_23Sm100TmaWarpSpecializedILi3ELi2ELi16ELb1ELb0EEEJNS5_IJSG_SG_SF_EEENS5_IJNSM_ISG_SC_EENSM_INS5_IJST_SB_EEENS5_IJSC_SN_EEEEEEEENS_10bfloat16_tESL_S2K_SL_NS29_6fusion15FusionCallbacksIS2D_NS2L_17LinearCombinationIS2K_fS2K_fLNS_15FloatRoundStyleE2EEES2E_S2J_JEEENS4_5SM1004TMEM4LOAD26SM100_TMEM_LOAD_32dp32b16xES1I_NS1K_INS1L_ILi1ELi4ELi3EEENS1N_ILi16EEENSM_INS5_IJS1P_ST_EEENS5_IJST_SC_EEEEEEENS4_39AutoVectorizingCopyWithAssumedAlignmentILi128EEENS4_14SM90_TMA_STOREES30_S32_S32_EEEvvEEEEvNT_6ParamsE --------------------------
	.section	.text._ZN7cutlass13device_kernelINS_4gemm6kernel13GemmUniversalIN4cute5tupleIJiiiiEEENS1_10collective13CollectiveMmaINS1_46MainloopSm100TmaUmmaWarpSpecializedBlockScaledILi8ELi2ELi2ENS5_IJNS4_1CILi2EEENSA_ILi1EEESC_EEEEENS5_IJNSA_ILi128EEENSA_ILi64EEESF_EEENS5_IJNS_12float_e5m2_tENS_13float_ue8m0_tEEEENS5_IJNS5_IJlSC_lEEENS4_6LayoutINS5_IJNS5_IJNS5_IJNSA_ILi32EEENSA_ILi4EEEEEEiEEESQ_NS5_IJSC_iEEEEEENS5_IJNS5_IJNS5_IJNSA_ILi16EEESO_EEEiEEENS5_IJNS5_IJNSA_ILi0EEESC_EEENSA_ILi512EEEEEENS5_IJSW_iEEEEEEEEEEESK_S13_NS4_8TiledMMAINS4_8MMA_AtomIJNS4_21SM100_MMA_MXF8F6F4_SSISI_SI_fSJ_Li128ELi64ELNS4_4UMMA5MajorE0ELS18_0ELNS17_7ScaleInE0ELS19_0EEEEEENSM_INS5_IJSC_SC_SC_EEENS5_IJSW_SW_SW_EEEEENS5_IJNS4_10UnderscoreES1F_S1F_EEEEENS5_IJNS4_13SM90_TMA_LOADES1I_EEENS5_IJNS4_14ComposedLayoutINS4_7SwizzleILi3ELi4ELi3EEENS4_18smem_ptr_flag_bitsILi8EEENSM_INS5_IJNSA_ILi8EEESF_EEENS5_IJSF_SC_EEEEEEENSM_INS5_IJNS5_IJNS5_IJSP_SC_EEENS5_IJSN_SC_EEEEEESC_NS5_IJSO_SC_EEEEEENS5_IJNS5_IJNS5_IJSU_SY_EEESX_EEESW_NS5_IJSC_SY_EEEEEEEEEEEvNS4_8identityENS5_IJNS4_23SM90_TMA_LOAD_MULTICASTES26_EEES24_vS25_EENS_8epilogue10collective18CollectiveEpilogueINS29_23Sm100TmaWarpSpecializedILi3ELi2ELi16ELb1ELb0EEEJNS5_IJSG_SG_SF_EEENS5_IJNSM_ISG_SC_EENSM_INS5_IJST_SB_EEENS5_IJSC_SN_EEEEEEEENS_10bfloat16_tESL_S2K_SL_NS29_6fusion15FusionCallbacksIS2D_NS2L_17LinearCombinationIS2K_fS2K_fLNS_15FloatRoundStyleE2EEES2E_S2J_JEEENS4_5SM1004TMEM4LOAD26SM100_TMEM_LOAD_32dp32b16xES1I_NS1K_INS1L_ILi1ELi4ELi3EEENS1N_ILi16EEENSM_INS5_IJS1P_ST_EEENS5_IJST_SC_EEEEEEENS4_39AutoVectorizingCopyWithAssumedAlignmentILi128EEENS4_14SM90_TMA_STOREES30_S32_S32_EEEvvEEEEvNT_6ParamsE,"ax",@progbits
	.align	128
.text._ZN7cutlass13device_kernelINS_4gemm6kernel13GemmUniversalIN4cute5tupleIJiiiiEEENS1_10collective13CollectiveMmaINS1_46MainloopSm100TmaUmmaWarpSpecializedBlockScaledILi8ELi2ELi2ENS5_IJNS4_1CILi2EEENSA_ILi1EEESC_EEEEENS5_IJNSA_ILi128EEENSA_ILi64EEESF_EEENS5_IJNS_12float_e5m2_tENS_13float_ue8m0_tEEEENS5_IJNS5_IJlSC_lEEENS4_6LayoutINS5_IJNS5_IJNS5_IJNSA_ILi32EEENSA_ILi4EEEEEEiEEESQ_NS5_IJSC_iEEEEEENS5_IJNS5_IJNS5_IJNSA_ILi16EEESO_EEEiEEENS5_IJNS5_IJNSA_ILi0EEESC_EEENSA_ILi512EEEEEENS5_IJSW_iEEEEEEEEEEESK_S13_NS4_8TiledMMAINS4_8MMA_AtomIJNS4_21SM100_MMA_MXF8F6F4_SSISI_SI_fSJ_Li128ELi64ELNS4_4UMMA5MajorE0ELS18_0ELNS17_7ScaleInE0ELS19_0EEEEEENSM_INS5_IJSC_SC_SC_EEENS5_IJSW_SW_SW_EEEEENS5_IJNS4_10UnderscoreES1F_S1F_EEEEENS5_IJNS4_13SM90_TMA_LOADES1I_EEENS5_IJNS4_14ComposedLayoutINS4_7SwizzleILi3ELi4ELi3EEENS4_18smem_ptr_flag_bitsILi8EEENSM_INS5_IJNSA_ILi8EEESF_EEENS5_IJSF_SC_EEEEEEENSM_INS5_IJNS5_IJNS5_IJSP_SC_EEENS5_IJSN_SC_EEEEEESC_NS5_IJSO_SC_EEEEEENS5_IJNS5_IJNS5_IJSU_SY_EEESX_EEESW_NS5_IJSC_SY_EEEEEEEEEEEvNS4_8identityENS5_IJNS4_23SM90_TMA_LOAD_MULTICASTES26_EEES24_vS25_EENS_8epilogue10collective18CollectiveEpilogueINS29_23Sm100TmaWarpSpecializedILi3ELi2ELi16ELb1ELb0EEEJNS5_IJSG_SG_SF_EEENS5_IJNSM_ISG_SC_EENSM_INS5_IJST_SB_EEENS5_IJSC_SN_EEEEEEEENS_10bfloat16_tESL_S2K_SL_NS29_6fusion15FusionCallbacksIS2D_NS2L_17LinearCombinationIS2K_fS2K_fLNS_15FloatRoundStyleE2EEES2E_S2J_JEEENS4_5SM1004TMEM4LOAD26SM100_TMEM_LOAD_32dp32b16xES1I_NS1K_INS1L_ILi1ELi4ELi3EEENS1N_ILi16EEENSM_INS5_IJS1P_ST_EEENS5_IJST_SC_EEEEEEENS4_39AutoVectorizingCopyWithAssumedAlignmentILi128EEENS4_14SM90_TMA_STOREES30_S32_S32_EEEvvEEEEvNT_6ParamsE:
        .type           _ZN7cutlass13device_kernelINS_4gemm6kernel13GemmUniversalIN4cute5tupleIJiiiiEEENS1_10collective13CollectiveMmaINS1_46MainloopSm100TmaUmmaWarpSpecializedBlockScaledILi8ELi2ELi2ENS5_IJNS4_1CILi2EEENSA_ILi1EEESC_EEEEENS5_IJNSA_ILi128EEENSA_ILi64EEESF_EEENS5_IJNS_12float_e5m2_tENS_13float_ue8m0_tEEEENS5_IJNS5_IJlSC_lEEENS4_6LayoutINS5_IJNS5_IJNS5_IJNSA_ILi32EEENSA_ILi4EEEEEEiEEESQ_NS5_IJSC_iEEEEEENS5_IJNS5_IJNS5_IJNSA_ILi16EEESO_EEEiEEENS5_IJNS5_IJNSA_ILi0EEESC_EEENSA_ILi512EEEEEENS5_IJSW_iEEEEEEEEEEESK_S13_NS4_8TiledMMAINS4_8MMA_AtomIJNS4_21SM100_MMA_MXF8F6F4_SSISI_SI_fSJ_Li128ELi64ELNS4_4UMMA5MajorE0ELS18_0ELNS17_7ScaleInE0ELS19_0EEEEEENSM_INS5_IJSC_SC_SC_EEENS5_IJSW_SW_SW_EEEEENS5_IJNS4_10UnderscoreES1F_S1F_EEEEENS5_IJNS4_13SM90_TMA_LOADES1I_EEENS5_IJNS4_14ComposedLayoutINS4_7SwizzleILi3ELi4ELi3EEENS4_18smem_ptr_flag_bitsILi8EEENSM_INS5_IJNSA_ILi8EEESF_EEENS5_IJSF_SC_EEEEEEENSM_INS5_IJNS5_IJNS5_IJSP_SC_EEENS5_IJSN_SC_EEEEEESC_NS5_IJSO_SC_EEEEEENS5_IJNS5_IJNS5_IJSU_SY_EEESX_EEESW_NS5_IJSC_SY_EEEEEEEEEEEvNS4_8identityENS5_IJNS4_23SM90_TMA_LOAD_MULTICASTES26_EEES24_vS25_EENS_8epilogue10collective18CollectiveEpilogueINS29_23Sm100TmaWarpSpecializedILi3ELi2ELi16ELb1ELb0EEEJNS5_IJSG_SG_SF_EEENS5_IJNSM_ISG_SC_EENSM_INS5_IJST_SB_EEENS5_IJSC_SN_EEEEEEEENS_10bfloat16_tESL_S2K_SL_NS29_6fusion15FusionCallbacksIS2D_NS2L_17LinearCombinationIS2K_fS2K_fLNS_15FloatRoundStyleE2EEES2E_S2J_JEEENS4_5SM1004TMEM4LOAD26SM100_TMEM_LOAD_32dp32b16xES1I_NS1K_INS1L_ILi1ELi4ELi3EEENS1N_ILi16EEENSM_INS5_IJS1P_ST_EEENS5_IJST_SC_EEEEEEENS4_39AutoVectorizingCopyWithAssumedAlignmentILi128EEENS4_14SM90_TMA_STOREES30_S32_S32_EEEvvEEEEvNT_6ParamsE,@function
        .size           _ZN7cutlass13device_kernelINS_4gemm6kernel13GemmUniversalIN4cute5tupleIJiiiiEEENS1_10collective13CollectiveMmaINS1_46MainloopSm100TmaUmmaWarpSpecializedBlockScaledILi8ELi2ELi2ENS5_IJNS4_1CILi2EEENSA_ILi1EEESC_EEEEENS5_IJNSA_ILi128EEENSA_ILi64EEESF_EEENS5_IJNS_12float_e5m2_tENS_13float_ue8m0_tEEEENS5_IJNS5_IJlSC_lEEENS4_6LayoutINS5_IJNS5_IJNS5_IJNSA_ILi32EEENSA_ILi4EEEEEEiEEESQ_NS5_IJSC_iEEEEEENS5_IJNS5_IJNS5_IJNSA_ILi16EEESO_EEEiEEENS5_IJNS5_IJNSA_ILi0EEESC_EEENSA_ILi512EEEEEENS5_IJSW_iEEEEEEEEEEESK_S13_NS4_8TiledMMAINS4_8MMA_AtomIJNS4_21SM100_MMA_MXF8F6F4_SSISI_SI_fSJ_Li128ELi64ELNS4_4UMMA5MajorE0ELS18_0ELNS17_7ScaleInE0ELS19_0EEEEEENSM_INS5_IJSC_SC_SC_EEENS5_IJSW_SW_SW_EEEEENS5_IJNS4_10UnderscoreES1F_S1F_EEEEENS5_IJNS4_13SM90_TMA_LOADES1I_EEENS5_IJNS4_14ComposedLayoutINS4_7SwizzleILi3ELi4ELi3EEENS4_18smem_ptr_flag_bitsILi8EEENSM_INS5_IJNSA_ILi8EEESF_EEENS5_IJSF_SC_EEEEEEENSM_INS5_IJNS5_IJNS5_IJSP_SC_EEENS5_IJSN_SC_EEEEEESC_NS5_IJSO_SC_EEEEEENS5_IJNS5_IJNS5_IJSU_SY_EEESX_EEESW_NS5_IJSC_SY_EEEEEEEEEEEvNS4_8identityENS5_IJNS4_23SM90_TMA_LOAD_MULTICASTES26_EEES24_vS25_EENS_8epilogue10collective18CollectiveEpilogueINS29_23Sm100TmaWarpSpecializedILi3ELi2ELi16ELb1ELb0EEEJNS5_IJSG_SG_SF_EEENS5_IJNSM_ISG_SC_EENSM_INS5_IJST_SB_EEENS5_IJSC_SN_EEEEEEEENS_10bfloat16_tESL_S2K_SL_NS29_6fusion15FusionCallbacksIS2D_NS2L_17LinearCombinationIS2K_fS2K_fLNS_15FloatRoundStyleE2EEES2E_S2J_JEEENS4_5SM1004TMEM4LOAD26SM100_TMEM_LOAD_32dp32b16xES1I_NS1K_INS1L_ILi1ELi4ELi3EEENS1N_ILi16EEENSM_INS5_IJS1P_ST_EEENS5_IJST_SC_EEEEEEENS4_39AutoVectorizingCopyWithAssumedAlignmentILi128EEENS4_14SM90_TMA_STOREES30_S32_S32_EEEvvEEEEvNT_6ParamsE,(.L_x_208 - _ZN7cutlass13device_kernelINS_4gemm6kernel13GemmUniversalIN4cute5tupleIJiiiiEEENS1_10collective13CollectiveMmaINS1_46MainloopSm100TmaUmmaWarpSpecializedBlockScaledILi8ELi2ELi2ENS5_IJNS4_1CILi2EEENSA_ILi1EEESC_EEEEENS5_IJNSA_ILi128EEENSA_ILi64EEESF_EEENS5_IJNS_12float_e5m2_tENS_13float_ue8m0_tEEEENS5_IJNS5_IJlSC_lEEENS4_6LayoutINS5_IJNS5_IJNS5_IJNSA_ILi32EEENSA_ILi4EEEEEEiEEESQ_NS5_IJSC_iEEEEEENS5_IJNS5_IJNS5_IJNSA_ILi16EEESO_EEEiEEENS5_IJNS5_IJNSA_ILi0EEESC_EEENSA_ILi512EEEEEENS5_IJSW_iEEEEEEEEEEESK_S13_NS4_8TiledMMAINS4_8MMA_AtomIJNS4_21SM100_MMA_MXF8F6F4_SSISI_SI_fSJ_Li128ELi64ELNS4_4UMMA5MajorE0ELS18_0ELNS17_7ScaleInE0ELS19_0EEEEEENSM_INS5_IJSC_SC_SC_EEENS5_IJSW_SW_SW_EEEEENS5_IJNS4_10UnderscoreES1F_S1F_EEEEENS5_IJNS4_13SM90_TMA_LOADES1I_EEENS5_IJNS4_14ComposedLayoutINS4_7SwizzleILi3ELi4ELi3EEENS4_18smem_ptr_flag_bitsILi8EEENSM_INS5_IJNSA_ILi8EEESF_EEENS5_IJSF_SC_EEEEEEENSM_INS5_IJNS5_IJNS5_IJSP_SC_EEENS5_IJSN_SC_EEEEEESC_NS5_IJSO_SC_EEEEEENS5_IJNS5_IJNS5_IJSU_SY_EEESX_EEESW_NS5_IJSC_SY_EEEEEEEEEEEvNS4_8identityENS5_IJNS4_23SM90_TMA_LOAD_MULTICASTES26_EEES24_vS25_EENS_8epilogue10collective18CollectiveEpilogueINS29_23Sm100TmaWarpSpecializedILi3ELi2ELi16ELb1ELb0EEEJNS5_IJSG_SG_SF_EEENS5_IJNSM_ISG_SC_EENSM_INS5_IJST_SB_EEENS5_IJSC_SN_EEEEEEEENS_10bfloat16_tESL_S2K_SL_NS29_6fusion15FusionCallbacksIS2D_NS2L_17LinearCombinationIS2K_fS2K_fLNS_15FloatRoundStyleE2EEES2E_S2J_JEEENS4_5SM1004TMEM4LOAD26SM100_TMEM_LOAD_32dp32b16xES1I_NS1K_INS1L_ILi1ELi4ELi3EEENS1N_ILi16EEENSM_INS5_IJS1P_ST_EEENS5_IJST_SC_EEEEEEENS4_39AutoVectorizingCopyWithAssumedAlignmentILi128EEENS4_14SM90_TMA_STOREES30_S32_S32_EEEvvEEEEvNT_6ParamsE)
        .other          _ZN7cutlass13device_kernelINS_4gemm6kernel13GemmUniversalIN4cute5tupleIJiiiiEEENS1_10collective13CollectiveMmaINS1_46MainloopSm100TmaUmmaWarpSpecializedBlockScaledILi8ELi2ELi2ENS5_IJNS4_1CILi2EEENSA_ILi1EEESC_EEEEENS5_IJNSA_ILi128EEENSA_ILi64EEESF_EEENS5_IJNS_12float_e5m2_tENS_13float_ue8m0_tEEEENS5_IJNS5_IJlSC_lEEENS4_6LayoutINS5_IJNS5_IJNS5_IJNSA_ILi32EEENSA_ILi4EEEEEEiEEESQ_NS5_IJSC_iEEEEEENS5_IJNS5_IJNS5_IJNSA_ILi16EEESO_EEEiEEENS5_IJNS5_IJNSA_ILi0EEESC_EEENSA_ILi512EEEEEENS5_IJSW_iEEEEEEEEEEESK_S13_NS4_8TiledMMAINS4_8MMA_AtomIJNS4_21SM100_MMA_MXF8F6F4_SSISI_SI_fSJ_Li128ELi64ELNS4_4UMMA5MajorE0ELS18_0ELNS17_7ScaleInE0ELS19_0EEEEEENSM_INS5_IJSC_SC_SC_EEENS5_IJSW_SW_SW_EEEEENS5_IJNS4_10UnderscoreES1F_S1F_EEEEENS5_IJNS4_13SM90_TMA_LOADES1I_EEENS5_IJNS4_14ComposedLayoutINS4_7SwizzleILi3ELi4ELi3EEENS4_18smem_ptr_flag_bitsILi8EEENSM_INS5_IJNSA_ILi8EEESF_EEENS5_IJSF_SC_EEEEEEENSM_INS5_IJNS5_IJNS5_IJSP_SC_EEENS5_IJSN_SC_EEEEEESC_NS5_IJSO_SC_EEEEEENS5_IJNS5_IJNS5_IJSU_SY_EEESX_EEESW_NS5_IJSC_SY_EEEEEEEEEEEvNS4_8identityENS5_IJNS4_23SM90_TMA_LOAD_MULTICASTES26_EEES24_vS25_EENS_8epilogue10collective18CollectiveEpilogueINS29_23Sm100TmaWarpSpecializedILi3ELi2ELi16ELb1ELb0EEEJNS5_IJSG_SG_SF_EEENS5_IJNSM_ISG_SC_EENSM_INS5_IJST_SB_EEENS5_IJSC_SN_EEEEEEEENS_10bfloat16_tESL_S2K_SL_NS29_6fusion15FusionCallbacksIS2D_NS2L_17LinearCombinationIS2K_fS2K_fLNS_15FloatRoundStyleE2EEES2E_S2J_JEEENS4_5SM1004TMEM4LOAD26SM100_TMEM_LOAD_32dp32b16xES1I_NS1K_INS1L_ILi1ELi4ELi3EEENS1N_ILi16EEENSM_INS5_IJS1P_ST_EEENS5_IJST_SC_EEEEEEENS4_39AutoVectorizingCopyWithAssumedAlignmentILi128EEENS4_14SM90_TMA_STOREES30_S32_S32_EEEvvEEEEvNT_6ParamsE,@"STO_CUDA_ENTRY STV_DEFAULT"
_ZN7cutlass13device_kernelINS_4gemm6kernel13GemmUniversalIN4cute5tupleIJiiiiEEENS1_10collective13CollectiveMmaINS1_46MainloopSm100TmaUmmaWarpSpecializedBlockScaledILi8ELi2ELi2ENS5_IJNS4_1CILi2EEENSA_ILi1EEESC_EEEEENS5_IJNSA_ILi128EEENSA_ILi64EEESF_EEENS5_IJNS_12float_e5m2_tENS_13float_ue8m0_tEEEENS5_IJNS5_IJlSC_lEEENS4_6LayoutINS5_IJNS5_IJNS5_IJNSA_ILi32EEENSA_ILi4EEEEEEiEEESQ_NS5_IJSC_iEEEEEENS5_IJNS5_IJNS5_IJNSA_ILi16EEESO_EEEiEEENS5_IJNS5_IJNSA_ILi0EEESC_EEENSA_ILi512EEEEEENS5_IJSW_iEEEEEEEEEEESK_S13_NS4_8TiledMMAINS4_8MMA_AtomIJNS4_21SM100_MMA_MXF8F6F4_SSISI_SI_fSJ_Li128ELi64ELNS4_4UMMA5MajorE0ELS18_0ELNS17_7ScaleInE0ELS19_0EEEEEENSM_INS5_IJSC_SC_SC_EEENS5_IJSW_SW_SW_EEEEENS5_IJNS4_10UnderscoreES1F_S1F_EEEEENS5_IJNS4_13SM90_TMA_LOADES1I_EEENS5_IJNS4_14ComposedLayoutINS4_7SwizzleILi3ELi4ELi3EEENS4_18smem_ptr_flag_bitsILi8EEENSM_INS5_IJNSA_ILi8EEESF_EEENS5_IJSF_SC_EEEEEEENSM_INS5_IJNS5_IJNS5_IJSP_SC_EEENS5_IJSN_SC_EEEEEESC_NS5_IJSO_SC_EEEEEENS5_IJNS5_IJNS5_IJSU_SY_EEESX_EEESW_NS5_IJSC_SY_EEEEEEEEEEEvNS4_8identityENS5_IJNS4_23SM90_TMA_LOAD_MULTICASTES26_EEES24_vS25_EENS_8epilogue10collective18CollectiveEpilogueINS29_23Sm100TmaWarpSpecializedILi3ELi2ELi16ELb1ELb0EEEJNS5_IJSG_SG_SF_EEENS5_IJNSM_ISG_SC_EENSM_INS5_IJST_SB_EEENS5_IJSC_SN_EEEEEEEENS_10bfloat16_tESL_S2K_SL_NS29_6fusion15FusionCallbacksIS2D_NS2L_17LinearCombinationIS2K_fS2K_fLNS_15FloatRoundStyleE2EEES2E_S2J_JEEENS4_5SM1004TMEM4LOAD26SM100_TMEM_LOAD_32dp32b16xES1I_NS1K_INS1L_ILi1ELi4ELi3EEENS1N_ILi16EEENSM_INS5_IJS1P_ST_EEENS5_IJST_SC_EEEEEEENS4_39AutoVectorizingCopyWithAssumedAlignmentILi128EEENS4_14SM90_TMA_STOREES30_S32_S32_EEEvvEEEEvNT_6ParamsE:
[----:B------:R-:W1:Y:S01]  /*0000*/  LDC R1, c[0x0][0x37c] ;  /* 0x0000df00ff017b82 */ /* 0x000e620000000800 */
[----:B------:R-:W2:Y:S01]  /*0010*/  S2R R81, SR_TID.X ;  /* 0x0000000000517919 */ /* 0x000ea20000002100 */
[----:B------:R-:W3:Y:S01]  /*0020*/  LDCU.64 UR12, c[0x0][0xc90] ;  /* 0x00019200ff0c77ac */ /* 0x000ee20008000a00 */
[----:B------:R-:W-:Y:S02]  /*0030*/  PRMT R85, RZ, 0x7610, R85 ;  /* 0x00007610ff557816 */ /* 0x000fe40000000055 */
[----:B------:R-:W-:Y:S01]  /*0040*/  ELECT P4, URZ, PT ;  /* 0x0000000000ff782f */ /* 0x000fe20003880000 */
[----:B---3--:R-:W-:-:S04]  /*0050*/  UISETP.NE.U32.AND UP0, UPT, UR12, URZ, UPT ;  /* 0x000000ff0c00728c */ /* 0x008fc8000bf05070 */
[----:B------:R-:W-:Y:S01]  /*0060*/  UISETP.NE.AND.EX UP0, UPT, UR13, URZ, UPT, UP0 ;  /* 0x000000ff0d00728c */ /* 0x000fe2000bf05300 */
[----:B--2---:R-:W-:-:S05]  /*0070*/  SHF.R.U32.HI R86, RZ, 0x5, R81 ;  /* 0x00000005ff567819 */ /* 0x004fca0000011651 */
[----:B------:R-:W2:Y:S02]  /*0080*/  SHFL.IDX PT, R0, R86, RZ, 0x1f ;  /* 0x00001fff56007589 */ /* 0x000ea400000e0000 */
[----:B--2---:R-:W-:Y:S01]  /*0090*/  R2UR UR20, R0 ;  /* 0x00000000001472ca */ /* 0x004fe200000e0000 */
[----:B-1----:R-:W-:-:S14]  /*00a0*/  BRA.U UP0, `(.L_x_0) ;  /* 0x0000000100307547 */ /* 0x002fdc000b800000 */
[----:B------:R-:W1:Y:S02]  /*00b0*/  LDCU.64 UR4, c[0x0][0xc88] ;  /* 0x00019100ff0477ac */ /* 0x000e640008000a00 */
[----:B-1----:R-:W-:-:S04]  /*00c0*/  UISETP.NE.U32.AND UP0, UPT, UR4, URZ, UPT ;  /* 0x000000ff0400728c */ /* 0x002fc8000bf05070 */
[----:B------:R-:W-:-:S09]  /*00d0*/  UISETP.NE.AND.EX UP0, UPT, UR5, URZ, UPT, UP0 ;  /* 0x000000ff0500728c */ /* 0x000fd2000bf05300 */
[----:B------:R-:W-:Y:S05]  /*00e0*/  BRA.U !UP0, `(.L_x_1) ;  /* 0x0000000108147547 */ /* 0x000fea000b800000 */
[----:B------:R-:W1:Y:S01]  /*00f0*/  LDC.64 R2, c[0x0][0xc88] ;  /* 0x00032200ff027b82 */ /* 0x000e620000000a00 */
[----:B------:R-:W1:Y:S02]  /*0100*/  LDCU.64 UR4, c[0x0][0x358] ;  /* 0x00006b00ff0477ac */ /* 0x000e640008000a00 */
[----:B-1----:R1:W5:Y:S01]  /*0110*/  LDG.E R45, desc[UR4][R2.64] ;  /* 0x00000004022d7981 */ /* 0x002362000c1e1900 */
[----:B------:R-:W-:Y:S01]  /*0120*/  HFMA2 R85, -RZ, RZ, 0, 5.9604644775390625e-08 ;  /* 0x00000001ff557431 */ /* 0x000fe200000001ff */
[----:B------:R-:W-:Y:S05]  /*0130*/  BRA `(.L_x_0) ;  /* 0x00000000000c7947 */ /* 0x000fea0003800000 */
.L_x_1:
[----:B------:R-:W1:Y:S01]  /*0140*/  LDCU UR4, c[0x0][0xc80] ;  /* 0x00019000ff0477ac */ /* 0x000e620008000800 */
[----:B------:R-:W-:Y:S01]  /*0150*/  HFMA2 R85, -RZ, RZ, 0, 5.9604644775390625e-08 ;  /* 0x00000001ff557431 */ /* 0x000fe200000001ff */
[----:B-1----:R-:W-:-:S07]  /*0160*/  MOV R45, UR4 ;  /* 0x00000004002d7c02 */ /* 0x002fce0008000f00 */
.L_x_0:
[----:B------:R-:W2:Y:S02]  /*0170*/  LDCU.64 UR4, c[0x0][0xcb0] ;  /* 0x00019600ff0477ac */ /* 0x000ea40008000a00 */
[----:B--2---:R-:W-:-:S04]  /*0180*/  UISETP.NE.U32.AND UP0, UPT, UR4, URZ, UPT ;  /* 0x000000ff0400728c */ /* 0x004fc8000bf05070 */
[----:B------:R-:W-:-:S09]  /*0190*/  UISETP.NE.AND.EX UP0, UPT, UR5, URZ, UPT, UP0 ;  /* 0x000000ff0500728c */ /* 0x000fd2000bf05300 */
[----:B------:R-:W-:Y:S05]  /*01a0*/  BRA.U UP0, `(.L_x_2) ;  /* 0x0000000100287547 */ /* 0x000fea000b800000 */
[----:B------:R-:W2:Y:S02]  /*01b0*/  LDCU.64 UR4, c[0x0][0xca8] ;  /* 0x00019500ff0477ac */ /* 0x000ea40008000a00 */
[----:B--2---:R-:W-:-:S04]  /*01c0*/  UISETP.NE.U32.AND UP0, UPT, UR4, URZ, UPT ;  /* 0x000000ff0400728c */ /* 0x004fc8000bf05070 */
[----:B------:R-:W-:-:S09]  /*01d0*/  UISETP.NE.AND.EX UP0, UPT, UR5, URZ, UPT, UP0 ;  /* 0x000000ff0500728c */ /* 0x000fd2000bf05300 */
[----:B------:R-:W-:Y:S05]  /*01e0*/  BRA.U !UP0, `(.L_x_3) ;  /* 0x0000000108107547 */ /* 0x000fea000b800000 */
[----:B-1----:R-:W1:Y:S01]  /*01f0*/  LDC.64 R2, c[0x0][0xca8] ;  /* 0x00032a00ff027b82 */ /* 0x002e620000000a00 */
[----:B------:R-:W1:Y:S02]  /*0200*/  LDCU.64 UR4, c[0x0][0x358] ;  /* 0x00006b00ff0477ac */ /* 0x000e640008000a00 */
[----:B-1----:R2:W5:Y:S01]  /*0210*/  LDG.E R43, desc[UR4][R2.64] ;  /* 0x00000004022b7981 */ /* 0x002562000c1e1900 */
[----:B------:R-:W-:Y:S05]  /*0220*/  BRA `(.L_x_2) ;  /* 0x0000000000087947 */ /* 0x000fea0003800000 */
.L_x_3:
[----:B------:R-:W2:Y:S02]  /*0230*/  LDCU UR4, c[0x0][0xca0] ;  /* 0x00019400ff0477ac */ /* 0x000ea40008000800 */
[----:B--2---:R-:W-:Y:S02]  /*0240*/  MOV R43, UR4 ;  /* 0x00000004002b7c02 */ /* 0x004fe40008000f00 */
.L_x_2:
[----:B------:R-:W-:Y:S01]  /*0250*/  IMAD.U32 R0, RZ, RZ, UR20 ;  /* 0x00000014ff007e24 */ /* 0x000fe2000f8e00ff */
[----:B------:R-:W-:Y:S04]  /*0260*/  BSSY.RECONVERGENT B0, `(.L_x_4) ;  /* 0x0000012000007945 */ /* 0x000fe80003800200 */
[C---:B------:R-:W-:Y:S02]  /*0270*/  ISETP.NE.OR P1, PT, R0.reuse, 0x1, !P4 ;  /* 0x000000010000780c */ /* 0x040fe40006725670 */
[----:B------:R-:W-:-:S11]  /*0280*/  ISETP.NE.OR P0, PT, R0, 0x3, !P4 ;  /* 0x000000030000780c */ /* 0x000fd60006705670 */
[----:B------:R-:W-:Y:S05]  /*0290*/  @P1 BRA `(.L_x_5) ;  /* 0x0000000000381947 */ /* 0x000fea0003800000 */
[----:B------:R-:W3:Y:S02]  /*02a0*/  LDCU.64 UR4, c[0x0][0x348] ;  /* 0x00006900ff0477ac */ /* 0x000ee40008000a00 */
[----:B---3--:R-:W-:Y:S02]  /*02b0*/  UIADD3 UR10, UP3, UPT, UR4, 0x80, URZ ;  /* 0x00000080040a7890 */ /* 0x008fe4000ff7e0ff */
[----:B------:R-:W-:Y:S02]  /*02c0*/  UIADD3 UR8, UP2, UPT, UR4, 0x180, URZ ;  /* 0x0000018004087890 */ /* 0x000fe4000ff5e0ff */
[----:B------:R-:W-:Y:S02]  /*02d0*/  UIADD3 UR6, UP1, UPT, UR4, 0x280, URZ ;  /* 0x0000028004067890 */ /* 0x000fe4000ff3e0ff */
[----:B------:R-:W-:Y:S02]  /*02e0*/  UIADD3 UR4, UP0, UPT, UR4, 0x380, URZ ;  /* 0x0000038004047890 */ /* 0x000fe4000ff1e0ff */
[----:B------:R-:W-:-:S02]  /*02f0*/  UIADD3.X UR11, UPT, UPT, URZ, UR5, URZ, UP3, !UPT ;  /* 0x00000005ff0b7290 */ /* 0x000fc40009ffe4ff */
[----:B------:R-:W-:Y:S02]  /*0300*/  UIADD3.X UR9, UPT, UPT, URZ, UR5, URZ, UP2, !UPT ;  /* 0x00000005ff097290 */ /* 0x000fe400097fe4ff */
[----:B------:R-:W-:Y:S02]  /*0310*/  UIADD3.X UR7, UPT, UPT, URZ, UR5, URZ, UP1, !UPT ;  /* 0x00000005ff077290 */ /* 0x000fe40008ffe4ff */
[----:B------:R-:W-:-:S03]  /*0320*/  UIADD3.X UR5, UPT, UPT, URZ, UR5, URZ, UP0, !UPT ;  /* 0x00000005ff057290 */ /* 0x000fc600087fe4ff */
[----:B------:R3:W-:Y:S02]  /*0330*/  UTMACCTL.PF [UR10] ;  /* 0x000000000a0079b9 */ /* 0x0007e40008040000 */
[----:B------:R3:W-:Y:S02]  /*0340*/  UTMACCTL.PF [UR8] ;  /* 0x00000000080079b9 */ /* 0x0007e40008040000 */
[----:B------:R3:W-:Y:S02]  /*0350*/  UTMACCTL.PF [UR6] ;  /* 0x00000000060079b9 */ /* 0x0007e40008040000 */
[----:B------:R3:W-:Y:S02]  /*0360*/  UTMACCTL.PF [UR4] ;  /* 0x00000000040079b9 */ /* 0x0007e40008040000 */
[----:B---3--:R-:W-:Y:S01]  /*0370*/  NOP ;  /* 0x0000000000007918 */ /* 0x008fe20000000000 */
.L_x_5:
[----:B------:R-:W-:Y:S05]  /*0380*/  BSYNC.RECONVERGENT B0 ;  /* 0x0000000000007941 */ /* 0x000fea0003800200 */
.L_x_4:
[----:B------:R-:W-:Y:S04]  /*0390*/  BSSY.RECONVERGENT B0, `(.L_x_6) ;  /* 0x000000a000007945 */ /* 0x000fe80003800200 */
[----:B------:R-:W-:Y:S05]  /*03a0*/  @P0 BRA `(.L_x_7) ;  /* 0x0000000000200947 */ /* 0x000fea0003800000 */
[----:B------:R-:W3:Y:S02]  /*03b0*/  LDCU.64 UR4, c[0x0][0x348] ;  /* 0x00006900ff0477ac */ /* 0x000ee40008000a00 */
[----:B---3--:R-:W-:Y:S02]  /*03c0*/  UIADD3 UR6, UP1, UPT, UR4, 0x980, URZ ;  /* 0x0000098004067890 */ /* 0x008fe4000ff3e0ff */
[----:B------:R-:W-:Y:S02]  /*03d0*/  UIADD3 UR4, UP0, UPT, UR4, 0xa80, URZ ;  /* 0x00000a8004047890 */ /* 0x000fe4000ff1e0ff */
[----:B------:R-:W-:Y:S02]  /*03e0*/  UIADD3.X UR7, UPT, UPT, URZ, UR5, URZ, UP1, !UPT ;  /* 0x00000005ff077290 */ /* 0x000fe40008ffe4ff */
[----:B------:R-:W-:-:S07]  /*03f0*/  UIADD3.X UR5, UPT, UPT, URZ, UR5, URZ, UP0, !UPT ;  /* 0x00000005ff057290 */ /* 0x000fce00087fe4ff */
[----:B------:R3:W-:Y:S02]  /*0400*/  UTMACCTL.PF [UR6] ;  /* 0x00000000060079b9 */ /* 0x0007e40008040000 */
[----:B------:R3:W-:Y:S02]  /*0410*/  UTMACCTL.PF [UR4] ;  /* 0x00000000040079b9 */ /* 0x0007e40008040000 */
[----:B---3--:R-:W-:Y:S01]  /*0420*/  NOP ;  /* 0x0000000000007918 */ /* 0x008fe20000000000 */
.L_x_7:
[----:B------:R-:W-:Y:S05]  /*0430*/  BSYNC.RECONVERGENT B0 ;  /* 0x0000000000007941 */ /* 0x000fea0003800200 */
.L_x_6:
[----:B------:R-:W3:Y:S01]  /*0440*/  LDCU.64 UR4, c[0x0][0xc88] ;  /* 0x00019100ff0477ac */ /* 0x000ee20008000a00 */
[----:B------:R-:W-:Y:S02]  /*0450*/  UISETP.EQ.U32.AND UP2, UPT, UR12, URZ, UPT ;  /* 0x000000ff0c00728c */ /* 0x000fe4000bf42070 */
[----:B------:R-:W-:Y:S02]  /*0460*/  UPLOP3.LUT UP3, UPT, UPT, UPT, UPT, 0x80, 0x8 ;  /* 0x000000000008789c */ /* 0x000fe40003f6f070 */
[----:B---3--:R-:W-:-:S04]  /*0470*/  UISETP.NE.U32.AND UP0, UPT, UR4, URZ, UPT ;  /* 0x000000ff0400728c */ /* 0x008fc8000bf05070 */
[----:B------:R-:W-:-:S04]  /*0480*/  UISETP.NE.AND.EX UP1, UPT, UR5, URZ, UPT, UP0 ;  /* 0x000000ff0500728c */ /* 0x000fc8000bf25300 */
[----:B------:R-:W-:-:S04]  /*0490*/  UISETP.EQ.OR.EX UP4, UPT, UR13, URZ, !UP1, UP2 ;  /* 0x000000ff0d00728c */ /* 0x000fc8000cf82720 */
[----:B------:R-:W-:-:S06]  /*04a0*/  UP2UR UR4, UPR, URZ, 0x10 ;  /* 0x00000010ff047883 */ /* 0x000fcc0008000000 */
[----:B------:R-:W-:Y:S01]  /*04b0*/  MOV R96, UR4 ;  /* 0x0000000400607c02 */ /* 0x000fe20008000f00 */
[----:B------:R-:W-:Y:S06]  /*04c0*/  BRA.U !UP4, `(.L_x_8) ;  /* 0x000000010c207547 */ /* 0x000fec000b800000 */
[----:B------:R-:W-:Y:S01]  /*04d0*/  UISETP.NE.U32.AND UP0, UPT, UR12, URZ, UPT ;  /* 0x000000ff0c00728c */ /* 0x000fe2000bf05070 */
[----:B-----5:R-:W-:Y:S01]  /*04e0*/  FSETP.NEU.AND P0, PT, R45, RZ, PT ;  /* 0x000000ff2d00720b */ /* 0x020fe20003f0d000 */
[----:B------:R-:W-:Y:S02]  /*04f0*/  USEL UR4, URZ, 0xffffffff, UP1 ;  /* 0xffffffffff047887 */ /* 0x000fe40008800000 */
[----:B------:R-:W-:-:S10]  /*0500*/  UISETP.NE.AND.EX UP2, UPT, UR13, URZ, UPT, UP0 ;  /* 0x000000ff0d00728c */ /* 0x000fd4000bf45300 */
[----:B------:R-:W-:Y:S01]  /*0510*/  VOTEU.ANY UP0, P0 ;  /* 0x0000000000ff7886 */ /* 0x000fe20000000100 */
[----:B------:R-:W-:-:S04]  /*0520*/  @!UP2 USEL UR4, URZ, 0xffffffff, UP0 ;  /* 0xffffffffff04a887 */ /* 0x000fc80008000000 */
[----:B------:R-:W-:-:S04]  /*0530*/  ULOP3.LUT UR4, UR4, 0x1, URZ, 0xc0, !UPT ;  /* 0x0000000104047892 */ /* 0x000fc8000f8ec0ff */
[----:B------:R-:W-:-:S11]  /*0540*/  UISETP.NE.U32.AND UP3, UPT, UR4, 0x1, UPT ;  /* 0x000000010400788c */ /* 0x000fd6000bf65070 */
.L_x_8:
[----:B-12---:R-:W1:Y:S02]  /*0550*/  SHFL.IDX PT, R2, R86, RZ, 0x1f ;  /* 0x00001fff56027589 */ /* 0x006e6400000e0000 */
[----:B-1----:R-:W-:-:S13]  /*0560*/  ISETP.NE.AND P0, PT, R2, RZ, PT ;  /* 0x000000ff0200720c */ /* 0x002fda0003f05270 */
[----:B------:R-:W-:Y:S05]  /*0570*/  @P0 BRA `(.L_x_9) ;  /* 0x0000000000840947 */ /* 0x000fea0003800000 */
[----:B------:R-:W-:Y:S01]  /*0580*/  ELECT P0, URZ, PT ;  /* 0x0000000000ff782f */ /* 0x000fe20003800000 */
[----:B------:R-:W-:-:S12]  /*0590*/  BSSY.RECONVERGENT B0, `(.L_x_9) ;  /* 0x000001f000007945 */ /* 0x000fd80003800200 */
[----:B------:R-:W-:Y:S05]  /*05a0*/  @!P0 BRA `(.L_x_10) ;  /* 0x0000000000748947 */ /* 0x000fea0003800000 */
[----:B------:R-:W1:Y:S01]  /*05b0*/  S2UR UR4, SR_CgaCtaId ;  /* 0x00000000000479c3 */ /* 0x000e620000008800 */
[----:B------:R-:W-:Y:S01]  /*05c0*/  UMOV UR5, 0x400 ;  /* 0x0000040000057882 */ /* 0x000fe20000000000 */
[----:B------:R-:W-:Y:S01]  /*05d0*/  UMOV UR8, 0x1 ;  /* 0x0000000100087882 */ /* 0x000fe20000000000 */
[----:B------:R-:W-:Y:S01]  /*05e0*/  UMOV UR6, 0x2 ;  /* 0x0000000200067882 */ /* 0x000fe20000000000 */
[----:B------:R-:W-:-:S04]  /*05f0*/  UIADD3 UR8, UPT, UPT, -UR8, 0x100000, URZ ;  /* 0x0010000008087890 */ /* 0x000fc8000fffe1ff */
[----:B------:R-:W-:Y:S02]  /*0600*/  USHF.L.U32 UR9, UR8, 0xb, URZ ;  /* 0x0000000b08097899 */ /* 0x000fe400080006ff */
[----:B------:R-:W-:Y:S02]  /*0610*/  USHF.L.U32 UR8, UR8, 0x1, URZ ;  /* 0x0000000108087899 */ /* 0x000fe400080006ff */
[----:B------:R-:W-:-:S04]  /*0620*/  UIADD3 UR6, UPT, UPT, -UR6, 0x100000, URZ ;  /* 0x0010000006067890 */ /* 0x000fc8000fffe1ff */
[----:B------:R-:W-:Y:S02]  /*0630*/  USHF.L.U32 UR7, UR6, 0xb, URZ ;  /* 0x0000000b06077899 */ /* 0x000fe400080006ff */
[----:B------:R-:W-:Y:S02]  /*0640*/  USHF.L.U32 UR6, UR6, 0x1, URZ ;  /* 0x0000000106067899 */ /* 0x000fe400080006ff */
[----:B-1----:R-:W-:Y:S01]  /*0650*/  ULEA UR4, UR4, UR5, 0x18 ;  /* 0x0000000504047291 */ /* 0x002fe2000f8ec0ff */
[----:B------:R-:W1:Y:S11]  /*0660*/  FENCE.VIEW.ASYNC.S ;  /* 0x00000000000073c6 */ /* 0x000e760000000000 */
[----:B-1----:R1:W2:Y:S01]  /*0670*/  SYNCS.EXCH.64 URZ, [UR4], UR8 ;  /* 0x0000000804ff75b2 */ /* 0x0022a20008000100 */
[----:B------:R1:W3:Y:S01]  /*0680*/  SYNCS.EXCH.64 URZ, [UR4+0x40], UR6 ;  /* 0x0000400604ff75b2 */ /* 0x0002e20008000100 */
[----:B------:R1:W4:Y:S01]  /*0690*/  SYNCS.EXCH.64 URZ, [UR4+0x8], UR8 ;  /* 0x0000080804ff75b2 */ /* 0x0003220008000100 */
[----:B------:R1:W1:Y:S01]  /*06a0*/  SYNCS.EXCH.64 URZ, [UR4+0x48], UR6 ;  /* 0x0000480604ff75b2 */ /* 0x0002620008000100 */
        /* <DEDUP_REMOVED lines=12> */
[----:B------:R-:W-:Y:S01]  /*0770*/  NOP ;  /* 0x0000000000007918 */ /* 0x000fe20000000000 */
.L_x_10:
[----:B-1----:R-:W-:Y:S05]  /*0780*/  BSYNC.RECONVERGENT B0 ;  /* 0x0000000000007941 */ /* 0x002fea0003800200 */
.L_x_9:
[----:B------:R-:W1:Y:S01]  /*0790*/  SHFL.IDX PT, R2, R86, RZ, 0x1f ;  /* 0x00001fff56027589 */ /* 0x000e6200000e0000 */
[----:B------:R-:W-:Y:S01]  /*07a0*/  NOP ;  /* 0x0000000000007918 */ /* 0x000fe20000000000 */
[----:B-1----:R-:W-:-:S13]  /*07b0*/  ISETP.NE.AND P0, PT, R2, 0x1, PT ;  /* 0x000000010200780c */ /* 0x002fda0003f05270 */
[----:B------:R-:W-:Y:S05]  /*07c0*/  @P0 BRA `(.L_x_11) ;  /* 0x0000000000500947 */ /* 0x000fea0003800000 */
        /* <DEDUP_REMOVED lines=9> */
[----:B------:R-:W-:Y:S01]  /*0860*/  USHF.L.U32 UR6, UR6, 0x1, URZ ;  /* 0x0000000106067899 */ /* 0x000fe200080006ff */
[----:B------:R-:W-:Y:S01]  /*0870*/  ELECT P0, URZ, PT ;  /* 0x0000000000ff782f */ /* 0x000fe20003800000 */
[----:B-1----:R-:W-:Y:S01]  /*0880*/  ULEA UR4, UR4, UR5, 0x18 ;  /* 0x0000000504047291 */ /* 0x002fe2000f8ec0ff */
[----:B------:R-:W1:Y:S11]  /*0890*/  FENCE.VIEW.ASYNC.S ;  /* 0x00000000000073c6 */ /* 0x000e760000000000 */
[----:B-1----:R1:W1:Y:S01]  /*08a0*/  SYNCS.EXCH.64 URZ, [UR4+0x80], UR8 ;  /* 0x0000800804ff75b2 */ /* 0x0022620008000100 */
[----:B------:R1:W1:Y:S01]  /*08b0*/  SYNCS.EXCH.64 URZ, [UR4+0x98], UR6 ;  /* 0x0000980604ff75b2 */ /* 0x0002620008000100 */
[----:B------:R1:W1:Y:S01]  /*08c0*/  SYNCS.EXCH.64 URZ, [UR4+0x88], UR8 ;  /* 0x0000880804ff75b2 */ /* 0x0002620008000100 */
[----:B------:R1:W1:Y:S01]  /*08d0*/  SYNCS.EXCH.64 URZ, [UR4+0xa0], UR6 ;  /* 0x0000a00604ff75b2 */ /* 0x0002620008000100 */
[----:B------:R1:W1:Y:S01]  /*08e0*/  SYNCS.EXCH.64 URZ, [UR4+0x90], UR8 ;  /* 0x0000900804ff75b2 */ /* 0x0002620008000100 */
[----:B------:R1:W1:Y:S01]  /*08f0*/  SYNCS.EXCH.64 URZ, [UR4+0xa8], UR6 ;  /* 0x0000a80604ff75b2 */ /* 0x0002620008000100 */
[----:B------:R-:W-:Y:S01]  /*0900*/  NOP ;  /* 0x0000000000007918 */ /* 0x000fe20000000000 */
.L_x_11:
[----:B------:R-:W2:Y:S01]  /*0910*/  SHFL.IDX PT, R2, R86, RZ, 0x1f ;  /* 0x00001fff56027589 */ /* 0x000ea200000e0000 */
[----:B------:R-:W-:Y:S01]  /*0920*/  NOP ;  /* 0x0000000000007918 */ /* 0x000fe20000000000 */
[----:B--2---:R-:W-:-:S13]  /*0930*/  ISETP.NE.AND P0, PT, R2, 0x3, PT ;  /* 0x000000030200780c */ /* 0x004fda0003f05270 */
[----:B------:R-:W-:Y:S05]  /*0940*/  @P0 BRA `(.L_x_12) ;  /* 0x0000000000300947 */ /* 0x000fea0003800000 */
[----:B-1----:R-:W1:Y:S01]  /*0950*/  S2UR UR4, SR_CgaCtaId ;  /* 0x00000000000479c3 */ /* 0x002e620000008800 */
[----:B------:R-:W-:Y:S01]  /*0960*/  UMOV UR6, 0x400 ;  /* 0x0000040000067882 */ /* 0x000fe20000000000 */
[----:B------:R-:W-:Y:S01]  /*0970*/  UMOV UR5, 0x20 ;  /* 0x0000002000057882 */ /* 0x000fe20000000000 */
[----:B------:R-:W-:Y:S01]  /*0980*/  ELECT P0, URZ, PT ;  /* 0x0000000000ff782f */ /* 0x000fe20003800000 */
[----:B-1----:R-:W-:Y:S02]  /*0990*/  ULEA UR6, UR4, UR6, 0x18 ;  /* 0x0000000604067291 */ /* 0x002fe4000f8ec0ff */
[----:B------:R-:W-:-:S04]  /*09a0*/  UIADD3 UR4, UPT, UPT, -UR5, 0x100000, URZ ;  /* 0x0010000005047890 */ /* 0x000fc8000fffe1ff */
[----:B------:R-:W-:Y:S02]  /*09b0*/  USHF.L.U32 UR5, UR4, 0xb, URZ ;  /* 0x0000000b04057899 */ /* 0x000fe400080006ff */
[----:B------:R-:W-:Y:S01]  /*09c0*/  USHF.L.U32 UR4, UR4, 0x1, URZ ;  /* 0x0000000104047899 */ /* 0x000fe200080006ff */
[----:B------:R-:W1:Y:S11]  /*09d0*/  FENCE.VIEW.ASYNC.S ;  /* 0x00000000000073c6 */ /* 0x000e760000000000 */
[----:B-1----:R2:W1:Y:S01]  /*09e0*/  SYNCS.EXCH.64 URZ, [UR6+0xb0], UR4 ;  /* 0x0000b00406ff75b2 */ /* 0x0024620008000100 */
[----:B------:R2:W1:Y:S02]  /*09f0*/  SYNCS.EXCH.64 URZ, [UR6+0xb8], UR4 ;  /* 0x0000b80406ff75b2 */ /* 0x0004640008000100 */
[----:B--2---:R-:W-:Y:S01]  /*0a00*/  NOP ;  /* 0x0000000000007918 */ /* 0x004fe20000000000 */
.L_x_12:
[----:B------:R-:W2:Y:S01]  /*0a10*/  SHFL.IDX PT, R2, R86, RZ, 0x1f ;  /* 0x00001fff56027589 */ /* 0x000ea200000e0000 */
[----:B------:R-:W-:Y:S01]  /*0a20*/  NOP ;  /* 0x0000000000007918 */ /* 0x000fe20000000000 */
[----:B--2---:R-:W-:-:S13]  /*0a30*/  ISETP.NE.AND P0, PT, R2, 0x4, PT ;  /* 0x000000040200780c */ /* 0x004fda0003f05270 */
[----:B------:R-:W-:Y:S05]  /*0a40*/  @P0 BRA `(.L_x_13) ;  /* 0x00000000004c0947 */ /* 0x000fea0003800000 */
[----:B-1----:R-:W1:Y:S01]  /*0a50*/  S2UR UR6, SR_CgaCtaId ;  /* 0x00000000000679c3 */ /* 0x002e620000008800 */
[----:B------:R-:W-:Y:S01]  /*0a60*/  UMOV UR4, 0x1e0 ;  /* 0x000001e000047882 */ /* 0x000fe20000000000 */
[----:B------:R-:W-:Y:S01]  /*0a70*/  UMOV UR5, 0x400 ;  /* 0x0000040000057882 */ /* 0x000fe20000000000 */
[----:B------:R-:W-:Y:S01]  /*0a80*/  USEL UR4, UR4, 0x1a0, UP3 ;  /* 0x000001a004047887 */ /* 0x000fe20009800000 */
[----:B------:R-:W-:Y:S01]  /*0a90*/  UMOV UR8, 0x1 ;  /* 0x0000000100087882 */ /* 0x000fe20000000000 */
[----:B------:R-:W-:Y:S01]  /*0aa0*/  ELECT P0, URZ, PT ;  /* 0x0000000000ff782f */ /* 0x000fe20003800000 */
[----:B------:R-:W-:-:S04]  /*0ab0*/  UIADD3 UR8, UPT, UPT, -UR8, 0x100000, URZ ;  /* 0x0010000008087890 */ /* 0x000fc8000fffe1ff */
[----:B------:R-:W-:Y:S02]  /*0ac0*/  USHF.L.U32 UR9, UR8, 0xb, URZ ;  /* 0x0000000b08097899 */ /* 0x000fe400080006ff */
[----:B------:R-:W-:Y:S02]  /*0ad0*/  USHF.L.U32 UR8, UR8, 0x1, URZ ;  /* 0x0000000108087899 */ /* 0x000fe400080006ff */
[----:B-1----:R-:W-:Y:S02]  /*0ae0*/  ULEA UR6, UR6, UR5, 0x18 ;  /* 0x0000000506067291 */ /* 0x002fe4000f8ec0ff */
[----:B------:R-:W-:-:S04]  /*0af0*/  UIADD3 UR4, UPT, UPT, -UR4, 0x100000, URZ ;  /* 0x0010000004047890 */ /* 0x000fc8000fffe1ff */
[----:B------:R-:W-:Y:S02]  /*0b00*/  USHF.L.U32 UR5, UR4, 0xb, URZ ;  /* 0x0000000b04057899 */ /* 0x000fe400080006ff */
[----:B------:R-:W-:Y:S01]  /*0b10*/  USHF.L.U32 UR4, UR4, 0x1, URZ ;  /* 0x0000000104047899 */ /* 0x000fe200080006ff */
[----:B------:R-:W1:Y:S03]  /*0b20*/  FENCE.VIEW.ASYNC.S ;  /* 0x00000000000073c6 */ /* 0x000e660000000000 */
[----:B-1----:R2:W1:Y:S08]  /*0b30*/  SYNCS.EXCH.64 URZ, [UR6+0xc0], UR8 ;  /* 0x0000c00806ff75b2 */ /* 0x0024700008000100 */
[----:B------:R2:W1:Y:S01]  /*0b40*/  SYNCS.EXCH.64 URZ, [UR6+0xd0], UR4 ;  /* 0x0000d00406ff75b2 */ /* 0x0004620008000100 */
[----:B------:R2:W1:Y:S01]  /*0b50*/  SYNCS.EXCH.64 URZ, [UR6+0xc8], UR8 ;  /* 0x0000c80806ff75b2 */ /* 0x0004620008000100 */
[----:B------:R2:W1:Y:S02]  /*0b60*/  SYNCS.EXCH.64 URZ, [UR6+0xd8], UR4 ;  /* 0x0000d80406ff75b2 */ /* 0x0004640008000100 */
[----:B--2---:R-:W-:Y:S01]  /*0b70*/  NOP ;  /* 0x0000000000007918 */ /* 0x004fe20000000000 */
.L_x_13:
[----:B------:R-:W2:Y:S01]  /*0b80*/  SHFL.IDX PT, R2, R86, RZ, 0x1f ;  /* 0x00001fff56027589 */ /* 0x000ea200000e0000 */
[----:B------:R-:W-:Y:S01]  /*0b90*/  NOP ;  /* 0x0000000000007918 */ /* 0x000fe20000000000 */
[----:B--2---:R-:W-:-:S13]  /*0ba0*/  ISETP.NE.AND P0, PT, R2, 0x5, PT ;  /* 0x000000050200780c */ /* 0x004fda0003f05270 */
[----:B------:R-:W-:Y:S05]  /*0bb0*/  @P0 BRA `(.L_x_14) ;  /* 0x0000000000480947 */ /* 0x000fea0003800000 */
[----:B-1----:R-:W1:Y:S01]  /*0bc0*/  S2UR UR4, SR_CgaCtaId ;  /* 0x00000000000479c3 */ /* 0x002e620000008800 */
        /* <DEDUP_REMOVED lines=15> */
[----:B------:R2:W1:Y:S02]  /*0cc0*/  SYNCS.EXCH.64 URZ, [UR4+0xf8], UR6 ;  /* 0x0000f80604ff75b2 */ /* 0x0004640008000100 */
[----:B--2---:R-:W-:Y:S01]  /*0cd0*/  NOP ;  /* 0x0000000000007918 */ /* 0x004fe20000000000 */
.L_x_14:
[----:B------:R-:W2:Y:S01]  /*0ce0*/  SHFL.IDX PT, R2, R86, RZ, 0x1f ;  /* 0x00001fff56027589 */ /* 0x000ea200000e0000 */
[----:B------:R-:W1:Y:S01]  /*0cf0*/  S2UR UR57, SR_CgaCtaId ;  /* 0x00000000003979c3 */ /* 0x000e620000008800 */
[----:B------:R-:W-:Y:S01]  /*0d00*/  NOP ;  /* 0x0000000000007918 */ /* 0x000fe20000000000 */
[----:B--2---:R-:W-:-:S13]  /*0d10*/  ISETP.NE.AND P0, PT, R2, 0x3, PT ;  /* 0x000000030200780c */ /* 0x004fda0003f05270 */
[----:B-1----:R-:W-:Y:S05]  /*0d20*/  @P0 BRA `(.L_x_15) ;  /* 0x0000000000340947 */ /* 0x002fea0003800000 */
[----:B------:R-:W-:Y:S01]  /*0d30*/  UMOV UR4, 0x400 ;  /* 0x0000040000047882 */ /* 0x000fe20000000000 */
[----:B------:R-:W-:Y:S01]  /*0d40*/  UMOV UR6, 0x20 ;  /* 0x0000002000067882 */ /* 0x000fe20000000000 */
[----:B------:R-:W-:Y:S02]  /*0d50*/  ULEA UR4, UR57, UR4, 0x18 ;  /* 0x0000000439047291 */ /* 0x000fe4000f8ec0ff */
[----:B------:R-:W-:-:S04]  /*0d60*/  UIADD3 UR6, UPT, UPT, -UR6, 0x100000, URZ ;  /* 0x0010000006067890 */ /* 0x000fc8000fffe1ff */
[----:B------:R-:W-:Y:S02]  /*0d70*/  USHF.L.U32 UR7, UR6, 0xb, URZ ;  /* 0x0000000b06077899 */ /* 0x000fe400080006ff */
[----:B------:R-:W-:Y:S01]  /*0d80*/  USHF.L.U32 UR6, UR6, 0x1, URZ ;  /* 0x0000000106067899 */ /* 0x000fe200080006ff */
[----:B------:R-:W-:Y:S01]  /*0d90*/  ELECT P0, URZ, PT ;  /* 0x0000000000ff782f */ /* 0x000fe20003800000 */
[----:B------:R-:W1:Y:S10]  /*0da0*/  FENCE.VIEW.ASYNC.S ;  /* 0x00000000000073c6 */ /* 0x000e740000000000 */
[----:B-1----:R1:W2:Y:S01]  /*0db0*/  SYNCS.EXCH.64 URZ, [UR4+0x100], UR6 ;  /* 0x0001000604ff75b2 */ /* 0x0022a20008000100 */
[----:B------:R1:W1:Y:S01]  /*0dc0*/  SYNCS.EXCH.64 URZ, [UR4+0x110], UR6 ;  /* 0x0001100604ff75b2 */ /* 0x0002620008000100 */
[----:B------:R1:W1:Y:S01]  /*0dd0*/  SYNCS.EXCH.64 URZ, [UR4+0x108], UR6 ;  /* 0x0001080604ff75b2 */ /* 0x0002620008000100 */
[----:B------:R1:W1:Y:S01]  /*0de0*/  SYNCS.EXCH.64 URZ, [UR4+0x118], UR6 ;  /* 0x0001180604ff75b2 */ /* 0x0002620008000100 */
[----:B------:R-:W-:Y:S01]  /*0df0*/  NOP ;  /* 0x0000000000007918 */ /* 0x000fe20000000000 */
.L_x_15:
[----:B-1----:R-:W1:Y:S01]  /*0e00*/  LDCU UR4, c[0x0][0x36c] ;  /* 0x00006d80ff0477ac */ /* 0x002e620008000800 */
[----:B------:R-:W-:Y:S01]  /*0e10*/  ISETP.NE.OR P4, PT, R0, 0x2, !P4 ;  /* 0x000000020000780c */ /* 0x000fe20006785670 */
[----:B------:R-:W-:Y:S01]  /*0e20*/  NOP ;  /* 0x0000000000007918 */ /* 0x000fe20000000000 */
[----:B------:R-:W-:Y:S01]  /*0e30*/  LOP3.LUT R0, R81, 0x1f, RZ, 0xc0, !PT ;  /* 0x0000001f51007812 */ /* 0x000fe200078ec0ff */
[----:B------:R-:W-:Y:S02]  /*0e40*/  UISETP.NE.AND UP4, UPT, UR20, 0x2, UPT ;  /* 0x000000021400788c */ /* 0x000fe4000bf85270 */
[----:B------:R-:W-:Y:S02]  /*0e50*/  UISETP.NE.AND UP5, UPT, UR20, URZ, UPT ;  /* 0x000000ff1400728c */ /* 0x000fe4000bfa5270 */
[----:B-1----:R-:W-:-:S09]  /*0e60*/  UISETP.EQ.U32.AND UP6, UPT, UR4, 0x1, UPT ;  /* 0x000000010400788c */ /* 0x002fd2000bfc2070 */
[----:B------:R-:W-:Y:S05]  /*0e70*/  BRA.U !UP6, `(.L_x_16) ;  /* 0x000000010e087547 */ /* 0x000fea000b800000 */
[----:B--234-:R-:W-:Y:S01]  /*0e80*/  UCGABAR_ARV ;  /* 0x00000000000079c7 */ /* 0x01cfe20008000000 */
[----:B------:R-:W-:Y:S05]  /*0e90*/  BRA `(.L_x_17) ;  /* 0x0000000000047947 */ /* 0x000fea0003800000 */
.L_x_16:
[----:B--234-:R-:W-:Y:S01]  /*0ea0*/  NOP ;  /* 0x0000000000007918 */ /* 0x01cfe20000000000 */
.L_x_17:
[----:B------:R-:W1:Y:S01]  /*0eb0*/  S2UR UR27, SR_CTAID.X ;  /* 0x00000000001b79c3 */ /* 0x000e620000002500 */
[----:B------:R-:W-:-:S05]  /*0ec0*/  CS2R.32 R92, SR_CgaSize ;  /* 0x00000000005c7805 */ /* 0x000fca0000008a00 */
[----:B------:R-:W-:-:S05]  /*0ed0*/  IMAD R92, R92, -0xa0, RZ ;  /* 0xffffff605c5c7824 */ /* 0x000fca00078e02ff */
[----:B------:R-:W-:-:S14]  /*0ee0*/  R2UR UR5, R92 ;  /* 0x000000005c0572ca */ /* 0x000fdc00000e0000 */
[----:B------:R-:W2:Y:S01]  /*0ef0*/  LDCU UR5, c[0x0][UR5+0x2b0] ;  /* 0x00005600050577ac */ /* 0x000ea20008000800 */
[----:B------:R-:W-:-:S05]  /*0f00*/  CS2R.32 R92, SR_CgaSize ;  /* 0x00000000005c7805 */ /* 0x000fca0000008a00 */
[----:B------:R-:W-:-:S05]  /*0f10*/  IMAD R92, R92, -0xa0, RZ ;  /* 0xffffff605c5c7824 */ /* 0x000fca00078e02ff */
[----:B------:R-:W-:-:S14]  /*0f20*/  R2UR UR4, R92 ;  /* 0x000000005c0472ca */ /* 0x000fdc00000e0000 */
[----:B------:R-:W3:Y:S01]  /*0f30*/  LDCU UR4, c[0x0][UR4+0x2b4] ;  /* 0x00005680040477ac */ /* 0x000ee20008000800 */
[----:B------:R-:W4:Y:S01]  /*0f40*/  S2UR UR26, SR_CTAID.Y ;  /* 0x00000000001a79c3 */ /* 0x000f220000002600 */
[----:B------:R-:W-:-:S05]  /*0f50*/  CS2R.32 R92, SR_CgaSize ;  /* 0x00000000005c7805 */ /* 0x000fca0000008a00 */
[----:B------:R-:W-:-:S05]  /*0f60*/  IMAD R92, R92, -0xa0, RZ ;  /* 0xffffff605c5c7824 */ /* 0x000fca00078e02ff */
[----:B------:R-:W-:-:S14]  /*0f70*/  R2UR UR7, R92 ;  /* 0x000000005c0772ca */ /* 0x000fdc00000e0000 */
[----:B------:R-:W3:Y:S01]  /*0f80*/  LDCU UR7, c[0x0][UR7+0x2a0] ;  /* 0x00005400070777ac */ /* 0x000ee20008000800 */
[----:B------:R-:W-:-:S05]  /*0f90*/  CS2R.32 R92, SR_CgaSize ;  /* 0x00000000005c7805 */ /* 0x000fca0000008a00 */
[----:B------:R-:W-:-:S05]  /*0fa0*/  IMAD R92, R92, -0xa0, RZ ;  /* 0xffffff605c5c7824 */ /* 0x000fca00078e02ff */
[----:B------:R-:W-:-:S14]  /*0fb0*/  R2UR UR8, R92 ;  /* 0x000000005c0872ca */ /* 0x000fdc00000e0000 */
[----:B------:R-:W3:Y:S01]  /*0fc0*/  LDCU UR8, c[0x0][UR8+0x2a4] ;  /* 0x00005480080877ac */ /* 0x000ee20008000800 */
[----:B------:R-:W-:Y:S02]  /*0fd0*/  USHF.L.U32 UR37, UR57, 0x8, URZ ;  /* 0x0000000839257899 */ /* 0x000fe400080006ff */
[----:B------:R-:W-:Y:S02]  /*0fe0*/  USHF.L.U32 UR39, UR57, 0xc, URZ ;  /* 0x0000000c39277899 */ /* 0x000fe400080006ff */
[----:B------:R-:W-:Y:S01]  /*0ff0*/  ULOP3.LUT UR37, UR37, 0x100, URZ, 0xc0, !UPT ;  /* 0x0000010025257892 */ /* 0x000fe2000f8ec0ff */
[----:B------:R-:W3:Y:S01]  /*1000*/  LDCU UR21, c[0x0][0xf24] ;  /* 0x0001e480ff1577ac */ /* 0x000ee20008000800 */
[----:B-1----:R-:W-:Y:S01]  /*1010*/  I2FP.F32.U32 R3, UR27 ;  /* 0x0000001b00037c45 */ /* 0x002fe20008201000 */
[----:B------:R-:W1:Y:S04]  /*1020*/  LDCU UR45, c[0x0][0xf24] ;  /* 0x0001e480ff2d77ac */ /* 0x000e680008000800 */
[----:B--2---:R-:W-:Y:S01]  /*1030*/  FMUL R3, R3, UR5 ;  /* 0x0000000503037c20 */ /* 0x004fe20008400000 */
[----:B------:R-:W2:Y:S01]  /*1040*/  LDCU UR23, c[0x0][0xf30] ;  /* 0x0001e600ff1777ac */ /* 0x000ea20008000800 */
[----:B----4-:R-:W-:-:S04]  /*1050*/  I2FP.F32.U32 R2, UR26 ;  /* 0x0000001a00027c45 */ /* 0x010fc80008201000 */
[----:B------:R-:W4:Y:S01]  /*1060*/  F2I.U32.TRUNC.NTZ R3, R3 ;  /* 0x0000000300037305 */ /* 0x000f22000020f000 */
[----:B------:R-:W-:Y:S01]  /*1070*/  ULOP3.LUT UR39, UR39, 0x1000, URZ, 0xc0, !UPT ;  /* 0x0000100027277892 */ /* 0x000fe2000f8ec0ff */
[----:B---3--:R-:W-:Y:S01]  /*1080*/  FMUL R2, R2, UR4 ;  /* 0x0000000402027c20 */ /* 0x008fe20008400000 */
[----:B------:R-:W-:-:S05]  /*1090*/  USHF.R.U32.HI UR10, URZ, 0x1, UR37 ;  /* 0x00000001ff0a7899 */ /* 0x000fca0008011625 */
[----:B------:R-:W3:Y:S01]  /*10a0*/  F2I.U32.TRUNC.NTZ R2, R2 ;  /* 0x0000000200027305 */ /* 0x000ee2000020f000 */
[----:B----4-:R-:W-:Y:S02]  /*10b0*/  R2UR UR4, R3 ;  /* 0x00000000030472ca */ /* 0x010fe400000e0000 */
[----:B---3--:R-:W-:Y:S02]  /*10c0*/  R2UR UR6, R2 ;  /* 0x00000000020672ca */ /* 0x008fe400000e0000 */
[----:B------:R-:W-:-:S09]  /*10d0*/  PRMT R2, RZ, 0x7610, R2 ;  /* 0x00007610ff027816 */ /* 0x000fd20000000002 */
[----:B------:R-:W-:-:S04]  /*10e0*/  UIADD3 UR5, UPT, UPT, -UR4, URZ, URZ ;  /* 0x000000ff04057290 */ /* 0x000fc8000fffe1ff */
[----:B------:R-:W-:Y:S02]  /*10f0*/  UIMAD UR5, UR7, UR5, UR27 ;  /* 0x00000005070572a4 */ /* 0x000fe4000f8e021b */
[----:B------:R-:W-:-:S04]  /*1100*/  UIADD3 UR4, UPT, UPT, -UR6, URZ, URZ ;  /* 0x000000ff06047290 */ /* 0x000fc8000fffe1ff */
[----:B------:R-:W-:Y:S01]  /*1110*/  IMAD.U32 R92, RZ, RZ, UR5 ;  /* 0x00000005ff5c7e24 */ /* 0x000fe2000f8e00ff */
[----:B------:R-:W-:-:S06]  /*1120*/  UIMAD UR4, UR8, UR4, UR26 ;  /* 0x00000004080472a4 */ /* 0x000fcc000f8e021a */
[----:B------:R-:W-:Y:S01]  /*1130*/  IMAD.U32 R91, RZ, RZ, UR4 ;  /* 0x00000004ff5b7e24 */ /* 0x000fe2000f8e00ff */
[----:B-12---:R-:W-:Y:S06]  /*1140*/  BRA.U UP5, `(.L_x_18) ;  /* 0x00000001052c7547 */ /* 0x006fec000b800000 */
[----:B------:R-:W-:Y:S02]  /*1150*/  R2UR UR4, R91 ;  /* 0x000000005b0472ca */ /* 0x000fe400000e0000 */
[----:B------:R-:W-:-:S11]  /*1160*/  R2UR UR6, R92 ;  /* 0x000000005c0672ca */ /* 0x000fd600000e0000 */
[----:B------:R-:W-:-:S04]  /*1170*/  UISETP.NE.AND UP0, UPT, UR4, URZ, UPT ;  /* 0x000000ff0400728c */ /* 0x000fc8000bf05270 */
[----:B------:R-:W-:-:S04]  /*1180*/  UISETP.EQ.OR UP0, UPT, UR6, URZ, !UP0 ;  /* 0x000000ff0600728c */ /* 0x000fc8000c702670 */
[----:B------:R-:W-:Y:S02]  /*1190*/  USEL UR5, URZ, 0x1, !UP0 ;  /* 0x00000001ff057887 */ /* 0x000fe4000c000000 */
[----:B------:R-:W-:-:S04]  /*11a0*/  UISETP.NE.AND UP0, UPT, UR4, URZ, UPT ;  /* 0x000000ff0400728c */ /* 0x000fc8000bf05270 */
[----:B------:R-:W-:Y:S02]  /*11b0*/  USEL UR4, URZ, 0x2, UP0 ;  /* 0x00000002ff047887 */ /* 0x000fe40008000000 */
[----:B------:R-:W-:-:S04]  /*11c0*/  UISETP.NE.AND UP0, UPT, UR6, 0x1, UPT ;  /* 0x000000010600788c */ /* 0x000fc8000bf05270 */
[----:B------:R-:W-:-:S04]  /*11d0*/  USEL UR4, UR4, 0x2, UP0 ;  /* 0x0000000204047887 */ /* 0x000fc80008000000 */
[----:B------:R-:W-:-:S06]  /*11e0*/  UIADD3 UR4, UPT, UPT, UR5, UR4, URZ ;  /* 0x0000000405047290 */ /* 0x000fcc000fffe0ff */
[----:B------:R-:W-:-:S07]  /*11f0*/  IMAD.U32 R2, RZ, RZ, UR4 ;  /* 0x00000004ff027e24 */ /* 0x000fce000f8e00ff */
.L_x_18:
[----:B------:R-:W1:Y:S01]  /*1200*/  S2UR UR36, SR_CTAID.Z ;  /* 0x00000000002479c3 */ /* 0x000e620000002700 */
[----:B------:R-:W-:-:S09]  /*1210*/  UISETP.GE.AND UP0, UPT, UR21, 0x1, UPT ;  /* 0x000000011500788c */ /* 0x000fd2000bf06270 */
[----:B------:R-:W-:Y:S05]  /*1220*/  BRA.U !UP0, `(.L_x_19) ;  /* 0x0000000108d07547 */ /* 0x000fea000b800000 */
[----:B------:R-:W2:Y:S01]  /*1230*/  LDCU UR22, c[0x0][0xf0c] ;  /* 0x0001e180ff1677ac */ /* 0x000ea20008000800 */
[----:B------:R-:W3:Y:S01]  /*1240*/  LDCU.128 UR12, c[0x0][0xf10] ;  /* 0x0001e200ff0c77ac */ /* 0x000ee20008000c00 */
[----:B------:R-:W4:Y:S01]  /*1250*/  LDCU UR6, c[0x0][0x370] ;  /* 0x00006e00ff0677ac */ /* 0x000f220008000800 */
[----:B------:R-:W1:Y:S01]  /*1260*/  LDCU UR7, c[0x0][0x374] ;  /* 0x00006e80ff0777ac */ /* 0x000e620008000800 */
[----:B------:R-:W1:Y:S01]  /*1270*/  LDCU UR11, c[0x0][0xf20] ;  /* 0x0001e400ff0b77ac */ /* 0x000e620008000800 */
[----:B--2---:R-:W-:Y:S02]  /*1280*/  UISETP.NE.AND UP0, UPT, UR22, 0x1, UPT ;  /* 0x000000011600788c */ /* 0x004fe4000bf05270 */
[----:B---3--:R-:W-:Y:S01]  /*1290*/  UIMAD.WIDE.U32 UR4, UR27, UR12, URZ ;  /* 0x0000000c1b0472a5 */ /* 0x008fe2000f8e00ff */
[----:B------:R-:W2:Y:S01]  /*12a0*/  LDCU.64 UR8, c[0x0][0xf28] ;  /* 0x0001e500ff0877ac */ /* 0x000ea20008000a00 */
[----:B----4-:R-:W-:Y:S02]  /*12b0*/  UIMAD.WIDE.U32 UR18, UR6, UR12, URZ ;  /* 0x0000000c061272a5 */ /* 0x010fe4000f8e00ff */
[----:B------:R-:W-:-:S02]  /*12c0*/  USHF.R.U32.HI UR5, URZ, UR13, UR5 ;  /* 0x0000000dff057299 */ /* 0x000fc40008011605 */
[----:B------:R-:W-:Y:S02]  /*12d0*/  UIMAD.WIDE.U32 UR16, UR26, UR15, URZ ;  /* 0x0000000f1a1072a5 */ /* 0x000fe4000f8e00ff */
[----:B------:R-:W-:Y:S01]  /*12e0*/  USEL UR5, UR27, UR5, !UP0 ;  /* 0x000000051b057287 */ /* 0x000fe2000c000000 */
[----:B------:R-:W-:Y:S01]  /*12f0*/  UMOV UR18, UR19 ;  /* 0x0000001300127c82 */ /* 0x000fe20008000000 */
[----:B------:R-:W-:Y:S02]  /*1300*/  UISETP.NE.AND UP2, UPT, UR21, 0x1, UPT ;  /* 0x000000011500788c */ /* 0x000fe4000bf45270 */
[----:B------:R-:W-:Y:S02]  /*1310*/  @UP0 USHF.R.U32.HI UR6, URZ, UR13, UR18 ;  /* 0x0000000dff060299 */ /* 0x000fe40008011612 */
[----:B------:R-:W-:Y:S02]  /*1320*/  UISETP.NE.AND UP0, UPT, UR14, 0x1, UPT ;  /* 0x000000010e00788c */ /* 0x000fe4000bf05270 */
[----:B-1----:R-:W-:Y:S01]  /*1330*/  UIMAD.WIDE.U32 UR12, UR7, UR15, URZ ;  /* 0x0000000f070c72a5 */ /* 0x002fe2000f8e00ff */
[----:B------:R-:W-:Y:S01]  /*1340*/  UMOV UR4, UR17 ;  /* 0x0000001100047c82 */ /* 0x000fe20008000000 */
[----:B--2---:R-:W-:-:S02]  /*1350*/  UIMAD.WIDE.U32 UR16, UR6, UR8, URZ ;  /* 0x00000008061072a5 */ /* 0x004fc4000f8e00ff */
[----:B------:R-:W-:-:S03]  /*1360*/  USHF.R.U32.HI UR4, URZ, UR11, UR4 ;  /* 0x0000000bff047299 */ /* 0x000fc60008011604 */
[----:B------:R-:W-:Y:S02]  /*1370*/  UMOV UR12, UR13 ;  /* 0x0000000d000c7c82 */ /* 0x000fe40008000000 */
[----:B------:R-:W-:Y:S01]  /*1380*/  @UP0 USHF.R.U32.HI UR7, URZ, UR11, UR12 ;  /* 0x0000000bff070299 */ /* 0x000fe2000801160c */
[----:B------:R-:W-:Y:S01]  /*1390*/  UMOV UR16, UR17 ;  /* 0x0000001100107c82 */ /* 0x000fe20008000000 */
[----:B------:R-:W-:Y:S02]  /*13a0*/  USEL UR4, UR26, UR4, !UP0 ;  /* 0x000000041a047287 */ /* 0x000fe4000c000000 */
[----:B------:R-:W-:Y:S02]  /*13b0*/  UIMAD.WIDE.U32 UR12, UR7, UR8, URZ ;  /* 0x00000008070c72a5 */ /* 0x000fe4000f8e00ff */
[----:B------:R-:W-:Y:S02]  /*13c0*/  @UP2 USHF.R.U32.HI UR6, URZ, UR9, UR16 ;  /* 0x00000009ff062299 */ /* 0x000fe40008011610 */
[----:B------:R-:W-:-:S02]  /*13d0*/  UIMAD.WIDE.U32 UR16, UR4, UR8, URZ ;  /* 0x00000008041072a5 */ /* 0x000fc4000f8e00ff */
[----:B------:R-:W-:Y:S01]  /*13e0*/  UIMAD UR11, UR6, UR21, URZ ;  /* 0x00000015060b72a4 */ /* 0x000fe2000f8e02ff */
[----:B------:R-:W-:Y:S02]  /*13f0*/  UMOV UR12, UR13 ;  /* 0x0000000d000c7c82 */ /* 0x000fe40008000000 */
[----:B------:R-:W-:Y:S02]  /*1400*/  @UP2 USHF.R.U32.HI UR7, URZ, UR9, UR12 ;  /* 0x00000009ff072299 */ /* 0x000fe4000801160c */
[----:B------:R-:W-:Y:S02]  /*1410*/  UIMAD.WIDE.U32 UR12, UR5, UR8, URZ ;  /* 0x00000008050c72a5 */ /* 0x000fe4000f8e00ff */
[----:B------:R-:W-:Y:S02]  /*1420*/  UIMAD UR7, UR7, UR21, URZ ;  /* 0x00000015070772a4 */ /* 0x000fe4000f8e02ff */
[----:B------:R-:W-:Y:S02]  /*1430*/  UIADD3 UR12, UPT, UPT, -UR5, URZ, URZ ;  /* 0x000000ff050c7290 */ /* 0x000fe4000fffe1ff */
[----:B------:R-:W-:-:S02]  /*1440*/  UISETP.GE.AND UP0, UPT, UR4, UR7, UPT ;  /* 0x000000070400728c */ /* 0x000fc4000bf06270 */
[----:B------:R-:W-:Y:S02]  /*1450*/  UIMAD UR27, UR22, UR12, UR27 ;  /* 0x0000000c161b72a4 */ /* 0x000fe4000f8e021b */
[----:B------:R-:W-:Y:S01]  /*1460*/  UISETP.GE.OR UP0, UPT, UR5, UR11, UP0 ;  /* 0x0000000b0500728c */ /* 0x000fe20008706670 */
[----:B------:R-:W-:Y:S01]  /*1470*/  UMOV UR7, UR17 ;  /* 0x0000001100077c82 */ /* 0x000fe20008000000 */
[----:B------:R-:W-:Y:S02]  /*1480*/  UIADD3 UR11, UPT, UPT, -UR4, URZ, URZ ;  /* 0x000000ff040b7290 */ /* 0x000fe4000fffe1ff */
[----:B------:R-:W-:Y:S02]  /*1490*/  USHF.R.U32.HI UR7, URZ, UR9, UR7 ;  /* 0x00000009ff077299 */ /* 0x000fe40008011607 */
[----:B------:R-:W-:Y:S02]  /*14a0*/  UIMAD UR11, UR14, UR11, UR26 ;  /* 0x0000000b0e0b72a4 */ /* 0x000fe4000f8e021a */
[----:B------:R-:W-:-:S03]  /*14b0*/  USEL UR7, UR4, UR7, !UP2 ;  /* 0x0000000704077287 */ /* 0x000fc6000d000000 */
[----:B------:R-:W-:Y:S02]  /*14c0*/  @!UP0 UMOV UR8, UR13 ;  /* 0x0000000d00088c82 */ /* 0x000fe40008000000 */
[----:B------:R-:W-:Y:S02]  /*14d0*/  @!UP0 USHF.R.U32.HI UR8, URZ, UR9, UR8 ;  /* 0x00000009ff088299 */ /* 0x000fe40008011608 */
[----:B------:R-:W-:Y:S02]  /*14e0*/  UIADD3 UR9, UPT, UPT, -UR7, URZ, URZ ;  /* 0x000000ff07097290 */ /* 0x000fe4000fffe1ff */
[----:B------:R-:W-:Y:S02]  /*14f0*/  @!UP0 USEL UR8, UR5, UR8, !UP2 ;  /* 0x0000000805088287 */ /* 0x000fe4000d000000 */
[----:B------:R-:W-:Y:S02]  /*1500*/  UIMAD UR9, UR21, UR9, UR4 ;  /* 0x00000009150972a4 */ /* 0x000fe4000f8e0204 */
[----:B------:R-:W-:-:S02]  /*1510*/  @!UP0 UIADD3 UR7, UPT, UPT, UR7, -UR8, URZ ;  /* 0x8000000807078290 */ /* 0x000fc4000fffe0ff */
[----:B------:R-:W-:Y:S02]  /*1520*/  @!UP0 UIMAD UR6, UR9, UR6, UR8 ;  /* 0x00000006090682a4 */ /* 0x000fe4000f8e0208 */
[----:B------:R-:W-:-:S04]  /*1530*/  @!UP0 UIMAD UR4, UR7, UR21, UR5 ;  /* 0x00000015070482a4 */ /* 0x000fc8000f8e0205 */
[----:B------:R-:W-:Y:S01]  /*1540*/  UIMAD UR26, UR4, UR14, UR11 ;  /* 0x0000000e041a72a4 */ /* 0x000fe2000f8e020b */
[----:B------:R-:W-:Y:S02]  /*1550*/  @!UP0 UMOV UR5, UR6 ;  /* 0x0000000600058c82 */ /* 0x000fe40008000000 */
[----:B------:R-:W-:-:S12]  /*1560*/  UIMAD UR27, UR5, UR22, UR27 ;  /* 0x00000016051b72a4 */ /* 0x000fd8000f8e021b */
.L_x_19:
[----:B------:R-:W-:-:S09]  /*1570*/  UISETP.NE.AND UP0, UPT, UR23, 0x1, UPT ;  /* 0x000000011700788c */ /* 0x000fd2000bf05270 */
[----:B------:R-:W-:Y:S05]  /*1580*/  BRA.U UP0, `(.L_x_20) ;  /* 0x0000000100407547 */ /* 0x000fea000b800000 */
[----:B------:R-:W2:Y:S01]  /*1590*/  LDCU.128 UR12, c[0x0][0xf10] ;  /* 0x0001e200ff0c77ac */ /* 0x000ea20008000c00 */
[----:B------:R-:W3:Y:S01]  /*15a0*/  LDCU UR8, c[0x0][0xf0c] ;  /* 0x0001e180ff0877ac */ /* 0x000ee20008000800 */
[----:B------:R-:W4:Y:S01]  /*15b0*/  LDCU UR9, c[0x0][0xf20] ;  /* 0x0001e400ff0977ac */ /* 0x000f220008000800 */
[----:B--2---:R-:W-:Y:S02]  /*15c0*/  UIMAD.WIDE.U32 UR4, UR27, UR12, URZ ;  /* 0x0000000c1b0472a5 */ /* 0x004fe4000f8e00ff */
[----:B------:R-:W-:Y:S02]  /*15d0*/  UIMAD.WIDE.U32 UR6, UR26, UR15, URZ ;  /* 0x0000000f1a0672a5 */ /* 0x000fe4000f8e00ff */
[----:B---3--:R-:W-:Y:S02]  /*15e0*/  UISETP.NE.AND UP0, UPT, UR8, 0x1, UPT ;  /* 0x000000010800788c */ /* 0x008fe4000bf05270 */
[----:B------:R-:W-:-:S03]  /*15f0*/  USHF.R.U32.HI UR5, URZ, UR13, UR5 ;  /* 0x0000000dff057299 */ /* 0x000fc60008011605 */
[----:B------:R-:W-:Y:S01]  /*1600*/  UMOV UR4, UR7 ;  /* 0x0000000700047c82 */ /* 0x000fe20008000000 */
[----:B------:R-:W-:Y:S02]  /*1610*/  USEL UR5, UR27, UR5, !UP0 ;  /* 0x000000051b057287 */ /* 0x000fe4000c000000 */
[----:B------:R-:W-:Y:S02]  /*1620*/  UISETP.NE.AND UP0, UPT, UR14, 0x1, UPT ;  /* 0x000000010e00788c */ /* 0x000fe4000bf05270 */
[----:B----4-:R-:W-:-:S04]  /*1630*/  USHF.R.U32.HI UR4, URZ, UR9, UR4 ;  /* 0x00000009ff047299 */ /* 0x010fc80008011604 */
[----:B------:R-:W-:-:S04]  /*1640*/  USEL UR4, UR26, UR4, !UP0 ;  /* 0x000000041a047287 */ /* 0x000fc8000c000000 */
[----:B------:R-:W-:Y:S02]  /*1650*/  UIADD3 UR6, UPT, UPT, UR5, -UR4, URZ ;  /* 0x8000000405067290 */ /* 0x000fe4000fffe0ff */
[----:B------:R-:W-:Y:S02]  /*1660*/  UIADD3 UR4, UPT, UPT, -UR5, UR4, URZ ;  /* 0x0000000405047290 */ /* 0x000fe4000fffe1ff */
[----:B------:R-:W-:Y:S02]  /*1670*/  UIMAD UR26, UR6, UR14, UR26 ;  /* 0x0000000e061a72a4 */ /* 0x000fe4000f8e021a */
[----:B------:R-:W-:-:S12]  /*1680*/  UIMAD UR27, UR4, UR8, UR27 ;  /* 0x00000008041b72a4 */ /* 0x000fd8000f8e021b */
.L_x_20:
[----:B------:R-:W-:Y:S01]  /*1690*/  UISETP.NE.AND UP0, UPT, UR20, 0x2, UPT ;  /* 0x000000021400788c */ /* 0x000fe2000bf05270 */
[----:B------:R-:W-:Y:S09]  /*16a0*/  BRA.U !UP6, `(.L_x_21) ;  /* 0x000000010e0c7547 */ /* 0x000ff2000b800000 */
[----:B------:R-:W-:Y:S01]  /*16b0*/  UCGABAR_WAIT ;  /* 0x0000000000007dc7 */ /* 0x000fe20008000000 */
[----:B------:R-:W-:Y:S01]  /*16c0*/  CCTL.IVALL ;  /* 0x00000000ff00798f */ /* 0x000fe20002000000 */
[----:B------:R-:W-:Y:S05]  /*16d0*/  BRA `(.L_x_22) ;  /* 0x0000000000047947 */ /* 0x000fea0003800000 */
.L_x_21:
[----:B------:R-:W-:Y:S06]  /*16e0*/  BAR.SYNC.DEFER_BLOCKING 0x0 ;  /* 0x0000000000007b1d */ /* 0x000fec0000010000 */
.L_x_22:
[----:B------:R-:W-:Y:S05]  /*16f0*/  BRA.U UP0, `(.L_x_23) ;  /* 0x0000001500f47547 */ /* 0x000fea000b800000 */
[----:B------:R-:W2:Y:S01]  /*1700*/  LDCU UR6, c[0x0][0x38c] ;  /* 0x00007180ff0677ac */ /* 0x000ea20008000800 */
[----:B------:R-:W-:Y:S01]  /*1710*/  PLOP3.LUT P2, PT, PT, PT, UP3, 0x80, 0x8 ;  /* 0x000000000008781c */ /* 0x000fe20003f4f038 */
[----:B------:R-:W-:Y:S01]  /*1720*/  IMAD.MOV.U32 R12, RZ, RZ, 0x1 ;  /* 0x00000001ff0c7424 */ /* 0x000fe200078e00ff */
[----:B------:R-:W-:Y:S01]  /*1730*/  ISETP.EQ.OR P3, PT, R0, RZ, P4 ;  /* 0x000000ff0000720c */ /* 0x000fe20002762670 */
[----:B------:R-:W-:Y:S01]  /*1740*/  UMOV UR7, 0x400 ;  /* 0x0000040000077882 */ /* 0x000fe20000000000 */
[----:B------:R-:W-:Y:S01]  /*1750*/  UISETP.NE.AND UP1, UPT, UR20, URZ, UPT ;  /* 0x000000ff1400728c */ /* 0x000fe2000bf25270 */
[----:B------:R-:W-:Y:S01]  /*1760*/  PLOP3.LUT P2, PT, P2, PT, PT, 0x8, 0x80 ;  /* 0x000000000080781c */ /* 0x000fe2000174e170 */
[----:B------:R-:W-:Y:S01]  /*1770*/  USEL UR38, URZ, 0x1, UP4 ;  /* 0x00000001ff267887 */ /* 0x000fe2000a000000 */
[----:B------:R-:W-:Y:S01]  /*1780*/  CS2R R10, SRZ ;  /* 0x00000000000a7805 */ /* 0x000fe2000001ff00 */
[----:B------:R-:W-:Y:S01]  /*1790*/  IMAD.MOV.U32 R9, RZ, RZ, RZ ;  /* 0x000000ffff097224 */ /* 0x000fe200078e00ff */
[----:B------:R-:W3:Y:S01]  /*17a0*/  LDCU UR52, c[0x0][0x370] ;  /* 0x00006e00ff3477ac */ /* 0x000ee20008000800 */
[----:B------:R-:W-:Y:S01]  /*17b0*/  IMAD.MOV.U32 R8, RZ, RZ, 0x1 ;  /* 0x00000001ff087424 */ /* 0x000fe200078e00ff */
[----:B------:R-:W4:Y:S01]  /*17c0*/  LDCU.64 UR30, c[0x0][0x348] ;  /* 0x00006900ff1e77ac */ /* 0x000f220008000a00 */
[----:B--2---:R-:W-:-:S02]  /*17d0*/  UIADD3 UR5, UPT, UPT, UR6, 0x7f, URZ ;  /* 0x0000007f06057890 */ /* 0x004fc4000fffe0ff */
[----:B------:R-:W-:Y:S02]  /*17e0*/  UIADD3 UR58, UPT, UPT, UR6, 0xfe, URZ ;  /* 0x000000fe063a7890 */ /* 0x000fe4000fffe0ff */
[----:B------:R-:W-:Y:S02]  /*17f0*/  USHF.R.S32.HI UR4, URZ, 0x1f, UR5 ;  /* 0x0000001fff047899 */ /* 0x000fe40008011405 */
[----:B------:R-:W-:Y:S02]  /*1800*/  USHF.R.U32.HI UR56, URZ, 0x7, UR39 ;  /* 0x00000007ff387899 */ /* 0x000fe40008011627 */
[----:B------:R-:W-:Y:S01]  /*1810*/  ULEA.HI UR4, UR4, UR5, URZ, 0x7 ;  /* 0x0000000504047291 */ /* 0x000fe2000f8f38ff */
[----:B------:R-:W2:Y:S03]  /*1820*/  LDCU UR51, c[0x0][0x374] ;  /* 0x00006e80ff3377ac */ /* 0x000ea60008000800 */
[----:B------:R-:W-:-:S02]  /*1830*/  USHF.R.S32.HI UR54, URZ, 0x7, UR4 ;  /* 0x00000007ff367899 */ /* 0x000fc40008011404 */
[----:B------:R-:W-:Y:S02]  /*1840*/  UIADD3 UR4, UPT, UPT, UR6, -0x1, URZ ;  /* 0xffffffff06047890 */ /* 0x000fe4000fffe0ff */
[----:B------:R-:W-:Y:S02]  /*1850*/  UISETP.LT.U32.AND UP0, UPT, UR54, 0x8, UPT ;  /* 0x000000083600788c */ /* 0x000fe4000bf01070 */
[----:B------:R-:W-:Y:S02]  /*1860*/  UISETP.GE.U32.AND UP2, UPT, UR4, -0xff, UPT ;  /* 0xffffff010400788c */ /* 0x000fe4000bf46070 */
[----:B------:R-:W-:Y:S02]  /*1870*/  USEL UR53, UR54, 0x8, UP0 ;  /* 0x0000000836357887 */ /* 0x000fe40008000000 */
[----:B------:R-:W-:Y:S02]  /*1880*/  ULEA UR6, UR57, UR7, 0x18 ;  /* 0x0000000739067291 */ /* 0x000fe4000f8ec0ff */
[----:B------:R-:W-:-:S02]  /*1890*/  UIADD3 UR15, UPT, UPT, UR53, -0x1, URZ ;  /* 0xffffffff350f7890 */ /* 0x000fc4000fffe0ff */
[----:B------:R-:W-:Y:S02]  /*18a0*/  USEL UR38, UR38, 0x2, UP1 ;  /* 0x0000000226267887 */ /* 0x000fe40008800000 */
[----:B------:R-:W-:Y:S02]  /*18b0*/  UIADD3 UR48, UPT, UPT, UR6, 0x23300, UR39 ;  /* 0x0002330006307890 */ /* 0x000fe4000fffe027 */
[----:B------:R-:W-:Y:S02]  /*18c0*/  @UP2 UIADD3 UR15, UPT, UPT, UR53, URZ, URZ ;  /* 0x000000ff350f2290 */ /* 0x000fe4000fffe0ff */
[----:B------:R-:W-:Y:S02]  /*18d0*/  UIADD3 UR55, UPT, UPT, UR54, -UR53, URZ ;  /* 0x8000003536377290 */ /* 0x000fe4000fffe0ff */
[----:B------:R-:W-:Y:S01]  /*18e0*/  UIADD3 UR15, UPT, UPT, UR15, 0x1, URZ ;  /* 0x000000010f0f7890 */ /* 0x000fe2000fffe0ff */
[----:B--234-:R-:W-:-:S11]  /*18f0*/  UMOV UR14, URZ ;  /* 0x000000ff000e7c82 */ /* 0x01cfd60008000000 */
.L_x_47:
[----:B------:R-:W-:-:S09]  /*1900*/  UISETP.NE.AND UP0, UPT, UR57, URZ, UPT ;  /* 0x000000ff3900728c */ /* 0x000fd2000bf05270 */
[----:B---3--:R-:W-:Y:S05]  /*1910*/  BRA.U UP0, `(.L_x_24) ;  /* 0x0000000100287547 */ /* 0x008fea000b800000 */
[----:B------:R-:W-:Y:S02]  /*1920*/  LEA R0, R9, UR6, 0x3 ;  /* 0x0000000609007c11 */ /* 0x000fe4000f8e18ff */
[----:B------:R-:W-:-:S04]  /*1930*/  SHF.L.U32 R2, R8, 0x1f, RZ ;  /* 0x0000001f08027819 */ /* 0x000fc800000006ff */
[----:B------:R-:W2:Y:S02]  /*1940*/  SYNCS.PHASECHK.TRANS64.TRYWAIT P0, [R0+URZ+0x110], R2 ;  /* 0x00011002000075a7 */ /* 0x000ea400080011ff */
[----:B--2---:R-:W-:Y:S05]  /*1950*/  @!P0 BRA `(.L_x_25) ;  /* 0x0000009800ec8947 */ /* 0x004fea0003800000 */
.L_x_161:
[----:B------:R-:W-:Y:S01]  /*1960*/  VIADD R9, R9, 0x1 ;  /* 0x0000000109097836 */ /* 0x000fe20000000000 */
[----:B------:R2:W-:Y:S04]  /*1970*/  SYNCS.ARRIVE.TRANS64.A1T0 RZ, [R0+URZ+0x100], RZ ;  /* 0x000100ff00ff79a7 */ /* 0x0005e800081000ff */
[----:B------:R-:W-:-:S04]  /*1980*/  ISETP.NE.AND P0, PT, R9, 0x2, PT ;  /* 0x000000020900780c */ /* 0x000fc80003f05270 */
[----:B------:R-:W-:Y:S02]  /*1990*/  SEL R9, R9, RZ, P0 ;  /* 0x000000ff09097207 */ /* 0x000fe40000000000 */
[----:B--2---:R-:W-:-:S04]  /*19a0*/  SEL R0, RZ, 0x1, P0 ;  /* 0x00000001ff007807 */ /* 0x004fc80000000000 */
[----:B------:R-:W-:-:S07]  /*19b0*/  LOP3.LUT R8, R8, R0, RZ, 0x3c, !PT ;  /* 0x0000000008087212 */ /* 0x000fce00078e3cff */
.L_x_24:
[----:B------:R-:W-:Y:S01]  /*19c0*/  ULEA UR4, UR14, UR6, 0x3 ;  /* 0x000000060e047291 */ /* 0x000fe2000f8e18ff */
[----:B------:R-:W-:Y:S01]  /*19d0*/  SHF.L.U32 R0, R12, 0x1f, RZ ;  /* 0x0000001f0c007819 */ /* 0x000fe200000006ff */
[----:B------:R-:W-:Y:S02]  /*19e0*/  UISETP.GE.U32.AND UP0, UPT, UR58, 0xff, UPT ;  /* 0x000000ff3a00788c */ /* 0x000fe4000bf06070 */
[----:B------:R-:W-:Y:S02]  /*19f0*/  ULEA.HI UR11, UR26, UR26, URZ, 0x1 ;  /* 0x0000001a1a0b7291 */ /* 0x000fe4000f8f08ff */
[----:B------:R-:W-:Y:S02]  /*1a00*/  USHF.L.U32 UR35, UR27, 0x7, URZ ;  /* 0x000000071b237899 */ /* 0x000fe400080006ff */
[----:B------:R-:W-:Y:S01]  /*1a10*/  ULEA UR43, UR26, UR56, 0x6 ;  /* 0x000000381a2b7291 */ /* 0x000fe2000f8e30ff */
[----:B------:R2:W3:Y:S01]  /*1a20*/  SYNCS.PHASECHK.TRANS64.TRYWAIT P1, [UR4+0x40], R0 ;  /* 0x00004000ff0075a7 */ /* 0x0004e20008021104 */
[----:B------:R-:W-:Y:S01]  /*1a30*/  USHF.R.S32.HI UR11, URZ, 0x1, UR11 ;  /* 0x00000001ff0b7899 */ /* 0x000fe2000801140b */
[----:B------:R-:W-:Y:S01]  /*1a40*/  UMOV UR20, URZ ;  /* 0x000000ff00147c82 */ /* 0x000fe20008000000 */
[----:B------:R-:W-:Y:S10]  /*1a50*/  BRA.U !UP0, `(.L_x_26) ;  /* 0x0000000508107547 */ /* 0x000ff4000b800000 */
[----:B------:R-:W-:Y:S01]  /*1a60*/  UMOV UR4, UR14 ;  /* 0x0000000e00047c82 */ /* 0x000fe20008000000 */
[----:B------:R-:W-:-:S05]  /*1a70*/  UMOV UR28, URZ ;  /* 0x000000ff001c7c82 */ /* 0x000fca0008000000 */
.L_x_34:
[----:B------:R-:W-:Y:S01]  /*1a80*/  ULEA UR33, UR4, UR6, 0x3 ;  /* 0x0000000604217291 */ /* 0x000fe2000f8e18ff */
[----:B---3--:R-:W-:Y:S01]  /*1a90*/  @!P4 MOV R2, 0x6400 ;  /* 0x000064000002c802 */ /* 0x008fe20000000f00 */
[----:B-123--:R-:W-:Y:S10]  /*1aa0*/  @P1 BRA `(.L_x_27) ;  /* 0x00000000000c1947 */ /* 0x00eff40003800000 */
[----:B------:R-:W-:-:S04]  /*1ab0*/  SHF.L.U32 R3, R12, 0x1f, RZ ;  /* 0x0000001f0c037819 */ /* 0x000fc800000006ff */
[----:B------:R-:W3:Y:S02]  /*1ac0*/  SYNCS.PHASECHK.TRANS64.TRYWAIT P0, [UR33+0x40], R3 ;  /* 0x00004003ff0075a7 */ /* 0x000ee40008001121 */
[----:B---3--:R-:W-:Y:S05]  /*1ad0*/  @!P0 BRA `(.L_x_28) ;  /* 0x0000009800a08947 */ /* 0x008fea0003800000 */
.L_x_27:
[----:B------:R3:W-:Y:S01]  /*1ae0*/  @!P4 SYNCS.ARRIVE.TRANS64 RZ, [UR33], R2 ;  /* 0x00000002ffffc9a7 */ /* 0x0007e20008000021 */
[----:B------:R-:W-:-:S04]  /*1af0*/  ULOP3.LUT UR5, UR38, 0x2, URZ, 0xfc, !UPT ;  /* 0x0000000226057892 */ /* 0x000fc8000f8efcff */
[----:B------:R-:W-:-:S09]  /*1b00*/  UISETP.NE.AND UP0, UPT, UR5, 0x2, UPT ;  /* 0x000000020500788c */ /* 0x000fd2000bf05270 */
[----:B------:R-:W-:Y:S05]  /*1b10*/  BRA.U UP0, `(.L_x_29) ;  /* 0x0000000100047547 */ /* 0x000fea000b800000 */
[----:B-1----:R-:W-:Y:S05]  /*1b20*/  BPT.TRAP 0x1 ;  /* 0x000000040000795c */ /* 0x002fea0000300000 */
.L_x_29:
[----:B------:R-:W-:Y:S04]  /*1b30*/  BSSY.RECONVERGENT B0, `(.L_x_30) ;  /* 0x0000003000007945 */ /* 0x000fe80003800200 */
[----:B------:R-:W-:Y:S05]  /*1b40*/  @P3 BRA `(.L_x_31) ;  /* 0x0000000000043947 */ /* 0x000fea0003800000 */
[----:B-1----:R-:W-:Y:S05]  /*1b50*/  BPT.TRAP 0x1 ;  /* 0x000000040000795c */ /* 0x002fea0000300000 */
.L_x_31:
[----:B-1----:R-:W-:Y:S05]  /*1b60*/  BSYNC.RECONVERGENT B0 ;  /* 0x0000000000007941 */ /* 0x002fea0003800200 */
.L_x_30:
[----:B------:R-:W-:Y:S01]  /*1b70*/  UIADD3 UR5, UPT, UPT, UR4, 0x1, URZ ;  /* 0x0000000104057890 */ /* 0x000fe2000fffe0ff */
[----:B------:R-:W-:Y:S01]  /*1b80*/  BSSY.RECONVERGENT B0, `(.L_x_32) ;  /* 0x000002c000007945 */ /* 0x000fe20003800200 */
[----:B------:R-:W-:Y:S02]  /*1b90*/  ELECT P0, URZ, PT ;  /* 0x0000000000ff782f */ /* 0x000fe40003800000 */
[----:B------:R-:W-:-:S04]  /*1ba0*/  UISETP.NE.AND UP0, UPT, UR5, 0x8, UPT ;  /* 0x000000080500788c */ /* 0x000fc8000bf05270 */
[----:B------:R-:W-:Y:S02]  /*1bb0*/  USEL UR7, URZ, 0x1, UP0 ;  /* 0x00000001ff077887 */ /* 0x000fe40008000000 */
[----:B------:R-:W-:-:S04]  /*1bc0*/  USEL UR14, UR5, URZ, UP0 ;  /* 0x000000ff050e7287 */ /* 0x000fc80008000000 */
[----:B------:R-:W-:Y:S01]  /*1bd0*/  ULEA UR5, UR14, UR6, 0x3 ;  /* 0x000000060e057291 */ /* 0x000fe2000f8e18ff */
[----:B------:R-:W-:-:S04]  /*1be0*/  LOP3.LUT R12, R12, UR7, RZ, 0x3c, !PT ;  /* 0x000000070c0c7c12 */ /* 0x000fc8000f8e3cff */
[----:B--2---:R-:W-:-:S04]  /*1bf0*/  SHF.L.U32 R0, R12, 0x1f, RZ ;  /* 0x0000001f0c007819 */ /* 0x004fc800000006ff */
[----:B------:R1:W2:Y:S01]  /*1c00*/  SYNCS.PHASECHK.TRANS64.TRYWAIT P1, [UR5+0x40], R0 ;  /* 0x00004000ff0075a7 */ /* 0x0002a20008021105 */
[----:B------:R-:W-:Y:S05]  /*1c10*/  @!P0 BRA `(.L_x_33) ;  /* 0x0000000000888947 */ /* 0x000fea0003800000 */
[----:B------:R-:W-:Y:S02]  /*1c20*/  USHF.L.U32 UR24, UR4, 0x9, URZ ;  /* 0x0000000904187899 */ /* 0x000fe400080006ff */
[----:B------:R-:W-:Y:S02]  /*1c30*/  ULEA UR32, UR4, UR6, 0xe ;  /* 0x0000000604207291 */ /* 0x000fe4000f8e70ff */
[----:B------:R-:W-:Y:S02]  /*1c40*/  UIADD3 UR22, UP3, UPT, UR30, 0x80, URZ ;  /* 0x000000801e167890 */ /* 0x000fe4000ff7e0ff */
[----:B------:R-:W-:Y:S02]  /*1c50*/  ULEA UR40, UR4, UR39, 0xd ;  /* 0x0000002704287291 */ /* 0x000fe4000f8e68ff */
[----:B------:R-:W-:Y:S02]  /*1c60*/  UIADD3 UR20, UP2, UPT, UR30, 0x180, URZ ;  /* 0x000001801e147890 */ /* 0x000fe4000ff5e0ff */
[----:B------:R-:W-:-:S02]  /*1c70*/  UIADD3 UR18, UP1, UPT, UR30, 0x280, URZ ;  /* 0x000002801e127890 */ /* 0x000fc4000ff3e0ff */
[----:B------:R-:W-:Y:S02]  /*1c80*/  UIADD3 UR16, UP0, UPT, UR30, 0x380, URZ ;  /* 0x000003801e107890 */ /* 0x000fe4000ff1e0ff */
[----:B------:R-:W-:Y:S02]  /*1c90*/  ULOP3.LUT UR8, UR24, UR37, URZ, 0xfc, !UPT ;  /* 0x0000002518087292 */ /* 0x000fe4000f8efcff */
[----:B------:R-:W-:Y:S02]  /*1ca0*/  USHF.L.U32 UR34, UR28, 0x7, URZ ;  /* 0x000000071c227899 */ /* 0x000fe400080006ff */
[----:B------:R-:W-:Y:S02]  /*1cb0*/  UIADD3.X UR23, UPT, UPT, URZ, UR31, URZ, UP3, !UPT ;  /* 0x0000001fff177290 */ /* 0x000fe40009ffe4ff */
[----:B------:R-:W-:Y:S02]  /*1cc0*/  UIADD3 UR32, UPT, UPT, UR32, 0x3300, URZ ;  /* 0x0000330020207890 */ /* 0x000fe4000fffe0ff */
[----:B------:R-:W-:-:S02]  /*1cd0*/  UIADD3.X UR21, UPT, UPT, URZ, UR31, URZ, UP2, !UPT ;  /* 0x0000001fff157290 */ /* 0x000fc400097fe4ff */
[----:B------:R-:W-:Y:S02]  /*1ce0*/  UIADD3 UR40, UPT, UPT, UR6, 0x23300, UR40 ;  /* 0x0002330006287890 */ /* 0x000fe4000fffe028 */
[----:B------:R-:W-:Y:S02]  /*1cf0*/  UIADD3.X UR19, UPT, UPT, URZ, UR31, URZ, UP1, !UPT ;  /* 0x0000001fff137290 */ /* 0x000fe40008ffe4ff */
[----:B------:R-:W-:Y:S02]  /*1d00*/  UIADD3 UR24, UPT, UPT, UR6, 0x33300, UR24 ;  /* 0x0003330006187890 */ /* 0x000fe4000fffe018 */
[----:B------:R-:W-:Y:S02]  /*1d10*/  UIADD3.X UR17, UPT, UPT, URZ, UR31, URZ, UP0, !UPT ;  /* 0x0000001fff117290 */ /* 0x000fe400087fe4ff */
[----:B------:R-:W-:Y:S01]  /*1d20*/  UIADD3 UR8, UPT, UPT, UR6, 0x34300, UR8 ;  /* 0x0003430006087890 */ /* 0x000fe2000fffe008 */
[----:B------:R-:W-:Y:S01]  /*1d30*/  UMOV UR46, 0x0 ;  /* 0x00000000002e7882 */ /* 0x000fe20000000000 */
[----:B------:R-:W-:Y:S01]  /*1d40*/  UMOV UR47, 0x10000000 ;  /* 0x10000000002f7882 */ /* 0x000fe20000000000 */
[----:B------:R-:W-:Y:S01]  /*1d50*/  UMOV UR5, 0x30000 ;  /* 0x0003000000057882 */ /* 0x000fe20000000000 */
[----:B------:R-:W-:Y:S01]  /*1d60*/  UMOV UR41, UR33 ;  /* 0x0000002100297c82 */ /* 0x000fe20008000000 */
[----:B------:R-:W-:Y:S01]  /*1d70*/  UMOV UR44, UR36 ;  /* 0x00000024002c7c82 */ /* 0x000fe20008000000 */
[----:B------:R-:W-:Y:S01]  /*1d80*/  UMOV UR42, UR34 ;  /* 0x00000022002a7c82 */ /* 0x000fe20008000000 */
[----:B------:R-:W-:Y:S01]  /*1d90*/  UMOV UR26, URZ ;  /* 0x000000ff001a7c82 */ /* 0x000fe20008000000 */
[----:B------:R-:W-:Y:S01]  /*1da0*/  UMOV UR25, UR33 ;  /* 0x0000002100197c82 */ /* 0x000fe20008000000 */
[----:B------:R-:W-:Y:S01]  /*1db0*/  UMOV UR29, UR36 ;  /* 0x00000024001d7c82 */ /* 0x000fe20008000000 */
[----:B------:R4:W-:Y:S01]  /*1dc0*/  UTMALDG.3D [UR32], [UR22], desc[UR46] ;  /* 0x00002e20160075b4 */ /* 0x0009e20008011000 */
[----:B------:R-:W-:Y:S01]  /*1dd0*/  UMOV UR9, UR33 ;  /* 0x0000002100097c82 */ /* 0x000fe20008000000 */
[----:B------:R-:W-:Y:S01]  /*1de0*/  UMOV UR12, UR28 ;  /* 0x0000001c000c7c82 */ /* 0x000fe20008000000 */
[----:B------:R-:W-:Y:S01]  /*1df0*/  UMOV UR13, UR36 ;  /* 0x00000024000d7c82 */ /* 0x000fe20008000000 */
[----:B------:R4:W-:Y:S01]  /*1e00*/  UTMALDG.3D.MULTICAST [UR40], [UR20], UR5, desc[UR46] ;  /* 0x00002e28140073b4 */ /* 0x0009e20008011805 */
[----:B------:R4:W-:Y:S01]  /*1e10*/  UTMALDG.4D [UR24], [UR18], desc[UR46] ;  /* 0x00002e18120075b4 */ /* 0x0009e20008019000 */
[----:B------:R4:W-:Y:S02]  /*1e20*/  UTMALDG.4D.MULTICAST [UR8], [UR16], UR5, desc[UR46] ;  /* 0x00002e08100073b4 */ /* 0x0009e40008019805 */
[----:B----4-:R-:W-:Y:S01]  /*1e30*/  NOP ;  /* 0x0000000000007918 */ /* 0x010fe20000000000 */
.L_x_33:
[----:B------:R-:W-:Y:S05]  /*1e40*/  BSYNC.RECONVERGENT B0 ;  /* 0x0000000000007941 */ /* 0x000fea0003800200 */
.L_x_32:
[----:B------:R-:W-:Y:S01]  /*1e50*/  UIADD3 UR28, UPT, UPT, UR28, 0x1, URZ ;  /* 0x000000011c1c7890 */ /* 0x000fe2000fffe0ff */
[----:B------:R-:W-:Y:S01]  /*1e60*/  UMOV UR4, UR14 ;  /* 0x0000000e00047c82 */ /* 0x000fe20008000000 */
[----:B------:R-:W-:Y:S02]  /*1e70*/  UMOV UR20, UR15 ;  /* 0x0000000f00147c82 */ /* 0x000fe40008000000 */
[----:B------:R-:W-:-:S09]  /*1e80*/  UISETP.NE.AND UP0, UPT, UR28, UR15, UPT ;  /* 0x0000000f1c00728c */ /* 0x000fd2000bf05270 */
[----:B------:R-:W-:Y:S05]  /*1e90*/  BRA.U UP0, `(.L_x_34) ;  /* 0xfffffff900f87547 */ /* 0x000fea000b83ffff */
.L_x_26:
[----:B------:R-:W-:Y:S01]  /*1ea0*/  ULEA UR4, UR14, UR6, 0x3 ;  /* 0x000000060e047291 */ /* 0x000fe2000f8e18ff */
[----:B-12---:R-:W-:Y:S01]  /*1eb0*/  SHF.L.U32 R0, R12, 0x1f, RZ ;  /* 0x0000001f0c007819 */ /* 0x006fe200000006ff */
[----:B------:R-:W-:Y:S01]  /*1ec0*/  @!P2 SYNCS.ARRIVE.TRANS64.A1T0 RZ, [UR6+0xb8], RZ ;  /* 0x0000b8ffffffa9a7 */ /* 0x000fe20008100006 */
[----:B------:R-:W-:-:S06]  /*1ed0*/  UISETP.GT.AND UP0, UPT, UR54, UR53, UPT ;  /* 0x000000353600728c */ /* 0x000fcc000bf04270 */
[----:B---3--:R1:W2:Y:S03]  /*1ee0*/  SYNCS.PHASECHK.TRANS64.TRYWAIT P1, [UR4+0x40], R0 ;  /* 0x00004000ff0075a7 */ /* 0x0082a60008021104 */
[----:B------:R-:W-:Y:S05]  /*1ef0*/  BRA.U !UP0, `(.L_x_35) ;  /* 0x00000005080c7547 */ /* 0x000fea000b800000 */
[----:B------:R-:W-:Y:S01]  /*1f00*/  UIADD3 UR26, UPT, UPT, UR55, UR20, URZ ;  /* 0x00000014371a7290 */ /* 0x000fe2000fffe0ff */
[----:B------:R-:W-:-:S11]  /*1f10*/  UMOV UR5, UR14 ;  /* 0x0000000e00057c82 */ /* 0x000fd60008000000 */
.L_x_43:
[----:B------:R-:W-:Y:S01]  /*1f20*/  ULEA UR33, UR5, UR6, 0x3 ;  /* 0x0000000605217291 */ /* 0x000fe2000f8e18ff */
[----:B--2---:R-:W-:Y:S01]  /*1f30*/  @!P4 MOV R2, 0x6400 ;  /* 0x000064000002c802 */ /* 0x004fe20000000f00 */
[----:B--23--:R-:W-:Y:S10]  /*1f40*/  @P1 BRA `(.L_x_36) ;  /* 0x00000000000c1947 */ /* 0x00cff40003800000 */
[----:B------:R-:W-:-:S04]  /*1f50*/  SHF.L.U32 R3, R12, 0x1f, RZ ;  /* 0x0000001f0c037819 */ /* 0x000fc800000006ff */
[----:B------:R-:W2:Y:S02]  /*1f60*/  SYNCS.PHASECHK.TRANS64.TRYWAIT P0, [UR33+0x40], R3 ;  /* 0x00004003ff0075a7 */ /* 0x000ea40008001121 */
[----:B--2---:R-:W-:Y:S05]  /*1f70*/  @!P0 BRA `(.L_x_37) ;  /* 0x0000009400908947 */ /* 0x004fea0003800000 */
.L_x_36:
[----:B------:R2:W-:Y:S01]  /*1f80*/  @!P4 SYNCS.ARRIVE.TRANS64 RZ, [UR33], R2 ;  /* 0x00000002ffffc9a7 */ /* 0x0005e20008000021 */
[----:B------:R-:W-:-:S04]  /*1f90*/  ULOP3.LUT UR4, UR38, 0x2, URZ, 0xfc, !UPT ;  /* 0x0000000226047892 */ /* 0x000fc8000f8efcff */
[----:B------:R-:W-:-:S09]  /*1fa0*/  UISETP.NE.AND UP0, UPT, UR4, 0x2, UPT ;  /* 0x000000020400788c */ /* 0x000fd2000bf05270 */
[----:B------:R-:W-:Y:S05]  /*1fb0*/  BRA.U UP0, `(.L_x_38) ;  /* 0x0000000100047547 */ /* 0x000fea000b800000 */
[----:B------:R-:W-:Y:S05]  /*1fc0*/  BPT.TRAP 0x1 ;  /* 0x000000040000795c */ /* 0x000fea0000300000 */
.L_x_38:
[----:B------:R-:W-:Y:S04]  /*1fd0*/  BSSY.RECONVERGENT B0, `(.L_x_39) ;  /* 0x0000003000007945 */ /* 0x000fe80003800200 */
[----:B------:R-:W-:Y:S05]  /*1fe0*/  @P3 BRA `(.L_x_40) ;  /* 0x0000000000043947 */ /* 0x000fea0003800000 */
[----:B------:R-:W-:Y:S05]  /*1ff0*/  BPT.TRAP 0x1 ;  /* 0x000000040000795c */ /* 0x000fea0000300000 */
.L_x_40:
[----:B------:R-:W-:Y:S05]  /*2000*/  BSYNC.RECONVERGENT B0 ;  /* 0x0000000000007941 */ /* 0x000fea0003800200 */
.L_x_39:
        /* <DEDUP_REMOVED lines=8> */
[----:B-1----:R-:W-:-:S04]  /*2090*/  SHF.L.U32 R0, R12, 0x1f, RZ ;  /* 0x0000001f0c007819 */ /* 0x002fc800000006ff */
[----:B------:R1:W3:Y:S01]  /*20a0*/  SYNCS.PHASECHK.TRANS64.TRYWAIT P1, [UR4+0x40], R0 ;  /* 0x00004000ff0075a7 */ /* 0x0002e20008021104 */
[----:B------:R-:W-:Y:S05]  /*20b0*/  @!P0 BRA `(.L_x_42) ;  /* 0x0000000000888947 */ /* 0x000fea0003800000 */
[----:B------:R-:W-:Y:S02]  /*20c0*/  ULEA UR32, UR5, UR6, 0xe ;  /* 0x0000000605207291 */ /* 0x000fe4000f8e70ff */
[----:B------:R-:W-:Y:S02]  /*20d0*/  UIADD3 UR22, UP3, UPT, UR30, 0x80, URZ ;  /* 0x000000801e167890 */ /* 0x000fe4000ff7e0ff */
[----:B------:R-:W-:Y:S02]  /*20e0*/  USHF.L.U32 UR16, UR5, 0x9, URZ ;  /* 0x0000000905107899 */ /* 0x000fe400080006ff */
[----:B------:R-:W-:Y:S02]  /*20f0*/  UIADD3 UR12, UP2, UPT, UR30, 0x180, URZ ;  /* 0x000001801e0c7890 */ /* 0x000fe4000ff5e0ff */
[----:B------:R-:W-:Y:S02]  /*2100*/  UIADD3 UR28, UP1, UPT, UR30, 0x280, URZ ;  /* 0x000002801e1c7890 */ /* 0x000fe4000ff3e0ff */
[----:B------:R-:W-:-:S02]  /*2110*/  UIADD3 UR24, UP0, UPT, UR30, 0x380, URZ ;  /* 0x000003801e187890 */ /* 0x000fc4000ff1e0ff */
[----:B------:R-:W-:Y:S02]  /*2120*/  USHF.L.U32 UR34, UR20, 0x7, URZ ;  /* 0x0000000714227899 */ /* 0x000fe400080006ff */
[----:B------:R-:W-:Y:S02]  /*2130*/  UIADD3.X UR23, UPT, UPT, URZ, UR31, URZ, UP3, !UPT ;  /* 0x0000001fff177290 */ /* 0x000fe40009ffe4ff */
[----:B------:R-:W-:Y:S02]  /*2140*/  UIADD3 UR32, UPT, UPT, UR32, 0x3300, URZ ;  /* 0x0000330020207890 */ /* 0x000fe4000fffe0ff */
[----:B------:R-:W-:Y:S02]  /*2150*/  ULOP3.LUT UR8, UR16, UR37, URZ, 0xfc, !UPT ;  /* 0x0000002510087292 */ /* 0x000fe4000f8efcff */
[----:B------:R-:W-:Y:S02]  /*2160*/  ULEA UR40, UR5, UR48, 0xd ;  /* 0x0000003005287291 */ /* 0x000fe4000f8e68ff */
[----:B------:R-:W-:-:S02]  /*2170*/  UIADD3.X UR13, UPT, UPT, URZ, UR31, URZ, UP2, !UPT ;  /* 0x0000001fff0d7290 */ /* 0x000fc400097fe4ff */
[----:B------:R-:W-:Y:S02]  /*2180*/  UIADD3.X UR29, UPT, UPT, URZ, UR31, URZ, UP1, !UPT ;  /* 0x0000001fff1d7290 */ /* 0x000fe40008ffe4ff */
[----:B------:R-:W-:Y:S02]  /*2190*/  UIADD3 UR16, UPT, UPT, UR6, 0x33300, UR16 ;  /* 0x0003330006107890 */ /* 0x000fe4000fffe010 */
[----:B------:R-:W-:Y:S02]  /*21a0*/  UIADD3 UR8, UPT, UPT, UR6, 0x34300, UR8 ;  /* 0x0003430006087890 */ /* 0x000fe4000fffe008 */
[----:B------:R-:W-:Y:S01]  /*21b0*/  UIADD3.X UR25, UPT, UPT, URZ, UR31, URZ, UP0, !UPT ;  /* 0x0000001fff197290 */ /* 0x000fe200087fe4ff */
[----:B------:R-:W-:Y:S01]  /*21c0*/  UMOV UR46, 0x0 ;  /* 0x00000000002e7882 */ /* 0x000fe20000000000 */
[----:B------:R-:W-:Y:S01]  /*21d0*/  UMOV UR47, 0x10000000 ;  /* 0x10000000002f7882 */ /* 0x000fe20000000000 */
[----:B------:R-:W-:Y:S01]  /*21e0*/  UMOV UR4, 0x30000 ;  /* 0x0003000000047882 */ /* 0x000fe20000000000 */
[----:B------:R-:W-:Y:S01]  /*21f0*/  UMOV UR41, UR33 ;  /* 0x0000002100297c82 */ /* 0x000fe20008000000 */
[----:B------:R-:W-:Y:S01]  /*2200*/  UMOV UR44, UR36 ;  /* 0x00000024002c7c82 */ /* 0x000fe20008000000 */
[----:B------:R-:W-:Y:S01]  /*2210*/  UMOV UR42, UR34 ;  /* 0x00000022002a7c82 */ /* 0x000fe20008000000 */
[----:B------:R-:W-:Y:S01]  /*2220*/  UTMALDG.3D [UR32], [UR22], desc[UR46] ;  /* 0x00002e20160075b4 */ /* 0x000fe20008011000 */
[----:B------:R-:W-:Y:S01]  /*2230*/  UMOV UR18, URZ ;  /* 0x000000ff00127c82 */ /* 0x000fe20008000000 */
[----:B------:R-:W-:Y:S01]  /*2240*/  UMOV UR17, UR33 ;  /* 0x0000002100117c82 */ /* 0x000fe20008000000 */
[----:B------:R-:W-:Y:S01]  /*2250*/  UMOV UR19, UR27 ;  /* 0x0000001b00137c82 */ /* 0x000fe20008000000 */
[----:B------:R-:W-:Y:S01]  /*2260*/  UMOV UR21, UR36 ;  /* 0x0000002400157c82 */ /* 0x000fe20008000000 */
[----:B------:R-:W-:Y:S01]  /*2270*/  UMOV UR9, UR33 ;  /* 0x0000002100097c82 */ /* 0x000fe20008000000 */
[----:B------:R4:W-:Y:S01]  /*2280*/  UTMALDG.3D.MULTICAST [UR40], [UR12], UR4, desc[UR46] ;  /* 0x00002e280c0073b4 */ /* 0x0009e20008011804 */
[----:B------:R1:W-:Y:S01]  /*2290*/  UTMALDG.4D [UR16], [UR28], desc[UR46] ;  /* 0x00002e101c0075b4 */ /* 0x0003e20008019000 */
[----:B----4-:R-:W-:Y:S01]  /*22a0*/  UMOV UR12, UR20 ;  /* 0x00000014000c7c82 */ /* 0x010fe20008000000 */
[----:B------:R-:W-:-:S02]  /*22b0*/  UMOV UR13, UR36 ;  /* 0x00000024000d7c82 */ /* 0x000fc40008000000 */
[----:B------:R1:W-:Y:S02]  /*22c0*/  UTMALDG.4D.MULTICAST [UR8], [UR24], UR4, desc[UR46] ;  /* 0x00002e08180073b4 */ /* 0x0003e40008019804 */
[----:B-1----:R-:W-:Y:S01]  /*22d0*/  NOP ;  /* 0x0000000000007918 */ /* 0x002fe20000000000 */
.L_x_42:
[----:B------:R-:W-:Y:S05]  /*22e0*/  BSYNC.RECONVERGENT B0 ;  /* 0x0000000000007941 */ /* 0x000fea0003800200 */
.L_x_41:
[----:B------:R-:W-:Y:S01]  /*22f0*/  UIADD3 UR20, UPT, UPT, UR20, 0x1, URZ ;  /* 0x0000000114147890 */ /* 0x000fe2000fffe0ff */
[----:B------:R-:W-:-:S03]  /*2300*/  UMOV UR5, UR14 ;  /* 0x0000000e00057c82 */ /* 0x000fc60008000000 */
[----:B------:R-:W-:-:S09]  /*2310*/  UISETP.NE.AND UP0, UPT, UR20, UR26, UPT ;  /* 0x0000001a1400728c */ /* 0x000fd2000bf05270 */
[----:B------:R-:W-:Y:S05]  /*2320*/  BRA.U UP0, `(.L_x_43) ;  /* 0xfffffff900fc7547 */ /* 0x000fea000b83ffff */
.L_x_35:
[C---:B------:R-:W-:Y:S01]  /*2330*/  LEA R3, R11.reuse, UR6, 0x3 ;  /* 0x000000060b037c11 */ /* 0x040fe2000f8e18ff */
[----:B------:R-:W-:Y:S01]  /*2340*/  NOP ;  /* 0x0000000000007918 */ /* 0x000fe20000000000 */
[----:B-1----:R-:W-:Y:S02]  /*2350*/  SHF.L.U32 R0, R10, 0x1f, RZ ;  /* 0x0000001f0a007819 */ /* 0x002fe400000006ff */
[----:B------:R-:W-:Y:S02]  /*2360*/  LEA R4, R11, UR6, 0x4 ;  /* 0x000000060b047c11 */ /* 0x000fe4000f8e20ff */
[----:B------:R-:W1:Y:S02]  /*2370*/  SYNCS.PHASECHK.TRANS64.TRYWAIT P0, [R3+URZ+0xc0], R0 ;  /* 0x0000c000030075a7 */ /* 0x000e6400080011ff */
[----:B-1----:R-:W-:Y:S05]  /*2380*/  @!P0 BRA `(.L_x_44) ;  /* 0x0000009000a48947 */ /* 0x002fea0003800000 */
.L_x_164:
[----:B------:R-:W4:Y:S01]  /*2390*/  LDS.128 R4, [R4+0x130] ;  /* 0x0001300004047984 */ /* 0x000f220000000c00 */
[----:B------:R-:W-:Y:S01]  /*23a0*/  UISETP.GE.AND UP0, UPT, UR45, 0x1, UPT ;  /* 0x000000012d00788c */ /* 0x000fe2000bf06270 */
[----:B------:R-:W-:Y:S01]  /*23b0*/  @!PT LDS RZ, [RZ] ;  /* 0x00000000fffff984 */ /* 0x000fe20000000800 */
[----:B------:R-:W-:Y:S01]  /*23c0*/  @!PT LDS RZ, [RZ] ;  /* 0x00000000fffff984 */ /* 0x000fe20000000800 */
[----:B------:R-:W-:Y:S01]  /*23d0*/  @!PT LDS RZ, [RZ] ;  /* 0x00000000fffff984 */ /* 0x000fe20000000800 */
[----:B------:R-:W-:Y:S01]  /*23e0*/  @!PT LDS RZ, [RZ] ;  /* 0x00000000fffff984 */ /* 0x000fe20000000800 */
[----:B------:R1:W-:Y:S06]  /*23f0*/  MEMBAR.ALL.CTA ;  /* 0x0000000000007992 */ /* 0x0003ec0000008000 */
[----:B-1----:R-:W1:Y:S01]  /*2400*/  FENCE.VIEW.ASYNC.S ;  /* 0x00000000000073c6 */ /* 0x002e620000000000 */
[----:B----4-:R-:W-:-:S13]  /*2410*/  LOP3.LUT P0, RZ, R6, 0x1, RZ, 0xc0, !PT ;  /* 0x0000000106ff7812 */ /* 0x010fda000780c0ff */
[----:B-1----:R-:W-:Y:S01]  /*2420*/  VOTEU.ANY UP1, P0 ;  /* 0x0000000000ff7886 */ /* 0x002fe20000020100 */
[----:B------:R-:W-:-:S13]  /*2430*/  PLOP3.LUT P0, PT, PT, PT, UP1, 0x80, 0x8 ;  /* 0x000000000008781c */ /* 0x000fda0003f0f018 */
[----:B------:R-:W-:Y:S02]  /*2440*/  @P0 LOP3.LUT R0, R5, 0xffff, RZ, 0xc0, !PT ;  /* 0x0000ffff05000812 */ /* 0x000fe400078ec0ff */
[----:B--2---:R-:W-:Y:S02]  /*2450*/  @P0 MOV R2, R4 ;  /* 0x0000000400020202 */ /* 0x004fe40000000f00 */
[----:B------:R-:W-:Y:S01]  /*2460*/  @P0 R2UR UR5, R0 ;  /* 0x00000000000502ca */ /* 0x000fe200000e0000 */
[----:B------:R-:W-:Y:S01]  /*2470*/  VIADD R0, R3, 0xd0 ;  /* 0x000000d003007836 */ /* 0x000fe20000000000 */
[----:B------:R-:W-:Y:S02]  /*2480*/  @P0 SHF.R.U32.HI R4, RZ, 0x10, R5 ;  /* 0x00000010ff040819 */ /* 0x000fe40000011605 */
[----:B------:R-:W-:Y:S02]  /*2490*/  @P0 R2UR UR7, R2 ;  /* 0x00000000020702ca */ /* 0x000fe400000e0000 */
[----:B------:R-:W-:-:S02]  /*24a0*/  PRMT R0, RZ, 0x654, R0 ;  /* 0x00000654ff007816 */ /* 0x000fc40000000000 */
[----:B------:R-:W-:Y:S02]  /*24b0*/  @P0 R2UR UR4, R4 ;  /* 0x00000000040402ca */ /* 0x000fe400000e0000 */
[----:B------:R1:W-:Y:S03]  /*24c0*/  SYNCS.ARRIVE.TRANS64.RED.A1T0 RZ, [R0+URZ], RZ ;  /* 0x000000ff00ff79a7 */ /* 0x0003e600081004ff */
[----:B------:R-:W-:-:S04]  /*24d0*/  @UP1 UMOV UR49, UR5 ;  /* 0x0000000500311c82 */ /* 0x000fc80008000000 */
[----:B------:R-:W-:-:S04]  /*24e0*/  @UP1 UMOV UR50, UR7 ;  /* 0x0000000700321c82 */ /* 0x000fc80008000000 */
[----:B------:R-:W-:Y:S01]  /*24f0*/  @UP1 UMOV UR36, UR4 ;  /* 0x0000000400241c82 */ /* 0x000fe20008000000 */
[----:B------:R-:W-:Y:S05]  /*2500*/  BRA.U !UP0, `(.L_x_45) ;  /* 0x0000000108d47547 */ /* 0x000fea000b800000 */
[----:B------:R-:W2:Y:S01]  /*2510*/  LDCU.128 UR16, c[0x0][0xf10] ;  /* 0x0001e200ff1077ac */ /* 0x000ea20008000c00 */
[----:B------:R-:W4:Y:S01]  /*2520*/  LDCU UR11, c[0x0][0xf20] ;  /* 0x0001e400ff0b77ac */ /* 0x000f220008000800 */
[----:B------:R-:W3:Y:S01]  /*2530*/  LDCU UR24, c[0x0][0xf0c] ;  /* 0x0001e180ff1877ac */ /* 0x000ee20008000800 */
[----:B------:R-:W1:Y:S01]  /*2540*/  LDCU.64 UR8, c[0x0][0xf28] ;  /* 0x0001e500ff0877ac */ /* 0x000e620008000a00 */
[----:B------:R-:W-:Y:S02]  /*2550*/  UISETP.NE.AND UP3, UPT, UR45, 0x1, UPT ;  /* 0x000000012d00788c */ /* 0x000fe4000bf65270 */
[----:B--2---:R-:W-:Y:S02]  /*2560*/  UIMAD.WIDE.U32 UR12, UR51, UR19, URZ ;  /* 0x00000013330c72a5 */ /* 0x004fe4000f8e00ff */
[----:B------:R-:W-:Y:S02]  /*2570*/  UIMAD.WIDE.U32 UR4, UR52, UR16, URZ ;  /* 0x00000010340472a5 */ /* 0x000fe4000f8e00ff */
[----:B------:R-:W-:-:S02]  /*2580*/  UISETP.NE.AND UP0, UPT, UR18, 0x1, UPT ;  /* 0x000000011200788c */ /* 0x000fc4000bf05270 */
[----:B------:R-:W-:Y:S01]  /*2590*/  UIMAD.WIDE.U32 UR22, UR49, UR19, URZ ;  /* 0x00000013311672a5 */ /* 0x000fe2000f8e00ff */
[----:B------:R-:W-:Y:S02]  /*25a0*/  UMOV UR12, UR13 ;  /* 0x0000000d000c7c82 */ /* 0x000fe40008000000 */
[----:B------:R-:W-:Y:S01]  /*25b0*/  UMOV UR4, UR5 ;  /* 0x0000000500047c82 */ /* 0x000fe20008000000 */
[----:B----4-:R-:W-:Y:S02]  /*25c0*/  USHF.R.U32.HI UR12, URZ, UR11, UR12 ;  /* 0x0000000bff0c7299 */ /* 0x010fe4000801160c */
[----:B---3--:R-:W-:Y:S02]  /*25d0*/  UISETP.NE.AND UP2, UPT, UR24, 0x1, UPT ;  /* 0x000000011800788c */ /* 0x008fe4000bf45270 */
[----:B------:R-:W-:Y:S02]  /*25e0*/  USHF.R.U32.HI UR4, URZ, UR17, UR4 ;  /* 0x00000011ff047299 */ /* 0x000fe40008011604 */
[----:B------:R-:W-:-:S02]  /*25f0*/  USEL UR5, UR51, UR12, !UP0 ;  /* 0x0000000c33057287 */ /* 0x000fc4000c000000 */
[----:B------:R-:W-:Y:S02]  /*2600*/  USEL UR7, UR52, UR4, !UP2 ;  /* 0x0000000434077287 */ /* 0x000fe4000d000000 */
[----:B-1----:R-:W-:Y:S01]  /*2610*/  UIMAD.WIDE.U32 UR12, UR5, UR8, URZ ;  /* 0x00000008050c72a5 */ /* 0x002fe2000f8e00ff */
[----:B------:R-:W-:Y:S01]  /*2620*/  UMOV UR4, UR23 ;  /* 0x0000001700047c82 */ /* 0x000fe20008000000 */
[----:B------:R-:W-:Y:S02]  /*2630*/  UIMAD.WIDE.U32 UR20, UR50, UR16, URZ ;  /* 0x00000010321472a5 */ /* 0x000fe4000f8e00ff */
[----:B------:R-:W-:-:S03]  /*2640*/  UIMAD.WIDE.U32 UR22, UR7, UR8, URZ ;  /* 0x00000008071672a5 */ /* 0x000fc6000f8e00ff */
[----:B------:R-:W-:Y:S01]  /*2650*/  UMOV UR12, UR13 ;  /* 0x0000000d000c7c82 */ /* 0x000fe20008000000 */
[----:B------:R-:W-:Y:S02]  /*2660*/  USHF.R.U32.HI UR4, URZ, UR11, UR4 ;  /* 0x0000000bff047299 */ /* 0x000fe40008011604 */
[----:B------:R-:W-:Y:S01]  /*2670*/  @UP3 USHF.R.U32.HI UR5, URZ, UR9, UR12 ;  /* 0x00000009ff053299 */ /* 0x000fe2000801160c */
[----:B------:R-:W-:Y:S01]  /*2680*/  UMOV UR20, UR21 ;  /* 0x0000001500147c82 */ /* 0x000fe20008000000 */
[----:B------:R-:W-:Y:S01]  /*2690*/  UMOV UR22, UR23 ;  /* 0x0000001700167c82 */ /* 0x000fe20008000000 */
[----:B------:R-:W-:Y:S02]  /*26a0*/  USHF.R.U32.HI UR17, URZ, UR17, UR20 ;  /* 0x00000011ff117299 */ /* 0x000fe40008011614 */
[----:B------:R-:W-:Y:S02]  /*26b0*/  USEL UR4, UR49, UR4, !UP0 ;  /* 0x0000000431047287 */ /* 0x000fe4000c000000 */
[----:B------:R-:W-:-:S02]  /*26c0*/  @UP3 USHF.R.U32.HI UR7, URZ, UR9, UR22 ;  /* 0x00000009ff073299 */ /* 0x000fc40008011616 */
[----:B------:R-:W-:Y:S02]  /*26d0*/  UIMAD UR11, UR45, UR5, URZ ;  /* 0x000000052d0b72a4 */ /* 0x000fe4000f8e02ff */
[----:B------:R-:W-:Y:S02]  /*26e0*/  USEL UR5, UR50, UR17, !UP2 ;  /* 0x0000001132057287 */ /* 0x000fe4000d000000 */
[----:B------:R-:W-:Y:S02]  /*26f0*/  UIMAD UR12, UR45, UR7, URZ ;  /* 0x000000072d0c72a4 */ /* 0x000fe4000f8e02ff */
[----:B------:R-:W-:Y:S02]  /*2700*/  UISETP.GE.AND UP0, UPT, UR4, UR11, UPT ;  /* 0x0000000b0400728c */ /* 0x000fe4000bf06270 */
[----:B------:R-:W-:Y:S02]  /*2710*/  UIMAD.WIDE.U32 UR16, UR4, UR8, URZ ;  /* 0x00000008041072a5 */ /* 0x000fe4000f8e00ff */
[----:B------:R-:W-:-:S02]  /*2720*/  UISETP.GE.OR UP0, UPT, UR5, UR12, UP0 ;  /* 0x0000000c0500728c */ /* 0x000fc40008706670 */
[----:B------:R-:W-:Y:S02]  /*2730*/  UIMAD.WIDE.U32 UR12, UR5, UR8, URZ ;  /* 0x00000008050c72a5 */ /* 0x000fe4000f8e00ff */
[----:B------:R-:W-:Y:S01]  /*2740*/  UIADD3 UR16, UPT, UPT, -UR4, URZ, URZ ;  /* 0x000000ff04107290 */ /* 0x000fe2000fffe1ff */
[----:B------:R-:W-:Y:S01]  /*2750*/  UMOV UR11, UR17 ;  /* 0x00000011000b7c82 */ /* 0x000fe20008000000 */
[----:B------:R-:W-:Y:S02]  /*2760*/  UIADD3 UR12, UPT, UPT, -UR5, URZ, URZ ;  /* 0x000000ff050c7290 */ /* 0x000fe4000fffe1ff */
[----:B------:R-:W-:-:S03]  /*2770*/  USHF.R.U32.HI UR11, URZ, UR9, UR11 ;  /* 0x00000009ff0b7299 */ /* 0x000fc6000801160b */
[----:B------:R-:W-:Y:S01]  /*2780*/  @!UP0 UMOV UR8, UR13 ;  /* 0x0000000d00088c82 */ /* 0x000fe20008000000 */
[----:B------:R-:W-:Y:S02]  /*2790*/  UIMAD UR16, UR18, UR16, UR49 ;  /* 0x00000010121072a4 */ /* 0x000fe4000f8e0231 */
[----:B------:R-:W-:Y:S02]  /*27a0*/  USEL UR11, UR4, UR11, !UP3 ;  /* 0x0000000b040b7287 */ /* 0x000fe4000d800000 */
[----:B------:R-:W-:Y:S02]  /*27b0*/  @!UP0 USHF.R.U32.HI UR8, URZ, UR9, UR8 ;  /* 0x00000009ff088299 */ /* 0x000fe40008011608 */
[----:B------:R-:W-:Y:S02]  /*27c0*/  UIADD3 UR9, UPT, UPT, -UR11, URZ, URZ ;  /* 0x000000ff0b097290 */ /* 0x000fe4000fffe1ff */
[----:B------:R-:W-:Y:S02]  /*27d0*/  @!UP0 USEL UR8, UR5, UR8, !UP3 ;  /* 0x0000000805088287 */ /* 0x000fe4000d800000 */
[----:B------:R-:W-:-:S02]  /*27e0*/  UIMAD UR9, UR45, UR9, UR4 ;  /* 0x000000092d0972a4 */ /* 0x000fc4000f8e0204 */
[----:B------:R-:W-:Y:S02]  /*27f0*/  @!UP0 UIADD3 UR11, UPT, UPT, UR11, -UR8, URZ ;  /* 0x800000080b0b8290 */ /* 0x000fe4000fffe0ff */
[----:B------:R-:W-:Y:S02]  /*2800*/  @!UP0 UIMAD UR8, UR9, UR7, UR8 ;  /* 0x00000007090882a4 */ /* 0x000fe4000f8e0208 */
[----:B------:R-:W-:Y:S02]  /*2810*/  @!UP0 UIMAD UR4, UR45, UR11, UR5 ;  /* 0x0000000b2d0482a4 */ /* 0x000fe4000f8e0205 */
[----:B------:R-:W-:Y:S02]  /*2820*/  UIMAD UR7, UR24, UR12, UR50 ;  /* 0x0000000c180772a4 */ /* 0x000fe4000f8e0232 */
[----:B------:R-:W-:Y:S01]  /*2830*/  UIMAD UR49, UR4, UR18, UR16 ;  /* 0x00000012043172a4 */ /* 0x000fe2000f8e0210 */
[----:B------:R-:W-:Y:S02]  /*2840*/  @!UP0 UMOV UR5, UR8 ;  /* 0x0000000800058c82 */ /* 0x000fe40008000000 */
[----:B------:R-:W-:-:S12]  /*2850*/  UIMAD UR50, UR5, UR24, UR7 ;  /* 0x00000018053272a4 */ /* 0x000fd8000f8e0207 */
.L_x_45:
[----:B------:R-:W2:Y:S02]  /*2860*/  LDCU UR4, c[0x0][0xf30] ;  /* 0x0001e600ff0477ac */ /* 0x000ea40008000800 */
[----:B--2---:R-:W-:-:S09]  /*2870*/  UISETP.NE.AND UP0, UPT, UR4, 0x1, UPT ;  /* 0x000000010400788c */ /* 0x004fd2000bf05270 */
[----:B------:R-:W-:Y:S05]  /*2880*/  BRA.U UP0, `(.L_x_46) ;  /* 0x0000000100447547 */ /* 0x000fea000b800000 */
[----:B------:R-:W2:Y:S01]  /*2890*/  LDCU.128 UR16, c[0x0][0xf10] ;  /* 0x0001e200ff1077ac */ /* 0x000ea20008000c00 */
[----:B------:R-:W4:Y:S01]  /*28a0*/  LDCU UR11, c[0x0][0xf0c] ;  /* 0x0001e180ff0b77ac */ /* 0x000f220008000800 */
[----:B------:R-:W1:Y:S01]  /*28b0*/  LDCU UR7, c[0x0][0xf20] ;  /* 0x0001e400ff0777ac */ /* 0x000e620008000800 */
[----:B--2---:R-:W-:Y:S02]  /*28c0*/  UIMAD.WIDE.U32 UR8, UR50, UR16, URZ ;  /* 0x00000010320872a5 */ /* 0x004fe4000f8e00ff */
[----:B------:R-:W-:Y:S02]  /*28d0*/  UIMAD.WIDE.U32 UR4, UR49, UR19, URZ ;  /* 0x00000013310472a5 */ /* 0x000fe4000f8e00ff */
[----:B----4-:R-:W-:Y:S02]  /*28e0*/  UISETP.NE.AND UP2, UPT, UR11, 0x1, UPT ;  /* 0x000000010b00788c */ /* 0x010fe4000bf45270 */
[----:B------:R-:W-:Y:S01]  /*28f0*/  UISETP.NE.AND UP0, UPT, UR18, 0x1, UPT ;  /* 0x000000011200788c */ /* 0x000fe2000bf05270 */
[----:B------:R-:W-:-:S02]  /*2900*/  UMOV UR8, UR9 ;  /* 0x0000000900087c82 */ /* 0x000fc40008000000 */
[----:B------:R-:W-:Y:S01]  /*2910*/  UMOV UR4, UR5 ;  /* 0x0000000500047c82 */ /* 0x000fe20008000000 */
[----:B------:R-:W-:Y:S02]  /*2920*/  USHF.R.U32.HI UR17, URZ, UR17, UR8 ;  /* 0x00000011ff117299 */ /* 0x000fe40008011608 */
[----:B-1----:R-:W-:Y:S02]  /*2930*/  USHF.R.U32.HI UR4, URZ, UR7, UR4 ;  /* 0x00000007ff047299 */ /* 0x002fe40008011604 */
[----:B------:R-:W-:Y:S02]  /*2940*/  USEL UR5, UR50, UR17, !UP2 ;  /* 0x0000001132057287 */ /* 0x000fe4000d000000 */
[----:B------:R-:W-:-:S04]  /*2950*/  USEL UR4, UR49, UR4, !UP0 ;  /* 0x0000000431047287 */ /* 0x000fc8000c000000 */
[----:B------:R-:W-:Y:S02]  /*2960*/  UIADD3 UR7, UPT, UPT, UR5, -UR4, URZ ;  /* 0x8000000405077290 */ /* 0x000fe4000fffe0ff */
[----:B------:R-:W-:Y:S02]  /*2970*/  UIADD3 UR4, UPT, UPT, -UR5, UR4, URZ ;  /* 0x0000000405047290 */ /* 0x000fe4000fffe1ff */
[----:B------:R-:W-:Y:S02]  /*2980*/  UIMAD UR49, UR7, UR18, UR49 ;  /* 0x00000012073172a4 */ /* 0x000fe4000f8e0231 */
[----:B------:R-:W-:-:S12]  /*2990*/  UIMAD UR50, UR4, UR11, UR50 ;  /* 0x0000000b043272a4 */ /* 0x000fd8000f8e0232 */
.L_x_46:
[----:B------:R-:W-:Y:S01]  /*29a0*/  VIADD R11, R11, 0x1 ;  /* 0x000000010b0b7836 */ /* 0x000fe20000000000 */
[----:B------:R-:W-:Y:S02]  /*29b0*/  R2UR UR5, R91 ;  /* 0x000000005b0572ca */ /* 0x000fe400000e0000 */
[----:B------:R-:W-:Y:S02]  /*29c0*/  R2UR UR4, R92 ;  /* 0x000000005c0472ca */ /* 0x000fe400000e0000 */
[C---:B------:R-:W-:Y:S02]  /*29d0*/  ISETP.NE.AND P0, PT, R11.reuse, 0x2, PT ;  /* 0x000000020b00780c */ /* 0x040fe40003f05270 */
[----:B------:R-:W-:Y:S02]  /*29e0*/  PLOP3.LUT P2, PT, PT, PT, PT, 0x80, 0x8 ;  /* 0x000000000008781c */ /* 0x000fe40003f4f070 */
[----:B-1----:R-:W-:Y:S02]  /*29f0*/  SEL R0, RZ, 0x1, P0 ;  /* 0x00000001ff007807 */ /* 0x002fe40000000000 */
[----:B------:R-:W-:-:S02]  /*2a00*/  SEL R11, R11, RZ, P0 ;  /* 0x000000ff0b0b7207 */ /* 0x000fc40000000000 */
[----:B------:R-:W-:Y:S01]  /*2a10*/  LOP3.LUT R10, R10, R0, RZ, 0x3c, !PT ;  /* 0x000000000a0a7212 */ /* 0x000fe200078e3cff */
[----:B------:R-:W-:Y:S02]  /*2a20*/  UIADD3 UR26, UPT, UPT, UR49, UR5, URZ ;  /* 0x00000005311a7290 */ /* 0x000fe4000fffe0ff */
[----:B------:R-:W-:Y:S01]  /*2a30*/  UIADD3 UR27, UPT, UPT, UR50, UR4, URZ ;  /* 0x00000004321b7290 */ /* 0x000fe2000fffe0ff */
[----:B------:R-:W-:Y:S11]  /*2a40*/  BRA.U UP1, `(.L_x_47) ;  /* 0xffffffed01ac7547 */ /* 0x000ff6000b83ffff */
[----:B------:R-:W-:Y:S01]  /*2a50*/  UIADD3 UR7, UPT, UPT, UR6, 0x40, URZ ;  /* 0x0000004006077890 */ /* 0x000fe2000fffe0ff */
[----:B------:R-:W-:-:S03]  /*2a60*/  SHF.L.U32 R2, R12, 0x1f, RZ ;  /* 0x0000001f0c027819 */ /* 0x000fc600000006ff */
[----:B------:R-:W-:-:S09]  /*2a70*/  ULEA UR4, UR14, UR7, 0x3 ;  /* 0x000000070e047291 */ /* 0x000fd2000f8e18ff */
[----:B------:R-:W1:Y:S02]  /*2a80*/  SYNCS.PHASECHK.TRANS64.TRYWAIT P0, [UR4], R2 ;  /* 0x00000002ff0075a7 */ /* 0x000e640008001104 */
[----:B-1----:R-:W-:Y:S05]  /*2a90*/  @!P0 BRA `(.L_x_48) ;  /* 0x0000008800f48947 */ /* 0x002fea0003800000 */
.L_x_166:
[----:B------:R-:W-:-:S04]  /*2aa0*/  UIADD3 UR4, UPT, UPT, UR14, 0x1, URZ ;  /* 0x000000010e047890 */ /* 0x000fc8000fffe0ff */
[----:B------:R-:W-:-:S04]  /*2ab0*/  UISETP.NE.AND UP0, UPT, UR4, 0x8, UPT ;  /* 0x000000080400788c */ /* 0x000fc8000bf05270 */
[----:B------:R-:W-:Y:S02]  /*2ac0*/  USEL UR6, URZ, 0x1, UP0 ;  /* 0x00000001ff067887 */ /* 0x000fe40008000000 */
[----:B------:R-:W-:-:S04]  /*2ad0*/  USEL UR4, UR4, URZ, UP0 ;  /* 0x000000ff04047287 */ /* 0x000fc80008000000 */
[----:B------:R-:W-:Y:S01]  /*2ae0*/  ULEA UR5, UR4, UR7, 0x3 ;  /* 0x0000000704057291 */ /* 0x000fe2000f8e18ff */
[----:B-1----:R-:W-:-:S04]  /*2af0*/  LOP3.LUT R2, R12, UR6, RZ, 0x3c, !PT ;  /* 0x000000060c027c12 */ /* 0x002fc8000f8e3cff */
[----:B------:R-:W-:-:S04]  /*2b00*/  SHF.L.U32 R3, R2, 0x1f, RZ ;  /* 0x0000001f02037819 */ /* 0x000fc800000006ff */
[----:B------:R-:W1:Y:S02]  /*2b10*/  SYNCS.PHASECHK.TRANS64.TRYWAIT P0, [UR5], R3 ;  /* 0x00000003ff0075a7 */ /* 0x000e640008001105 */
[----:B-1----:R-:W-:Y:S05]  /*2b20*/  @!P0 BRA `(.L_x_49) ;  /* 0x0000008800e88947 */ /* 0x002fea0003800000 */
.L_x_168:
[----:B------:R-:W-:-:S04]  /*2b30*/  UIADD3 UR4, UPT, UPT, UR4, 0x1, URZ ;  /* 0x0000000104047890 */ /* 0x000fc8000fffe0ff */
[----:B------:R-:W-:-:S04]  /*2b40*/  UISETP.NE.AND UP0, UPT, UR4, 0x8, UPT ;  /* 0x000000080400788c */ /* 0x000fc8000bf05270 */
[----:B------:R-:W-:Y:S02]  /*2b50*/  USEL UR6, URZ, 0x1, UP0 ;  /* 0x00000001ff067887 */ /* 0x000fe40008000000 */
[----:B------:R-:W-:-:S04]  /*2b60*/  USEL UR4, UR4, URZ, UP0 ;  /* 0x000000ff04047287 */ /* 0x000fc80008000000 */
[----:B------:R-:W-:Y:S01]  /*2b70*/  ULEA UR5, UR4, UR7, 0x3 ;  /* 0x0000000704057291 */ /* 0x000fe2000f8e18ff */
[----:B------:R-:W-:-:S04]  /*2b80*/  LOP3.LUT R2, R2, UR6, RZ, 0x3c, !PT ;  /* 0x0000000602027c12 */ /* 0x000fc8000f8e3cff */
[----:B-1----:R-:W-:-:S04]  /*2b90*/  SHF.L.U32 R3, R2, 0x1f, RZ ;  /* 0x0000001f02037819 */ /* 0x002fc800000006ff */
[----:B------:R-:W1:Y:S02]  /*2ba0*/  SYNCS.PHASECHK.TRANS64.TRYWAIT P0, [UR5], R3 ;  /* 0x00000003ff0075a7 */ /* 0x000e640008001105 */
[----:B-1----:R-:W-:Y:S05]  /*2bb0*/  @!P0 BRA `(.L_x_50) ;  /* 0x0000008800dc8947 */ /* 0x002fea0003800000 */
.L_x_170:
        /* <DEDUP_REMOVED lines=9> */
.L_x_172:
        /* <DEDUP_REMOVED lines=9> */
.L_x_174:
        /* <DEDUP_REMOVED lines=9> */
.L_x_176:
        /* <DEDUP_REMOVED lines=9> */
.L_x_178:
[----:B------:R-:W-:-:S04]  /*2e00*/  UIADD3 UR4, UPT, UPT, UR4, 0x1, URZ ;  /* 0x0000000104047890 */ /* 0x000fc8000fffe0ff */
[----:B------:R-:W-:-:S04]  /*2e10*/  UISETP.NE.AND UP0, UPT, UR4, 0x8, UPT ;  /* 0x000000080400788c */ /* 0x000fc8000bf05270 */
[----:B------:R-:W-:Y:S02]  /*2e20*/  USEL UR5, URZ, 0x1, UP0 ;  /* 0x00000001ff057887 */ /* 0x000fe40008000000 */
[----:B------:R-:W-:-:S04]  /*2e30*/  USEL UR4, UR4, URZ, UP0 ;  /* 0x000000ff04047287 */ /* 0x000fc80008000000 */
[----:B------:R-:W-:Y:S01]  /*2e40*/  ULEA UR4, UR4, UR7, 0x3 ;  /* 0x0000000704047291 */ /* 0x000fe2000f8e18ff */
[----:B------:R-:W-:-:S04]  /*2e50*/  LOP3.LUT R2, R2, UR5, RZ, 0x3c, !PT ;  /* 0x0000000502027c12 */ /* 0x000fc8000f8e3cff */
[----:B------:R-:W-:Y:S01]  /*2e60*/  SHF.L.U32 R2, R2, 0x1f, RZ ;  /* 0x0000001f02027819 */ /* 0x000fe200000006ff */
[----:B-1----:R-:W-:-:S07]  /*2e70*/  IMAD.U32 R0, RZ, RZ, UR4 ;  /* 0x00000004ff007e24 */ /* 0x002fce000f8e00ff */
.L_x_55:
[----:B-1----:R1:W2:Y:S02]  /*2e80*/  SYNCS.PHASECHK.TRANS64.TRYWAIT P0, [R0+URZ], R2 ;  /* 0x00000002000075a7 */ /* 0x0022a400080011ff */
[----:B--2---:R-:W-:Y:S05]  /*2e90*/  @!P0 NANOSLEEP.SYNCS 0x989680 ;  /* 0x009896800000895d */ /* 0x004fea0003900000 */
[----:B------:R-:W2:Y:S02]  /*2ea0*/  @!P0 SYNCS.PHASECHK.TRANS64 P0, [R0+URZ], R2 ;  /* 0x00000002000085a7 */ /* 0x000ea400080010ff */
[----:B--2---:R-:W-:Y:S05]  /*2eb0*/  @P0 EXIT ;  /* 0x000000000000094d */ /* 0x004fea0003800000 */
[----:B------:R-:W-:Y:S05]  /*2ec0*/  BRA `(.L_x_55) ;  /* 0xfffffffc00ec7947 */ /* 0x000fea000383ffff */
.L_x_23:
[----:B------:R-:W-:-:S04]  /*2ed0*/  UISETP.NE.AND UP0, UPT, UR57, URZ, UPT ;  /* 0x000000ff3900728c */ /* 0x000fc8000bf05270 */
[----:B------:R-:W-:-:S09]  /*2ee0*/  UISETP.NE.OR UP0, UPT, UR20, 0x1, UP0 ;  /* 0x000000011400788c */ /* 0x000fd20008705670 */
[----:B------:R-:W-:Y:S05]  /*2ef0*/  BRA.U UP0, `(.L_x_56) ;  /* 0x0000000500487547 */ /* 0x000fea000b800000 */
[----:B------:R-:W-:Y:S01]  /*2f00*/  ISETP.GE.U32.AND P2, PT, R0, 0x2, PT ;  /* 0x000000020000780c */ /* 0x000fe20003f46070 */
[----:B------:R-:W-:Y:S01]  /*2f10*/  IMAD.MOV.U32 R12, RZ, RZ, 0x1 ;  /* 0x00000001ff0c7424 */ /* 0x000fe200078e00ff */
[----:B------:R-:W-:Y:S02]  /*2f20*/  CS2R R10, SRZ ;  /* 0x00000000000a7805 */ /* 0x000fe4000001ff00 */
[----:B------:R-:W-:Y:S01]  /*2f30*/  CS2R R8, SRZ ;  /* 0x0000000000087805 */ /* 0x000fe2000001ff00 */
[----:B------:R-:W-:Y:S01]  /*2f40*/  UMOV UR4, 0x400 ;  /* 0x0000040000047882 */ /* 0x000fe20000000000 */
[----:B------:R-:W-:Y:S01]  /*2f50*/  UMOV UR5, URZ ;  /* 0x000000ff00057c82 */ /* 0x000fe20008000000 */
[----:B------:R-:W-:-:S12]  /*2f60*/  ULEA UR6, UR57, UR4, 0x18 ;  /* 0x0000000439067291 */ /* 0x000fd8000f8ec0ff */
.L_x_60:
[----:B------:R-:W-:Y:S02]  /*2f70*/  LEA R2, R8, UR6, 0x3 ;  /* 0x0000000608027c11 */ /* 0x000fe4000f8e18ff */
[----:B------:R-:W-:-:S03]  /*2f80*/  SHF.L.U32 R4, R9, 0x1f, RZ ;  /* 0x0000001f09047819 */ /* 0x000fc600000006ff */
[----:B------:R-:W-:Y:S01]  /*2f90*/  VIADD R5, R2, 0x110 ;  /* 0x0000011002057836 */ /* 0x000fe20000000000 */
[----:B------:R-:W2:Y:S02]  /*2fa0*/  SYNCS.PHASECHK.TRANS64.TRYWAIT P0, [R2+URZ+0x100], R4 ;  /* 0x00010004020075a7 */ /* 0x000ea400080011ff */
[----:B--2---:R-:W-:Y:S05]  /*2fb0*/  @!P0 BRA `(.L_x_57) ;  /* 0x0000008800548947 */ /* 0x004fea0003800000 */
.L_x_179:
[----:B------:R-:W-:Y:S01]  /*2fc0*/  ULEA UR4, UR5, UR6, 0x3 ;  /* 0x0000000605047291 */ /* 0x000fe2000f8e18ff */
[----:B--2---:R-:W-:Y:S01]  /*2fd0*/  PRMT R2, RZ, 0x654, R5 ;  /* 0x00000654ff027816 */ /* 0x004fe20000000005 */
[----:B------:R-:W-:Y:S01]  /*2fe0*/  @!P2 IMAD.MOV.U32 R4, RZ, RZ, 0x10 ;  /* 0x00000010ff04a424 */ /* 0x000fe200078e00ff */
[----:B------:R-:W-:Y:S01]  /*2ff0*/  SHF.L.U32 R5, R12, 0x1f, RZ ;  /* 0x0000001f0c057819 */ /* 0x000fe200000006ff */
[----:B------:R-:W-:Y:S01]  /*3000*/  UIADD3 UR7, UPT, UPT, UR4, 0xc0, URZ ;  /* 0x000000c004077890 */ /* 0x000fe2000fffe0ff */
[----:B------:R2:W-:Y:S05]  /*3010*/  SYNCS.ARRIVE.TRANS64.RED.A1T0 RZ, [R2+URZ], RZ ;  /* 0x000000ff02ff79a7 */ /* 0x0005ea00081004ff */
[----:B------:R-:W-:Y:S01]  /*3020*/  IMAD.U32 R6, RZ, RZ, UR7 ;  /* 0x00000007ff067e24 */ /* 0x000fe2000f8e00ff */
[----:B------:R-:W3:Y:S04]  /*3030*/  SYNCS.PHASECHK.TRANS64.TRYWAIT P0, [UR4+0xd0], R5 ;  /* 0x0000d005ff0075a7 */ /* 0x000ee80008001104 */
[----:B------:R-:W-:Y:S01]  /*3040*/  PRMT R6, R0, 0x654, R6 ;  /* 0x0000065400067816 */ /* 0x000fe20000000006 */
[----:B--23--:R-:W-:Y:S06]  /*3050*/  @!P0 BRA `(.L_x_58) ;  /* 0x0000008800408947 */ /* 0x00cfec0003800000 */
.L_x_181:
[----:B------:R-:W-:Y:S01]  /*3060*/  ULEA UR8, UR5, UR6, 0x4 ;  /* 0x0000000605087291 */ /* 0x000fe2000f8e20ff */
[----:B------:R-:W-:Y:S01]  /*3070*/  SEL R3, R6, R3, !P2 ;  /* 0x0000000306037207 */ /* 0x000fe20005000000 */
[----:B------:R-:W-:Y:S01]  /*3080*/  UIADD3 UR9, UPT, UPT, UR4, 0xc0, URZ ;  /* 0x000000c004097890 */ /* 0x000fe2000fffe0ff */
[----:B--2---:R-:W-:Y:S01]  /*3090*/  LEA R2, R11, UR6, 0x3 ;  /* 0x000000060b027c11 */ /* 0x004fe2000f8e18ff */
[----:B------:R-:W-:Y:S01]  /*30a0*/  UIADD3 UR8, UPT, UPT, UR8, 0x130, URZ ;  /* 0x0000013008087890 */ /* 0x000fe2000fffe0ff */
[----:B------:R2:W-:Y:S01]  /*30b0*/  @!P2 SYNCS.ARRIVE.TRANS64.RED RZ, [R3+URZ], R4 ;  /* 0x0000000403ffa9a7 */ /* 0x0005e200080004ff */
[----:B------:R-:W-:Y:S01]  /*30c0*/  UIADD3 UR4, UPT, UPT, UR5, 0x1, URZ ;  /* 0x0000000105047890 */ /* 0x000fe2000fffe0ff */
[----:B------:R-:W-:-:S03]  /*30d0*/  VIADD R8, R8, 0x1 ;  /* 0x0000000108087836 */ /* 0x000fc60000000000 */
[----:B------:R-:W-:Y:S02]  /*30e0*/  UISETP.NE.AND UP0, UPT, UR4, 0x2, UPT ;  /* 0x000000020400788c */ /* 0x000fe4000bf05270 */
[----:B------:R-:W-:Y:S01]  /*30f0*/  ISETP.NE.AND P0, PT, R8, 0x2, PT ;  /* 0x000000020800780c */ /* 0x000fe20003f05270 */
[----:B------:R-:W-:Y:S06]  /*3100*/  UGETNEXTWORKID.BROADCAST [UR8], [UR9] ;  /* 0x00000000080073ca */ /* 0x000fec0008000100 */
[----:B------:R-:W-:Y:S02]  /*3110*/  USEL UR7, URZ, 0x1, UP0 ;  /* 0x00000001ff077887 */ /* 0x000fe40008000000 */
[----:B------:R-:W-:-:S04]  /*3120*/  USEL UR5, UR4, URZ, UP0 ;  /* 0x000000ff04057287 */ /* 0x000fc80008000000 */
[----:B------:R-:W-:Y:S02]  /*3130*/  LOP3.LUT R12, R12, UR7, RZ, 0x3c, !PT ;  /* 0x000000070c0c7c12 */ /* 0x000fe4000f8e3cff */
[----:B--2---:R-:W-:-:S04]  /*3140*/  SHF.L.U32 R4, R10, 0x1f, RZ ;  /* 0x0000001f0a047819 */ /* 0x004fc800000006ff */
[----:B------:R-:W2:Y:S02]  /*3150*/  SYNCS.PHASECHK.TRANS64.TRYWAIT P1, [R2+URZ+0xc0], R4 ;  /* 0x0000c004020075a7 */ /* 0x000ea400080211ff */
[----:B--2---:R-:W-:Y:S05]  /*3160*/  @!P1 BRA `(.L_x_59) ;  /* 0x0000008800149947 */ /* 0x004fea0003800000 */
.L_x_182:
[C---:B--2---:R-:W-:Y:S01]  /*3170*/  LEA R4, R11.reuse, UR6, 0x4 ;  /* 0x000000060b047c11 */ /* 0x044fe2000f8e20ff */
[----:B------:R-:W-:Y:S01]  /*3180*/  VIADD R2, R2, 0xd0 ;  /* 0x000000d002027836 */ /* 0x000fe20000000000 */
[----:B------:R-:W-:Y:S01]  /*3190*/  SEL R8, R8, RZ, P0 ;  /* 0x000000ff08087207 */ /* 0x000fe20000000000 */
[----:B------:R-:W-:-:S03]  /*31a0*/  VIADD R11, R11, 0x1 ;  /* 0x000000010b0b7836 */ /* 0x000fc60000000000 */
[----:B------:R-:W2:Y:S01]  /*31b0*/  LDS.128 R4, [R4+0x130] ;  /* 0x0001300004047984 */ /* 0x000ea20000000c00 */
[----:B------:R-:W-:Y:S02]  /*31c0*/  PRMT R2, RZ, 0x654, R2 ;  /* 0x00000654ff027816 */ /* 0x000fe40000000002 */
[C---:B------:R-:W-:Y:S01]  /*31d0*/  ISETP.NE.AND P1, PT, R11.reuse, 0x2, PT ;  /* 0x000000020b00780c */ /* 0x040fe20003f25270 */
[----:B------:R-:W-:Y:S01]  /*31e0*/  @!PT LDS RZ, [RZ] ;  /* 0x00000000fffff984 */ /* 0x000fe20000000800 */
[----:B------:R-:W-:Y:S01]  /*31f0*/  @!PT LDS RZ, [RZ] ;  /* 0x00000000fffff984 */ /* 0x000fe20000000800 */
[----:B------:R-:W-:Y:S01]  /*3200*/  @!PT LDS RZ, [RZ] ;  /* 0x00000000fffff984 */ /* 0x000fe20000000800 */
[----:B------:R-:W-:Y:S01]  /*3210*/  @!PT LDS RZ, [RZ] ;  /* 0x00000000fffff984 */ /* 0x000fe20000000800 */
[----:B------:R3:W-:Y:S06]  /*3220*/  MEMBAR.ALL.CTA ;  /* 0x0000000000007992 */ /* 0x0007ec0000008000 */
[----:B---3--:R-:W3:Y:S01]  /*3230*/  FENCE.VIEW.ASYNC.S ;  /* 0x00000000000073c6 */ /* 0x008ee20000000000 */
[----:B------:R-:W-:Y:S01]  /*3240*/  SEL R11, R11, RZ, P1 ;  /* 0x000000ff0b0b7207 */ /* 0x000fe20000800000 */
[----:B---3--:R3:W-:Y:S01]  /*3250*/  SYNCS.ARRIVE.TRANS64.RED.A1T0 RZ, [R2+URZ], RZ ;  /* 0x000000ff02ff79a7 */ /* 0x0087e200081004ff */
[----:B--2---:R-:W-:-:S02]  /*3260*/  LOP3.LUT P3, RZ, R6, 0x1, RZ, 0xc0, !PT ;  /* 0x0000000106ff7812 */ /* 0x004fc4000786c0ff */
[----:B------:R-:W-:-:S04]  /*3270*/  SEL R4, RZ, 0x1, P1 ;  /* 0x00000001ff047807 */ /* 0x000fc80000800000 */
[----:B------:R-:W-:Y:S02]  /*3280*/  LOP3.LUT R10, R10, R4, RZ, 0x3c, !PT ;  /* 0x000000040a0a7212 */ /* 0x000fe400078e3cff */
[----:B---3--:R-:W-:-:S04]  /*3290*/  SEL R2, RZ, 0x1, P0 ;  /* 0x00000001ff027807 */ /* 0x008fc80000000000 */
[----:B------:R-:W-:Y:S01]  /*32a0*/  LOP3.LUT R9, R9, R2, RZ, 0x3c, !PT ;  /* 0x0000000209097212 */ /* 0x000fe200078e3cff */
[----:B------:R-:W-:Y:S06]  /*32b0*/  @P3 BRA `(.L_x_60) ;  /* 0xfffffffc002c3947 */ /* 0x000fec000383ffff */
[----:B------:R-:W-:Y:S01]  /*32c0*/  ULEA UR4, UR5, UR6, 0x3 ;  /* 0x0000000605047291 */ /* 0x000fe2000f8e18ff */
[----:B------:R-:W-:-:S08]  /*32d0*/  SHF.L.U32 R2, R12, 0x1f, RZ ;  /* 0x0000001f0c027819 */ /* 0x000fd000000006ff */
[----:B------:R-:W2:Y:S02]  /*32e0*/  SYNCS.PHASECHK.TRANS64 P0, [UR4+0xd0], R2 ;  /* 0x0000d002ff0075a7 */ /* 0x000ea40008001004 */
[----:B--2---:R-:W-:Y:S05]  /*32f0*/  @P0 BRA `(.L_x_61) ;  /* 0x0000000000080947 */ /* 0x004fea0003800000 */
[----:B------:R-:W2:Y:S02]  /*3300*/  SYNCS.PHASECHK.TRANS64.TRYWAIT P0, [UR4+0xd0], R2 ;  /* 0x0000d002ff0075a7 */ /* 0x000ea40008001104 */
[----:B--2---:R-:W-:Y:S05]  /*3310*/  @!P0 BRA `(.L_x_62) ;  /* 0x0000008400bc8947 */ /* 0x004fea0003800000 */
.L_x_61:
[----:B------:R-:W-:-:S04]  /*3320*/  UIADD3 UR7, UPT, UPT, UR5, 0x1, URZ ;  /* 0x0000000105077890 */ /* 0x000fc8000fffe0ff */
[----:B------:R-:W-:-:S04]  /*3330*/  UISETP.NE.AND UP0, UPT, UR7, 0x2, UPT ;  /* 0x000000020700788c */ /* 0x000fc8000bf05270 */
[----:B------:R-:W-:Y:S02]  /*3340*/  USEL UR8, URZ, 0x1, UP0 ;  /* 0x00000001ff087887 */ /* 0x000fe40008000000 */
[----:B------:R-:W-:-:S04]  /*3350*/  USEL UR7, UR7, URZ, UP0 ;  /* 0x000000ff07077287 */ /* 0x000fc80008000000 */
[----:B------:R-:W-:Y:S01]  /*3360*/  ULEA UR7, UR7, UR6, 0x3 ;  /* 0x0000000607077291 */ /* 0x000fe2000f8e18ff */
[----:B--2---:R-:W-:-:S04]  /*3370*/  LOP3.LUT R2, R12, UR8, RZ, 0x3c, !PT ;  /* 0x000000080c027c12 */ /* 0x004fc8000f8e3cff */
[----:B------:R-:W-:-:S04]  /*3380*/  SHF.L.U32 R0, R2, 0x1f, RZ ;  /* 0x0000001f02007819 */ /* 0x000fc800000006ff */
[----:B------:R-:W2:Y:S02]  /*3390*/  SYNCS.PHASECHK.TRANS64 P0, [UR7+0xd0], R0 ;  /* 0x0000d000ff0075a7 */ /* 0x000ea40008001007 */
[----:B-12---:R-:W-:Y:S05]  /*33a0*/  @P0 EXIT ;  /* 0x000000000000094d */ /* 0x006fea0003800000 */
[----:B------:R-:W-:Y:S02]  /*33b0*/  SHF.L.U32 R2, R2, 0x1f, RZ ;  /* 0x0000001f02027819 */ /* 0x000fe400000006ff */
[----:B------:R-:W-:-:S07]  /*33c0*/  MOV R0, UR7 ;  /* 0x0000000700007c02 */ /* 0x000fce0008000f00 */
.L_x_63:
[----:B-1----:R1:W2:Y:S02]  /*33d0*/  SYNCS.PHASECHK.TRANS64.TRYWAIT P0, [R0+URZ+0xd0], R2 ;  /* 0x0000d002000075a7 */ /* 0x0022a400080011ff */
[----:B--2---:R-:W-:Y:S05]  /*33e0*/  @!P0 NANOSLEEP.SYNCS 0x989680 ;  /* 0x009896800000895d */ /* 0x004fea0003900000 */
[----:B------:R-:W2:Y:S02]  /*33f0*/  @!P0 SYNCS.PHASECHK.TRANS64 P0, [R0+URZ+0xd0], R2 ;  /* 0x0000d002000085a7 */ /* 0x000ea400080010ff */
[----:B--2---:R-:W-:Y:S05]  /*3400*/  @P0 EXIT ;  /* 0x000000000000094d */ /* 0x004fea0003800000 */
[----:B------:R-:W-:Y:S05]  /*3410*/  BRA `(.L_x_63) ;  /* 0xfffffffc00ec7947 */ /* 0x000fea000383ffff */
.L_x_56:
[----:B------:R-:W-:Y:S05]  /*3420*/  BRA.U UP5, `(.L_x_64) ;  /* 0x0000001505947547 */ /* 0x000fea000b800000 */
[----:B------:R-:W-:Y:S01]  /*3430*/  UMOV UR5, 0x40 ;  /* 0x0000004000057882 */ /* 0x000fe20000000000 */
[----:B------:R-:W-:Y:S01]  /*3440*/  NOP ;  /* 0x0000000000007918 */ /* 0x000fe20000000000 */
[----:B------:R-:W-:Y:S01]  /*3450*/  ULEA UR5, UR57, UR5, 0x18 ;  /* 0x0000000539057291 */ /* 0x000fe2000f8ec0ff */
[----:B------:R-:W-:Y:S02]  /*3460*/  UMOV UR6, 0x400 ;  /* 0x0000040000067882 */ /* 0x000fe40000000000 */
[----:B------:R-:W-:-:S06]  /*3470*/  ULEA UR6, UR57, UR6, 0x18 ;  /* 0x0000000639067291 */ /* 0x000fcc000f8ec0ff */
[----:B------:R-:W2:Y:S02]  /*3480*/  LDS.U8 R0, [UR5+0x1c] ;  /* 0x00001c05ff007984 */ /* 0x000ea40008000000 */
[----:B--2---:R-:W-:-:S13]  /*3490*/  ISETP.NE.AND P0, PT, R0, RZ, PT ;  /* 0x000000ff0000720c */ /* 0x004fda0003f05270 */
[----:B------:R-:W-:Y:S05]  /*34a0*/  @P0 BRA `(.L_x_65) ;  /* 0x0000000000580947 */ /* 0x000fea0003800000 */
[----:B------:R-:W-:-:S13]  /*34b0*/  ELECT P0, URZ, PT ;  /* 0x0000000000ff782f */ /* 0x000fda0003800000 */
[----:B------:R-:W-:Y:S05]  /*34c0*/  @!P0 BRA `(.L_x_66) ;  /* 0x0000000000608947 */ /* 0x000fea0003800000 */
[----:B------:R-:W-:Y:S01]  /*34d0*/  UMOV UR4, 0x10 ;  /* 0x0000001000047882 */ /* 0x000fe20000000000 */
[----:B------:R-:W-:Y:S01]  /*34e0*/  HFMA2 R0, -RZ, RZ, 0, 5.9604644775390625e-08 ;  /* 0x00000001ff007431 */ /* 0x000fe200000001ff */
[----:B------:R-:W-:-:S03]  /*34f0*/  MOV R3, 0xffff ;  /* 0x0000ffff00037802 */ /* 0x000fc60000000f00 */
[----:B------:R-:W-:Y:S04]  /*3500*/  DEPBAR.LE SB2, 0x36 ;  /* 0x0000ad800000791a */ /* 0x000fe80000000000 */
[----:B------:R-:W2:Y:S02]  /*3510*/  UTCATOMSWS.FIND_AND_SET.ALIGN UP0, UR4, UR4 ;  /* 0x00000004000475e3 */ /* 0x000ea40008000800 */
[----:B--2---:R-:W-:Y:S01]  /*3520*/  MOV R4, UR4 ;  /* 0x0000000400047c02 */ /* 0x004fe20008000f00 */
[----:B------:R-:W-:Y:S06]  /*3530*/  BRA.U UP0, `(.L_x_67) ;  /* 0x0000000100187547 */ /* 0x000fec000b800000 */
.L_x_68:
[----:B------:R-:W-:Y:S05]  /*3540*/  NANOSLEEP 0x64 ;  /* 0x000000640000795d */ /* 0x000fea0003800000 */
[----:B------:R-:W-:-:S05]  /*3550*/  UMOV UR4, 0x10 ;  /* 0x0000001000047882 */ /* 0x000fca0000000000 */
[----:B------:R-:W-:Y:S04]  /*3560*/  DEPBAR.LE SB2, 0x36 ;  /* 0x0000ad800000791a */ /* 0x000fe80000000000 */
[----:B------:R-:W2:Y:S02]  /*3570*/  UTCATOMSWS.FIND_AND_SET.ALIGN UP0, UR4, UR4 ;  /* 0x00000004000475e3 */ /* 0x000ea40008000800 */
[----:B--2---:R-:W-:Y:S01]  /*3580*/  MOV R4, UR4 ;  /* 0x0000000400047c02 */ /* 0x004fe20008000f00 */
[----:B------:R-:W-:Y:S05]  /*3590*/  BRA.U !UP0, `(.L_x_68) ;  /* 0xfffffffd08e87547 */ /* 0x000fea000b83ffff */
.L_x_67:
[-C--:B------:R-:W-:Y:S02]  /*35a0*/  SHF.L.U32 R3, R3, R4.reuse, RZ ;  /* 0x0000000403037219 */ /* 0x080fe400000006ff */
[----:B------:R-:W-:Y:S01]  /*35b0*/  SHF.L.U32 R0, R0, R4, RZ ;  /* 0x0000000400007219 */ /* 0x000fe200000006ff */
[----:B------:R-:W-:Y:S02]  /*35c0*/  IMAD.SHL.U32 R4, R4, 0x20, RZ ;  /* 0x0000002004047824 */ /* 0x000fe400078e00ff */
[----:B------:R2:W-:Y:S04]  /*35d0*/  ATOMS.OR RZ, [UR5+0x14], R3 ;  /* 0x00001403ffff798c */ /* 0x0005e8000b000005 */
[----:B------:R2:W-:Y:S04]  /*35e0*/  ATOMS.OR RZ, [UR5+0x18], R0 ;  /* 0x00001800ffff798c */ /* 0x0005e8000b000005 */
[----:B------:R2:W-:Y:S01]  /*35f0*/  STS [UR6+0x150], R4 ;  /* 0x00015004ff007988 */ /* 0x0005e20008000806 */
[----:B------:R-:W-:Y:S05]  /*3600*/  BRA `(.L_x_66) ;  /* 0x0000000000107947 */ /* 0x000fea0003800000 */
.L_x_65:
[----:B------:R-:W-:Y:S02]  /*3610*/  MOV R0, 0xffffffff ;  /* 0xffffffff00007802 */ /* 0x000fe40000000f00 */
[----:B------:R-:W-:-:S03]  /*3620*/  MOV R4, 0x3650 ;  /* 0x0000365000047802 */ /* 0x000fc60000000f00 */
[----:B------:R2:W-:Y:S04]  /*3630*/  STS [UR6+0x150], R0 ;  /* 0x00015000ff007988 */ /* 0x0005e80008000806 */
[----:B-12--5:R-:W-:Y:S05]  /*3640*/  CALL.REL.NOINC `($__internal_1_$__cuda_sm10x_tcgen05_guardrail_trap_phase_invalid_during_alloc) ;  /* 0x0000008800bc7944 */ /* 0x026fea0003c00000 */
.L_x_66:
[----:B------:R-:W-:Y:S05]  /*3650*/  WARPSYNC.ALL ;  /* 0x0000000000007948 */ /* 0x000fea0003800000 */
[----:B------:R-:W3:Y:S01]  /*3660*/  S2UR UR31, SR_CgaCtaId ;  /* 0x00000000001f79c3 */ /* 0x000ee20000008800 */
[----:B------:R-:W-:Y:S01]  /*3670*/  UMOV UR4, 0x400 ;  /* 0x0000040000047882 */ /* 0x000fe20000000000 */
[----:B------:R-:W-:-:S06]  /*3680*/  NOP ;  /* 0x0000000000007918 */ /* 0x000fcc0000000000 */
[----:B------:R-:W-:Y:S06]  /*3690*/  BAR.ARV 0x6, 0xa0 ;  /* 0x0182800000007b1d */ /* 0x000fec0000002000 */
[----:B------:R-:W4:Y:S01]  /*36a0*/  LDCU UR11, c[0x0][0x38c] ;  /* 0x00007180ff0b77ac */ /* 0x000f220008000800 */
[----:B------:R-:W-:Y:S01]  /*36b0*/  LOP3.LUT R2, R2, 0xffff, RZ, 0xc0, !PT ;  /* 0x0000ffff02027812 */ /* 0x000fe200078ec0ff */
[----:B------:R-:W-:Y:S01]  /*36c0*/  IMAD.MOV.U32 R10, RZ, RZ, 0x1 ;  /* 0x00000001ff0a7424 */ /* 0x000fe200078e00ff */
[----:B------:R-:W-:Y:S01]  /*36d0*/  CS2R R8, SRZ ;  /* 0x0000000000087805 */ /* 0x000fe2000001ff00 */
[----:B--2---:R-:W-:Y:S01]  /*36e0*/  IMAD.MOV.U32 R3, RZ, RZ, RZ ;  /* 0x000000ffff037224 */ /* 0x004fe200078e00ff */
[----:B------:R-:W-:Y:S01]  /*36f0*/  R2UR UR33, R2 ;  /* 0x00000000022172ca */ /* 0x000fe200000e0000 */
[----:B------:R-:W2:Y:S01]  /*3700*/  LDCU UR60, c[0x0][0x370] ;  /* 0x00006e00ff3c77ac */ /* 0x000ea20008000800 */
[----:B---3--:R-:W-:-:S02]  /*3710*/  ULEA UR31, UR31, UR4, 0x18 ;  /* 0x000000041f1f7291 */ /* 0x008fc4000f8ec0ff */
[----:B------:R-:W-:Y:S02]  /*3720*/  UISETP.GE.AND UP5, UPT, UR45, 0x1, UPT ;  /* 0x000000012d00788c */ /* 0x000fe4000bfa6270 */
[----:B------:R-:W-:Y:S02]  /*3730*/  UIADD3 UR6, UPT, UPT, UR31, 0x3300, URZ ;  /* 0x000033001f067890 */ /* 0x000fe4000fffe0ff */
[----:B------:R-:W-:Y:S02]  /*3740*/  UIADD3 UR5, UPT, UPT, UR31, 0x23300, URZ ;  /* 0x000233001f057890 */ /* 0x000fe4000fffe0ff */
[----:B----4-:R-:W-:Y:S01]  /*3750*/  UIADD3 UR11, UPT, UPT, UR11, 0x7f, URZ ;  /* 0x0000007f0b0b7890 */ /* 0x010fe2000fffe0ff */
[----:B------:R-:W3:Y:S01]  /*3760*/  LDS R0, [UR31+0x150] ;  /* 0x0001501fff007984 */ /* 0x000ee20008000800 */
[----:B------:R-:W-:Y:S02]  /*3770*/  UIADD3 UR4, UPT, UPT, UR31, 0x33300, URZ ;  /* 0x000333001f047890 */ /* 0x000fe4000fffe0ff */
[----:B------:R-:W-:-:S02]  /*3780*/  UIADD3 UR7, UPT, UPT, UR31, 0x34300, URZ ;  /* 0x000343001f077890 */ /* 0x000fc4000fffe0ff */
[----:B------:R-:W-:Y:S02]  /*3790*/  USHF.R.S32.HI UR9, URZ, 0x1f, UR11 ;  /* 0x0000001fff097899 */ /* 0x000fe4000801140b */
[----:B------:R-:W-:Y:S02]  /*37a0*/  USHF.R.U32.HI UR10, URZ, 0x4, UR6 ;  /* 0x00000004ff0a7899 */ /* 0x000fe40008011606 */
[----:B------:R-:W-:Y:S02]  /*37b0*/  USHF.R.U32.HI UR8, URZ, 0x4, UR5 ;  /* 0x00000004ff087899 */ /* 0x000fe40008011605 */
[----:B------:R-:W-:Y:S02]  /*37c0*/  USHF.R.U32.HI UR6, URZ, 0x4, UR4 ;  /* 0x00000004ff067899 */ /* 0x000fe40008011604 */
[----:B------:R-:W-:Y:S02]  /*37d0*/  USHF.R.U32.HI UR5, URZ, 0x4, UR7 ;  /* 0x00000004ff057899 */ /* 0x000fe40008011607 */
[----:B------:R-:W-:-:S02]  /*37e0*/  ULEA.HI UR4, UR9, UR11, URZ, 0x7 ;  /* 0x0000000b09047291 */ /* 0x000fc4000f8f38ff */
[----:B------:R-:W-:Y:S02]  /*37f0*/  ULOP3.LUT UR6, UR6, 0x3fff, URZ, 0xc0, !UPT ;  /* 0x00003fff06067892 */ /* 0x000fe4000f8ec0ff */
[----:B------:R-:W-:Y:S02]  /*3800*/  ULOP3.LUT UR5, UR5, 0x3fff, URZ, 0xc0, !UPT ;  /* 0x00003fff05057892 */ /* 0x000fe4000f8ec0ff */
[----:B------:R-:W-:Y:S02]  /*3810*/  USHF.R.S32.HI UR61, URZ, 0x7, UR4 ;  /* 0x00000007ff3d7899 */ /* 0x000fe40008011404 */
[----:B------:R-:W-:Y:S02]  /*3820*/  ULOP3.LUT UR53, UR6, 0x10000, URZ, 0xfc, !UPT ;  /* 0x0001000006357892 */ /* 0x000fe4000f8efcff */
[----:B------:R-:W-:Y:S02]  /*3830*/  ULOP3.LUT UR54, UR5, 0x10000, URZ, 0xfc, !UPT ;  /* 0x0001000005367892 */ /* 0x000fe4000f8efcff */
[----:B------:R-:W-:-:S02]  /*3840*/  UISETP.LT.AND UP0, UPT, UR61, 0x1, UPT ;  /* 0x000000013d00788c */ /* 0x000fc4000bf01270 */
[----:B------:R-:W-:Y:S02]  /*3850*/  ULOP3.LUT UR10, UR10, 0x3fff, URZ, 0xc0, !UPT ;  /* 0x00003fff0a0a7892 */ /* 0x000fe4000f8ec0ff */
[----:B------:R-:W-:Y:S02]  /*3860*/  ULOP3.LUT UR8, UR8, 0x3fff, URZ, 0xc0, !UPT ;  /* 0x00003fff08087892 */ /* 0x000fe4000f8ec0ff */
[----:B------:R-:W-:Y:S01]  /*3870*/  USEL UR62, UR61, 0x1, !UP0 ;  /* 0x000000013d3e7887 */ /* 0x000fe2000c000000 */
[----:B------:R-:W4:Y:S01]  /*3880*/  LDCU UR59, c[0x0][0x374] ;  /* 0x00006e80ff3b77ac */ /* 0x000f220008000800 */
[----:B------:R-:W-:Y:S01]  /*3890*/  ULOP3.LUT UR44, UR10, 0x10000, URZ, 0xfc, !UPT ;  /* 0x000100000a2c7892 */ /* 0x000fe2000f8efcff */
[----:B---3--:R-:W-:Y:S01]  /*38a0*/  R2UR UR32, R0 ;  /* 0x00000000002072ca */ /* 0x008fe200000e0000 */
[----:B------:R-:W-:Y:S02]  /*38b0*/  ULOP3.LUT UR52, UR8, 0x10000, URZ, 0xfc, !UPT ;  /* 0x0001000008347892 */ /* 0x000fe4000f8efcff */
[----:B------:R-:W-:-:S02]  /*38c0*/  UIADD3 UR62, UPT, UPT, -UR62, URZ, URZ ;  /* 0x000000ff3e3e7290 */ /* 0x000fc4000fffe1ff */
[----:B------:R-:W-:Y:S01]  /*38d0*/  UISETP.NE.AND UP4, UPT, UR45, 0x1, UPT ;  /* 0x000000012d00788c */ /* 0x000fe2000bf85270 */
[----:B------:R-:W-:Y:S01]  /*38e0*/  UMOV UR58, URZ ;  /* 0x000000ff003a7c82 */ /* 0x000fe20008000000 */
[----:B------:R-:W-:-:S06]  /*38f0*/  UMOV UR29, URZ ;  /* 0x000000ff001d7c82 */ /* 0x000fcc0008000000 */
[----:B------:R-:W-:Y:S02]  /*3900*/  UIADD3 UR42, UPT, UPT, UR32, 0x80, URZ ;  /* 0x00000080202a7890 */ /* 0x000fe4000fffe0ff */
[----:B------:R-:W-:Y:S02]  /*3910*/  UIADD3 UR50, UPT, UPT, UR32, 0x40000080, URZ ;  /* 0x4000008020327890 */ /* 0x000fe4000fffe0ff */
[----:B------:R-:W-:Y:S02]  /*3920*/  UIADD3 UR48, UPT, UPT, UR32, -0x7fffff80, URZ ;  /* 0x8000008020307890 */ /* 0x000fe4000fffe0ff */
[----:B------:R-:W-:Y:S02]  /*3930*/  UIADD3 UR46, UPT, UPT, UR32, -0x3fffff80, URZ ;  /* 0xc0000080202e7890 */ /* 0x000fe4000fffe0ff */
[----:B------:R-:W-:Y:S02]  /*3940*/  USHF.R.U32.HI UR7, URZ, 0x11, UR42 ;  /* 0x00000011ff077899 */ /* 0x000fe4000801162a */
[----:B------:R-:W-:-:S02]  /*3950*/  USHF.R.U32.HI UR6, URZ, 0x11, UR50 ;  /* 0x00000011ff067899 */ /* 0x000fc40008011632 */
[----:B------:R-:W-:Y:S02]  /*3960*/  USHF.R.U32.HI UR5, URZ, 0x11, UR48 ;  /* 0x00000011ff057899 */ /* 0x000fe40008011630 */
[----:B------:R-:W-:Y:S02]  /*3970*/  USHF.R.U32.HI UR4, URZ, 0x11, UR46 ;  /* 0x00000011ff047899 */ /* 0x000fe4000801162e */
[----:B------:R-:W-:Y:S02]  /*3980*/  ULOP3.LUT UR7, UR7, 0x6000, URZ, 0xc0, !UPT ;  /* 0x0000600007077892 */ /* 0x000fe4000f8ec0ff */
[----:B------:R-:W-:Y:S02]  /*3990*/  ULOP3.LUT UR6, UR6, 0x6000, URZ, 0xc0, !UPT ;  /* 0x0000600006067892 */ /* 0x000fe4000f8ec0ff */
[----:B------:R-:W-:Y:S02]  /*39a0*/  ULOP3.LUT UR5, UR5, 0x6000, URZ, 0xc0, !UPT ;  /* 0x0000600005057892 */ /* 0x000fe4000f8ec0ff */
[----:B------:R-:W-:-:S02]  /*39b0*/  ULOP3.LUT UR4, UR4, 0x6000, URZ, 0xc0, !UPT ;  /* 0x0000600004047892 */ /* 0x000fc4000f8ec0ff */
[----:B------:R-:W-:Y:S02]  /*39c0*/  UIADD3 UR67, UPT, UPT, UR32, 0x84, URZ ;  /* 0x0000008420437890 */ /* 0x000fe4000fffe0ff */
[----:B------:R-:W-:Y:S02]  /*39d0*/  ULOP3.LUT UR66, UR7, 0x890, URZ, 0xfc, !UPT ;  /* 0x0000089007427892 */ /* 0x000fe4000f8efcff */
[----:B------:R-:W-:Y:S02]  /*39e0*/  ULOP3.LUT UR65, UR6, 0x890, URZ, 0xfc, !UPT ;  /* 0x0000089006417892 */ /* 0x000fe4000f8efcff */
[----:B------:R-:W-:Y:S02]  /*39f0*/  ULOP3.LUT UR64, UR5, 0x890, URZ, 0xfc, !UPT ;  /* 0x0000089005407892 */ /* 0x000fe4000f8efcff */
[----:B--2-4-:R-:W-:-:S12]  /*3a00*/  ULOP3.LUT UR63, UR4, 0x890, URZ, 0xfc, !UPT ;  /* 0x00000890043f7892 */ /* 0x014fd8000f8efcff */
.L_x_77:
[C---:B------:R-:W-:Y:S02]  /*3a10*/  LEA R2, R9.reuse, UR31, 0x3 ;  /* 0x0000001f09027c11 */ /* 0x040fe4000f8e18ff */
[----:B------:R-:W-:Y:S02]  /*3a20*/  SHF.L.U32 R0, R8, 0x1f, RZ ;  /* 0x0000001f08007819 */ /* 0x000fe400000006ff */
[----:B------:R-:W-:Y:S02]  /*3a30*/  LEA R4, R9, UR31, 0x4 ;  /* 0x0000001f09047c11 */ /* 0x000fe4000f8e20ff */
[----:B--2---:R-:W2:Y:S02]  /*3a40*/  SYNCS.PHASECHK.TRANS64.TRYWAIT P0, [R2+URZ+0xc0], R0 ;  /* 0x0000c000020075a7 */ /* 0x004ea400080011ff */
[----:B--2-4-:R-:W-:Y:S05]  /*3a50*/  @!P0 BRA `(.L_x_69) ;  /* 0x0000008000048947 */ /* 0x014fea0003800000 */
.L_x_184:
[----:B------:R-:W3:Y:S01]  /*3a60*/  LDS.128 R4, [R4+0x130] ;  /* 0x0001300004047984 */ /* 0x000ee20000000c00 */
[----:B------:R-:W-:Y:S01]  /*3a70*/  @!PT LDS RZ, [RZ] ;  /* 0x00000000fffff984 */ /* 0x000fe20000000800 */
[----:B------:R-:W-:Y:S01]  /*3a80*/  @!PT LDS RZ, [RZ] ;  /* 0x00000000fffff984 */ /* 0x000fe20000000800 */
[----:B------:R-:W-:Y:S01]  /*3a90*/  @!PT LDS RZ, [RZ] ;  /* 0x00000000fffff984 */ /* 0x000fe20000000800 */
[----:B------:R-:W-:Y:S01]  /*3aa0*/  @!PT LDS RZ, [RZ] ;  /* 0x00000000fffff984 */ /* 0x000fe20000000800 */
[----:B------:R4:W-:Y:S06]  /*3ab0*/  MEMBAR.ALL.CTA ;  /* 0x0000000000007992 */ /* 0x0009ec0000008000 */
[----:B----4-:R-:W4:Y:S01]  /*3ac0*/  FENCE.VIEW.ASYNC.S ;  /* 0x00000000000073c6 */ /* 0x010f220000000000 */
[----:B---3--:R-:W-:-:S13]  /*3ad0*/  LOP3.LUT P0, RZ, R6, 0x1, RZ, 0xc0, !PT ;  /* 0x0000000106ff7812 */ /* 0x008fda000780c0ff */
[----:B----4-:R-:W-:Y:S01]  /*3ae0*/  VOTEU.ANY UP3, P0 ;  /* 0x0000000000ff7886 */ /* 0x010fe20000060100 */
[----:B------:R-:W-:-:S13]  /*3af0*/  PLOP3.LUT P0, PT, PT, PT, UP3, 0x80, 0x8 ;  /* 0x000000000008781c */ /* 0x000fda0003f0f038 */
[----:B--2---:R-:W-:Y:S02]  /*3b00*/  @P0 MOV R0, R4 ;  /* 0x0000000400000202 */ /* 0x004fe40000000f00 */
[----:B------:R-:W-:Y:S02]  /*3b10*/  @P0 LOP3.LUT R4, R5, 0xffff, RZ, 0xc0, !PT ;  /* 0x0000ffff05040812 */ /* 0x000fe400078ec0ff */
[----:B------:R-:W-:Y:S01]  /*3b20*/  @P0 R2UR UR5, R0 ;  /* 0x00000000000502ca */ /* 0x000fe200000e0000 */
[----:B------:R-:W-:Y:S01]  /*3b30*/  VIADD R0, R2, 0xd0 ;  /* 0x000000d002007836 */ /* 0x000fe20000000000 */
[----:B------:R-:W-:-:S04]  /*3b40*/  @P0 R2UR UR4, R4 ;  /* 0x00000000040402ca */ /* 0x000fc800000e0000 */
[----:B------:R-:W-:-:S04]  /*3b50*/  PRMT R0, RZ, 0x654, R0 ;  /* 0x00000654ff007816 */ /* 0x000fc80000000000 */
[----:B------:R2:W-:Y:S03]  /*3b60*/  SYNCS.ARRIVE.TRANS64.RED.A1T0 RZ, [R0+URZ], RZ ;  /* 0x000000ff00ff79a7 */ /* 0x0005e600081004ff */
[----:B------:R-:W-:Y:S02]  /*3b70*/  @UP3 UMOV UR57, UR5 ;  /* 0x0000000500393c82 */ /* 0x000fe40008000000 */
[----:B------:R-:W-:Y:S01]  /*3b80*/  @UP3 UMOV UR55, UR4 ;  /* 0x0000000400373c82 */ /* 0x000fe20008000000 */
[----:B------:R-:W-:Y:S05]  /*3b90*/  BRA.U !UP5, `(.L_x_70) ;  /* 0x000000010dd07547 */ /* 0x000fea000b800000 */
[----:B------:R-:W3:Y:S01]  /*3ba0*/  LDCU.128 UR12, c[0x0][0xf10] ;  /* 0x0001e200ff0c77ac */ /* 0x000ee20008000c00 */
[----:B------:R-:W4:Y:S01]  /*3bb0*/  LDCU UR21, c[0x0][0xf20] ;  /* 0x0001e400ff1577ac */ /* 0x000f220008000800 */
[----:B------:R-:W1:Y:S01]  /*3bc0*/  LDCU UR20, c[0x0][0xf0c] ;  /* 0x0001e180ff1477ac */ /* 0x000e620008000800 */
[----:B------:R-:W2:Y:S01]  /*3bd0*/  LDCU.64 UR8, c[0x0][0xf28] ;  /* 0x0001e500ff0877ac */ /* 0x000ea20008000a00 */
[----:B---3--:R-:W-:Y:S02]  /*3be0*/  UIMAD.WIDE.U32 UR6, UR59, UR15, URZ ;  /* 0x0000000f3b0672a5 */ /* 0x008fe4000f8e00ff */
[----:B------:R-:W-:Y:S02]  /*3bf0*/  UIMAD.WIDE.U32 UR4, UR60, UR12, URZ ;  /* 0x0000000c3c0472a5 */ /* 0x000fe4000f8e00ff */
[----:B------:R-:W-:Y:S02]  /*3c00*/  UISETP.NE.AND UP0, UPT, UR14, 0x1, UPT ;  /* 0x000000010e00788c */ /* 0x000fe4000bf05270 */
[----:B------:R-:W-:Y:S01]  /*3c10*/  UIMAD.WIDE.U32 UR18, UR55, UR15, URZ ;  /* 0x0000000f371272a5 */ /* 0x000fe2000f8e00ff */
[----:B------:R-:W-:-:S02]  /*3c20*/  UMOV UR6, UR7 ;  /* 0x0000000700067c82 */ /* 0x000fc40008000000 */
[----:B------:R-:W-:Y:S01]  /*3c30*/  UMOV UR4, UR5 ;  /* 0x0000000500047c82 */ /* 0x000fe20008000000 */
[----:B----4-:R-:W-:Y:S02]  /*3c40*/  USHF.R.U32.HI UR6, URZ, UR21, UR6 ;  /* 0x00000015ff067299 */ /* 0x010fe40008011606 */
[----:B-1----:R-:W-:Y:S02]  /*3c50*/  UISETP.NE.AND UP1, UPT, UR20, 0x1, UPT ;  /* 0x000000011400788c */ /* 0x002fe4000bf25270 */
[----:B------:R-:W-:Y:S02]  /*3c60*/  USHF.R.U32.HI UR4, URZ, UR13, UR4 ;  /* 0x0000000dff047299 */ /* 0x000fe40008011604 */
[----:B------:R-:W-:Y:S02]  /*3c70*/  USEL UR5, UR59, UR6, !UP0 ;  /* 0x000000063b057287 */ /* 0x000fe4000c000000 */
[----:B------:R-:W-:Y:S02]  /*3c80*/  USEL UR6, UR60, UR4, !UP1 ;  /* 0x000000043c067287 */ /* 0x000fe4000c800000 */
[----:B--2---:R-:W-:Y:S01]  /*3c90*/  UIMAD.WIDE.U32 UR10, UR5, UR8, URZ ;  /* 0x00000008050a72a5 */ /* 0x004fe2000f8e00ff */
[----:B------:R-:W-:Y:S01]  /*3ca0*/  UMOV UR4, UR19 ;  /* 0x0000001300047c82 */ /* 0x000fe20008000000 */
[----:B------:R-:W-:-:S02]  /*3cb0*/  UIMAD.WIDE.U32 UR16, UR57, UR12, URZ ;  /* 0x0000000c391072a5 */ /* 0x000fc4000f8e00ff */
        /* <DEDUP_REMOVED lines=34> */
.L_x_70:
[----:B------:R-:W3:Y:S02]  /*3ee0*/  LDCU UR4, c[0x0][0xf30] ;  /* 0x0001e600ff0477ac */ /* 0x000ee40008000800 */
[----:B---3--:R-:W-:-:S09]  /*3ef0*/  UISETP.NE.AND UP0, UPT, UR4, 0x1, UPT ;  /* 0x000000010400788c */ /* 0x008fd2000bf05270 */
[----:B------:R-:W-:Y:S05]  /*3f00*/  BRA.U UP0, `(.L_x_71) ;  /* 0x00000001003c7547 */ /* 0x000fea000b800000 */
[----:B------:R-:W3:Y:S01]  /*3f10*/  LDCU.128 UR8, c[0x0][0xf10] ;  /* 0x0001e200ff0877ac */ /* 0x000ee20008000c00 */
[----:B------:R-:W4:Y:S01]  /*3f20*/  LDCU UR12, c[0x0][0xf0c] ;  /* 0x0001e180ff0c77ac */ /* 0x000f220008000800 */
[----:B------:R-:W1:Y:S01]  /*3f30*/  LDCU UR13, c[0x0][0xf20] ;  /* 0x0001e400ff0d77ac */ /* 0x000e620008000800 */
[----:B---3--:R-:W-:Y:S02]  /*3f40*/  UIMAD.WIDE.U32 UR6, UR57, UR8, URZ ;  /* 0x00000008390672a5 */ /* 0x008fe4000f8e00ff */
        /* <DEDUP_REMOVED lines=9> */
[----:B------:R-:W-:-:S04]  /*3fe0*/  UIADD3 UR4, UPT, UPT, UR5, -UR4, URZ ;  /* 0x8000000405047290 */ /* 0x000fc8000fffe0ff */
[----:B------:R-:W-:-:S12]  /*3ff0*/  UIMAD UR55, UR4, UR10, UR55 ;  /* 0x0000000a043772a4 */ /* 0x000fd8000f8e0237 */
.L_x_71:
[----:B------:R-:W3:Y:S01]  /*4000*/  LDCU UR4, c[0x0][0x38c] ;  /* 0x00007180ff0477ac */ /* 0x000ee20008000800 */
[----:B------:R-:W-:Y:S02]  /*4010*/  PLOP3.LUT P1, PT, PT, PT, PT, 0x80, 0x8 ;  /* 0x000000000008781c */ /* 0x000fe40003f2f070 */
[----:B------:R-:W-:Y:S01]  /*4020*/  SHF.L.U32 R2, R10, 0x1f, RZ ;  /* 0x0000001f0a027819 */ /* 0x000fe200000006ff */
[----:B------:R-:W-:Y:S02]  /*4030*/  ULEA UR56, UR58, UR31, 0x3 ;  /* 0x0000001f3a387291 */ /* 0x000fe4000f8e18ff */
[----:B------:R-:W-:Y:S02]  /*4040*/  ULEA UR11, UR58, UR32, 0x6 ;  /* 0x000000203a0b7291 */ /* 0x000fe4000f8e30ff */
[----:B---3--:R-:W-:-:S06]  /*4050*/  UISETP.GE.AND UP0, UPT, UR4, 0x1, UPT ;  /* 0x000000010400788c */ /* 0x008fcc000bf06270 */
[----:B------:R-:W-:-:S05]  /*4060*/  PLOP3.LUT P0, PT, PT, PT, UP0, 0x80, 0x8 ;  /* 0x000000000008781c */ /* 0x000fca0003f0f008 */
[----:B------:R-:W-:-:S08]  /*4070*/  @UP0 ULEA UR4, UR29, UR31, 0x3 ;  /* 0x0000001f1d040291 */ /* 0x000fd0000f8e18ff */
[----:B--2---:R-:W-:-:S04]  /*4080*/  @P0 SHF.L.U32 R0, R3, 0x1f, RZ ;  /* 0x0000001f03000819 */ /* 0x004fc800000006ff */
[----:B------:R2:W3:Y:S01]  /*4090*/  @P0 SYNCS.PHASECHK.TRANS64.TRYWAIT P1, [UR4], R0 ;  /* 0x00000000ff0005a7 */ /* 0x0004e20008021104 */
[----:B------:R-:W-:-:S04]  /*40a0*/  ULEA.HI UR4, UR26, UR26, URZ, 0x1 ;  /* 0x0000001a1a047291 */ /* 0x000fc8000f8f08ff */
[----:B------:R-:W-:-:S04]  /*40b0*/  ULOP3.LUT UR4, UR4, 0x7ffffffe, URZ, 0xc0, !UPT ;  /* 0x7ffffffe04047892 */ /* 0x000fc8000f8ec0ff */
[----:B------:R-:W-:-:S04]  /*40c0*/  UIADD3 UR4, UPT, UPT, -UR4, UR26, URZ ;  /* 0x0000001a04047290 */ /* 0x000fc8000fffe1ff */
[----:B------:R-:W-:Y:S01]  /*40d0*/  ULEA UR43, UR4, UR67, 0x1 ;  /* 0x00000043042b7291 */ /* 0x000fe2000f8e08ff */
[----:B------:R-:W4:Y:S02]  /*40e0*/  SYNCS.PHASECHK.TRANS64.TRYWAIT P0, [UR56+0xf0], R2 ;  /* 0x0000f002ff0075a7 */ /* 0x000f240008001138 */
[----:B--234-:R-:W-:Y:S09]  /*40f0*/  @!P0 BRA `(.L_x_72) ;  /* 0x0000007800708947 */ /* 0x01cff20003800000 */
.L_x_186:
[----:B------:R-:W-:Y:S01]  /*4100*/  IADD3 R9, PT, PT, R9, 0x1, RZ ;  /* 0x0000000109097810 */ /* 0x000fe20007ffe0ff */
[----:B------:R-:W-:Y:S06]  /*4110*/  BRA.U !UP0, `(.L_x_73) ;  /* 0x0000000508387547 */ /* 0x000fec000b800000 */
[----:B------:R-:W-:Y:S02]  /*4120*/  USHF.R.U32.HI UR4, URZ, 0x1a, UR43 ;  /* 0x0000001aff047899 */ /* 0x000fe4000801162b */
[----:B------:R-:W-:Y:S02]  /*4130*/  UIADD3 UR51, UPT, UPT, UR43, 0x40000000, URZ ;  /* 0x400000002b337890 */ /* 0x000fe4000fffe0ff */
[----:B------:R-:W-:Y:S02]  /*4140*/  ULOP3.LUT UR49, UR43, 0x80000000, URZ, 0x3c, !UPT ;  /* 0x800000002b317892 */ /* 0x000fe4000f8e3cff */
[----:B------:R-:W-:Y:S02]  /*4150*/  UIADD3 UR47, UPT, UPT, UR43, -0x40000000, URZ ;  /* 0xc00000002b2f7890 */ /* 0x000fe4000fffe0ff */
[----:B------:R-:W-:Y:S02]  /*4160*/  ULOP3.LUT UR6, UR4, 0x30, URZ, 0xc0, !UPT ;  /* 0x0000003004067892 */ /* 0x000fe4000f8ec0ff */
[----:B------:R-:W-:-:S02]  /*4170*/  USHF.R.U32.HI UR5, URZ, 0x1a, UR51 ;  /* 0x0000001aff057899 */ /* 0x000fc40008011633 */
[----:B------:R-:W-:Y:S02]  /*4180*/  USHF.R.U32.HI UR4, URZ, 0x1a, UR49 ;  /* 0x0000001aff047899 */ /* 0x000fe40008011631 */
[----:B------:R-:W-:Y:S02]  /*4190*/  USHF.R.U32.HI UR7, URZ, 0x1a, UR47 ;  /* 0x0000001aff077899 */ /* 0x000fe4000801162f */
[----:B------:R-:W-:Y:S02]  /*41a0*/  ULOP3.LUT UR40, UR6, 0x480, URZ, 0xfc, !UPT ;  /* 0x0000048006287892 */ /* 0x000fe4000f8efcff */
[----:B------:R-:W-:Y:S02]  /*41b0*/  ULOP3.LUT UR6, UR5, 0x30, URZ, 0xc0, !UPT ;  /* 0x0000003005067892 */ /* 0x000fe4000f8ec0ff */
[----:B------:R-:W-:Y:S02]  /*41c0*/  ULOP3.LUT UR5, UR4, 0x30, URZ, 0xc0, !UPT ;  /* 0x0000003004057892 */ /* 0x000fe4000f8ec0ff */
[----:B------:R-:W-:-:S02]  /*41d0*/  ULOP3.LUT UR4, UR7, 0x30, URZ, 0xc0, !UPT ;  /* 0x0000003007047892 */ /* 0x000fc4000f8ec0ff */
[----:B------:R-:W-:Y:S02]  /*41e0*/  ULOP3.LUT UR6, UR6, 0x480, URZ, 0xfc, !UPT ;  /* 0x0000048006067892 */ /* 0x000fe4000f8efcff */
[----:B------:R-:W-:Y:S02]  /*41f0*/  ULOP3.LUT UR5, UR5, 0x480, URZ, 0xfc, !UPT ;  /* 0x0000048005057892 */ /* 0x000fe4000f8efcff */
[----:B------:R-:W-:Y:S02]  /*4200*/  ULOP3.LUT UR4, UR4, 0x480, URZ, 0xfc, !UPT ;  /* 0x0000048004047892 */ /* 0x000fe4000f8efcff */
[----:B------:R-:W-:Y:S01]  /*4210*/  UPRMT UR41, UR40, 0x5410, UR66 ;  /* 0x0000541028297896 */ /* 0x000fe20008000042 */
[----:B------:R-:W-:Y:S01]  /*4220*/  UMOV UR26, URZ ;  /* 0x000000ff001a7c82 */ /* 0x000fe20008000000 */
[----:B------:R-:W-:Y:S01]  /*4230*/  UMOV UR28, UR62 ;  /* 0x0000003e001c7c82 */ /* 0x000fe20008000000 */
[----:B------:R-:W-:Y:S01]  /*4240*/  UMOV UR27, UR61 ;  /* 0x0000003d001b7c82 */ /* 0x000fe20008000000 */
[----:B------:R-:W-:Y:S01]  /*4250*/  UMOV UR10, UR29 ;  /* 0x0000001d000a7c82 */ /* 0x000fe20008000000 */
[----:B------:R-:W-:-:S02]  /*4260*/  UPRMT UR39, UR6, 0x5410, UR65 ;  /* 0x0000541006277896 */ /* 0x000fc40008000041 */
[----:B------:R-:W-:Y:S02]  /*4270*/  UPRMT UR37, UR5, 0x5410, UR64 ;  /* 0x0000541005257896 */ /* 0x000fe40008000040 */
[----:B------:R-:W-:Y:S01]  /*4280*/  UPRMT UR35, UR4, 0x5410, UR63 ;  /* 0x0000541004237896 */ /* 0x000fe2000800003f */
[----:B------:R-:W-:Y:S01]  /*4290*/  UMOV UR40, URZ ;  /* 0x000000ff00287c82 */ /* 0x000fe20008000000 */
[----:B------:R-:W-:Y:S01]  /*42a0*/  UMOV UR38, URZ ;  /* 0x000000ff00267c82 */ /* 0x000fe20008000000 */
[----:B-1----:R-:W-:Y:S01]  /*42b0*/  UMOV UR36, URZ ;  /* 0x000000ff00247c82 */ /* 0x002fe20008000000 */
[----:B------:R-:W-:-:S08]  /*42c0*/  UMOV UR34, URZ ;  /* 0x000000ff00227c82 */ /* 0x000fd00008000000 */
.L_x_76:
[----:B------:R-:W-:Y:S02]  /*42d0*/  UIADD3 UR28, UPT, UPT, UR28, 0x1, URZ ;  /* 0x000000011c1c7890 */ /* 0x000fe4000fffe0ff */
[----:B---3--:R-:W-:Y:S02]  /*42e0*/  ULEA UR7, UR10, UR31, 0x3 ;  /* 0x0000001f0a077291 */ /* 0x008fe4000f8e18ff */
[----:B------:R-:W-:Y:S01]  /*42f0*/  UISETP.NE.AND UP2, UPT, UR28, URZ, UPT ;  /* 0x000000ff1c00728c */ /* 0x000fe2000bf45270 */
[----:B----4-:R-:W-:Y:S10]  /*4300*/  @P1 BRA `(.L_x_74) ;  /* 0x00000000000c1947 */ /* 0x010ff40003800000 */
[----:B--2---:R-:W-:Y:S04]  /*4310*/  SHF.L.U32 R2, R3, 0x1f, RZ ;  /* 0x0000001f03027819 */ /* 0x004fe800000006ff */
[----:B------:R-:W1:Y:S02]  /*4320*/  SYNCS.PHASECHK.TRANS64.TRYWAIT P0, [UR7], R2 ;  /* 0x00000002ff0075a7 */ /* 0x000e640008001107 */
[----:B-1----:R-:W-:Y:S05]  /*4330*/  @!P0 BRA `(.L_x_75) ;  /* 0x0000007400f88947 */ /* 0x002fea0003800000 */
.L_x_74:
[----:B------:R-:W-:Y:S01]  /*4340*/  UISETP.NE.AND UP0, UPT, UR27, 0x1, UPT ;  /* 0x000000011b00788c */ /* 0x000fe2000bf05270 */
[----:B------:R-:W-:Y:S01]  /*4350*/  PLOP3.LUT P1, PT, PT, PT, PT, 0x80, 0x8 ;  /* 0x000000000008781c */ /* 0x000fe20003f2f070 */
[----:B------:R-:W-:Y:S02]  /*4360*/  UIADD3 UR4, UPT, UPT, UR10, 0x1, URZ ;  /* 0x000000010a047890 */ /* 0x000fe4000fffe0ff */
[----:B------:R-:W-:Y:S02]  /*4370*/  ULEA UR6, UR10, UR52, 0x9 ;  /* 0x000000340a067291 */ /* 0x000fe4000f8e48ff */
[----:B------:R-:W-:Y:S01]  /*4380*/  UISETP.NE.AND UP1, UPT, UR4, 0x8, UPT ;  /* 0x000000080400788c */ /* 0x000fe2000bf25270 */
[----:B------:R-:W-:Y:S01]  /*4390*/  PLOP3.LUT P0, PT, PT, PT, UP0, 0x80, 0x8 ;  /* 0x000000000008781c */ /* 0x000fe20003f0f008 */
[----:B------:R-:W-:Y:S02]  /*43a0*/  ULEA UR24, UR10, UR53, 0x5 ;  /* 0x000000350a187291 */ /* 0x000fe4000f8e28ff */
[----:B------:R-:W-:Y:S02]  /*43b0*/  USEL UR5, URZ, 0x1, UP1 ;  /* 0x00000001ff057887 */ /* 0x000fe40008800000 */
[----:B------:R-:W-:Y:S02]  /*43c0*/  USEL UR29, UR4, URZ, UP1 ;  /* 0x000000ff041d7287 */ /* 0x000fe40008800000 */
[----:B------:R-:W-:Y:S02]  /*43d0*/  ULEA UR22, UR10, UR54, 0x5 ;  /* 0x000000360a167291 */ /* 0x000fe4000f8e28ff */
[----:B------:R-:W-:Y:S01]  /*43e0*/  @UP0 ULEA UR4, UR29, UR31, 0x3 ;  /* 0x0000001f1d040291 */ /* 0x000fe2000f8e18ff */
[----:B------:R-:W-:Y:S01]  /*43f0*/  LOP3.LUT R3, R3, UR5, RZ, 0x3c, !PT ;  /* 0x0000000503037c12 */ /* 0x000fe2000f8e3cff */
[----:B------:R-:W-:Y:S02]  /*4400*/  UISETP.NE.U32.AND UP0, UPT, UR26, URZ, UPT ;  /* 0x000000ff1a00728c */ /* 0x000fe4000bf05070 */
[----:B------:R-:W-:Y:S01]  /*4410*/  UIADD3 UR20, UPT, UPT, UR6, 0x2, URZ ;  /* 0x0000000206147890 */ /* 0x000fe2000fffe0ff */
[----:B-12---:R-:W-:Y:S01]  /*4420*/  @P0 SHF.L.U32 R0, R3, 0x1f, RZ ;  /* 0x0000001f03000819 */ /* 0x006fe200000006ff */
[----:B------:R-:W-:Y:S02]  /*4430*/  UIADD3 UR16, UPT, UPT, UR6, 0x4, URZ ;  /* 0x0000000406107890 */ /* 0x000fe4000fffe0ff */
[----:B------:R-:W-:Y:S01]  /*4440*/  UIADD3 UR12, UPT, UPT, UR6, 0x6, URZ ;  /* 0x00000006060c7890 */ /* 0x000fe2000fffe0ff */
[----:B------:R3:W4:Y:S01]  /*4450*/  @P0 SYNCS.PHASECHK.TRANS64.TRYWAIT P1, [UR4], R0 ;  /* 0x00000000ff0005a7 */ /* 0x0007220008021104 */
[----:B------:R-:W-:Y:S02]  /*4460*/  ULEA UR4, UR10, UR44, 0xa ;  /* 0x0000002c0a047291 */ /* 0x000fe4000f8e50ff */
[----:B------:R-:W-:Y:S02]  /*4470*/  UIADD3 UR30, UPT, UPT, UR7, 0x40, URZ ;  /* 0x00000040071e7890 */ /* 0x000fe4000fffe0ff */
[----:B------:R-:W-:Y:S02]  /*4480*/  UIADD3 UR18, UPT, UPT, UR4, 0x2, URZ ;  /* 0x0000000204127890 */ /* 0x000fe4000fffe0ff */
[----:B------:R-:W-:Y:S02]  /*4490*/  UIADD3 UR14, UPT, UPT, UR4, 0x4, URZ ;  /* 0x00000004040e7890 */ /* 0x000fe4000fffe0ff */
[----:B------:R-:W-:Y:S02]  /*44a0*/  UIADD3 UR8, UPT, UPT, UR4, 0x6, URZ ;  /* 0x0000000604087890 */ /* 0x000fe4000fffe0ff */
[----:B------:R-:W-:Y:S01]  /*44b0*/  UIADD3 UR27, UPT, UPT, UR27, -0x1, URZ ;  /* 0xffffffff1b1b7890 */ /* 0x000fe2000fffe0ff */
[----:B------:R-:W-:Y:S01]  /*44c0*/  UMOV UR25, 0x4008 ;  /* 0x0000400800197882 */ /* 0x000fe20000000000 */
[----:B------:R-:W-:Y:S01]  /*44d0*/  UMOV UR23, 0x4008 ;  /* 0x0000400800177882 */ /* 0x000fe20000000000 */
[----:B------:R3:W-:Y:S01]  /*44e0*/  UTCCP.T.S.4x32dp128bit tmem[UR32+0x80], gdesc[UR24] ;  /* 0x00008018200079e7 */ /* 0x0007e20009100000 */
[----:B------:R3:W-:Y:S01]  /*44f0*/  UTCCP.T.S.4x32dp128bit tmem[UR32+0x84], gdesc[UR22] ;  /* 0x00008416200079e7 */ /* 0x0007e20009100000 */
[----:B------:R-:W-:Y:S01]  /*4500*/  UMOV UR7, 0x40004040 ;  /* 0x4000404000077882 */ /* 0x000fe20000000000 */
[----:B------:R-:W-:Y:S01]  /*4510*/  UMOV UR5, 0x40004040 ;  /* 0x4000404000057882 */ /* 0x000fe20000000000 */
[----:B------:R-:W-:Y:S01]  /*4520*/  UMOV UR21, 0x40004040 ;  /* 0x4000404000157882 */ /* 0x000fe20000000000 */
[----:B------:R3:W-:Y:S01]  /*4530*/  UTCQMMA gdesc[UR4], gdesc[UR6], tmem[UR11], tmem[UR40], idesc[UR41], tmem[UR42], UP0 ;  /* 0x002a280604007dea */ /* 0x0007e2000800030b */
[----:B------:R-:W-:Y:S01]  /*4540*/  UMOV UR19, 0x40004040 ;  /* 0x4000404000137882 */ /* 0x000fe20000000000 */
[----:B------:R-:W-:Y:S01]  /*4550*/  UMOV UR17, 0x40004040 ;  /* 0x4000404000117882 */ /* 0x000fe20000000000 */
[----:B------:R3:W-:Y:S01]  /*4560*/  UTCQMMA gdesc[UR18], gdesc[UR20], tmem[UR11], tmem[UR38], idesc[UR39], tmem[UR50], UPT ;  /* 0x0032261412007dea */ /* 0x0007e2000b80030b */
[----:B------:R-:W-:Y:S01]  /*4570*/  UMOV UR15, 0x40004040 ;  /* 0x40004040000f7882 */ /* 0x000fe20000000000 */
[----:B------:R-:W-:Y:S01]  /*4580*/  UMOV UR13, 0x40004040 ;  /* 0x40004040000d7882 */ /* 0x000fe20000000000 */
[----:B------:R3:W-:Y:S01]  /*4590*/  UTCQMMA gdesc[UR14], gdesc[UR16], tmem[UR11], tmem[UR36], idesc[UR37], tmem[UR48], UPT ;  /* 0x003024100e007dea */ /* 0x0007e2000b80030b */
[----:B------:R-:W-:Y:S01]  /*45a0*/  UMOV UR9, 0x40004040 ;  /* 0x4000404000097882 */ /* 0x000fe20000000000 */
[----:B------:R-:W-:Y:S01]  /*45b0*/  UMOV UR26, 0x1 ;  /* 0x00000001001a7882 */ /* 0x000fe20000000000 */
[----:B------:R3:W-:Y:S01]  /*45c0*/  UTCQMMA gdesc[UR8], gdesc[UR12], tmem[UR11], tmem[UR34], idesc[UR35], tmem[UR46], UPT ;  /* 0x002e220c08007dea */ /* 0x0007e2000b80030b */
[----:B------:R3:W-:Y:S01]  /*45d0*/  UTCBAR.MULTICAST [UR30], URZ, UR33 ;  /* 0x000000ff1e0073e9 */ /* 0x0007e20008000821 */
[----:B------:R-:W-:Y:S01]  /*45e0*/  UMOV UR10, UR29 ;  /* 0x0000001d000a7c82 */ /* 0x000fe20008000000 */
[----:B------:R-:W-:Y:S05]  /*45f0*/  BRA.U UP2, `(.L_x_76) ;  /* 0xfffffffd02347547 */ /* 0x000fea000b83ffff */
.L_x_73:
[----:B---3--:R-:W-:Y:S01]  /*4600*/  UIADD3 UR5, UPT, UPT, UR56, 0xe0, URZ ;  /* 0x000000e038057890 */ /* 0x008fe2000fffe0ff */
[----:B------:R-:W-:Y:S01]  /*4610*/  R2UR UR6, R91 ;  /* 0x000000005b0672ca */ /* 0x000fe200000e0000 */
[----:B------:R-:W-:Y:S01]  /*4620*/  UIADD3 UR4, UPT, UPT, UR58, 0x1, URZ ;  /* 0x000000013a047890 */ /* 0x000fe2000fffe0ff */
[----:B------:R-:W-:-:S03]  /*4630*/  ISETP.NE.AND P0, PT, R9, 0x2, PT ;  /* 0x000000020900780c */ /* 0x000fc60003f05270 */
[----:B------:R-:W-:Y:S01]  /*4640*/  UISETP.NE.AND UP0, UPT, UR4, 0x2, UPT ;  /* 0x000000020400788c */ /* 0x000fe2000bf05270 */
[----:B--2---:R-:W-:Y:S02]  /*4650*/  SEL R0, RZ, 0x1, P0 ;  /* 0x00000001ff007807 */ /* 0x004fe40000000000 */
[----:B------:R2:W-:Y:S01]  /*4660*/  UTCBAR [UR5], URZ ;  /* 0x000000ff050073e9 */ /* 0x0005e200080000ff */
[----:B------:R-:W-:Y:S01]  /*4670*/  SEL R9, R9, RZ, P0 ;  /* 0x000000ff09097207 */ /* 0x000fe20000000000 */
[----:B------:R-:W-:Y:S01]  /*4680*/  USEL UR58, UR4, URZ, UP0 ;  /* 0x000000ff043a7287 */ /* 0x000fe20008000000 */
[----:B------:R-:W-:Y:S02]  /*4690*/  LOP3.LUT R8, R8, R0, RZ, 0x3c, !PT ;  /* 0x0000000008087212 */ /* 0x000fe400078e3cff */
[----:B------:R-:W-:Y:S02]  /*46a0*/  UIADD3 UR26, UPT, UPT, UR55, UR6, URZ ;  /* 0x00000006371a7290 */ /* 0x000fe4000fffe0ff */
[----:B------:R-:W-:-:S06]  /*46b0*/  USEL UR6, URZ, 0x1, UP0 ;  /* 0x00000001ff067887 */ /* 0x000fcc0008000000 */
[----:B------:R-:W-:Y:S01]  /*46c0*/  LOP3.LUT R10, R10, UR6, RZ, 0x3c, !PT ;  /* 0x000000060a0a7c12 */ /* 0x000fe2000f8e3cff */
[----:B------:R-:W-:Y:S06]  /*46d0*/  BRA.U UP3, `(.L_x_77) ;  /* 0xfffffff103cc7547 */ /* 0x000fec000b83ffff */
[----:B------:R-:W3:Y:S01]  /*46e0*/  S2UR UR7, SR_CgaCtaId ;  /* 0x00000000000779c3 */ /* 0x000ee20000008800 */
[----:B------:R-:W-:Y:S01]  /*46f0*/  ELECT P0, URZ, PT ;  /* 0x0000000000ff782f */ /* 0x000fe20003800000 */
[----:B------:R-:W-:Y:S01]  /*4700*/  IMAD.MOV.U32 R0, RZ, RZ, 0x1 ;  /* 0x00000001ff007424 */ /* 0x000fe200078e00ff */
[----:B------:R-:W-:Y:S01]  /*4710*/  UIADD3 UR31, UPT, UPT, UR31, 0xf0, URZ ;  /* 0x000000f01f1f7890 */ /* 0x000fe2000fffe0ff */
[----:B------:R-:W-:Y:S01]  /*4720*/  SHF.L.U32 R2, R10, 0x1f, RZ ;  /* 0x0000001f0a027819 */ /* 0x000fe200000006ff */
[----:B------:R-:W-:-:S03]  /*4730*/  UMOV UR4, 0x40 ;  /* 0x0000004000047882 */ /* 0x000fc60000000000 */
[----:B------:R-:W-:Y:S01]  /*4740*/  UVIRTCOUNT.DEALLOC.SMPOOL 0x80 ;  /* 0x000000800000784c */ /* 0x000fe20000000000 */
[----:B---3--:R-:W-:Y:S02]  /*4750*/  ULEA UR7, UR7, UR4, 0x18 ;  /* 0x0000000407077291 */ /* 0x008fe4000f8ec0ff */
[----:B------:R-:W-:-:S07]  /*4760*/  ULEA UR4, UR58, UR31, 0x3 ;  /* 0x0000001f3a047291 */ /* 0x000fce000f8e18ff */
[----:B------:R3:W-:Y:S02]  /*4770*/  @P0 STS.U8 [UR7+0x1c], R0 ;  /* 0x00001c00ff000988 */ /* 0x0007e40008000007 */
[----:B------:R-:W1:Y:S02]  /*4780*/  SYNCS.PHASECHK.TRANS64.TRYWAIT P0, [UR4], R2 ;  /* 0x00000002ff0075a7 */ /* 0x000e640008001104 */
[----:B-1-3--:R-:W-:Y:S05]  /*4790*/  @!P0 BRA `(.L_x_78) ;  /* 0x0000007000f88947 */ /* 0x00afea0003800000 */
.L_x_189:
[----:B------:R-:W-:-:S04]  /*47a0*/  UIADD3 UR4, UPT, UPT, UR58, 0x1, URZ ;  /* 0x000000013a047890 */ /* 0x000fc8000fffe0ff */
[----:B------:R-:W-:-:S04]  /*47b0*/  UISETP.NE.AND UP0, UPT, UR4, 0x2, UPT ;  /* 0x000000020400788c */ /* 0x000fc8000bf05270 */
[----:B--2---:R-:W-:Y:S02]  /*47c0*/  USEL UR5, URZ, 0x1, UP0 ;  /* 0x00000001ff057887 */ /* 0x004fe40008000000 */
[----:B------:R-:W-:-:S04]  /*47d0*/  USEL UR4, UR4, URZ, UP0 ;  /* 0x000000ff04047287 */ /* 0x000fc80008000000 */
[----:B------:R-:W-:Y:S01]  /*47e0*/  ULEA UR4, UR4, UR31, 0x3 ;  /* 0x0000001f04047291 */ /* 0x000fe2000f8e18ff */
[----:B-1----:R-:W-:-:S04]  /*47f0*/  LOP3.LUT R2, R10, UR5, RZ, 0x3c, !PT ;  /* 0x000000050a027c12 */ /* 0x002fc8000f8e3cff */
[----:B------:R-:W-:-:S04]  /*4800*/  SHF.L.U32 R2, R2, 0x1f, RZ ;  /* 0x0000001f02027819 */ /* 0x000fc800000006ff */
[----:B------:R-:W1:Y:S02]  /*4810*/  SYNCS.PHASECHK.TRANS64.TRYWAIT P0, [UR4], R2 ;  /* 0x00000002ff0075a7 */ /* 0x000e640008001104 */
[----:B-1----:R-:W-:Y:S05]  /*4820*/  @!P0 BRA `(.L_x_79) ;  /* 0x0000007000ec8947 */ /* 0x002fea0003800000 */
.L_x_191:
[----:B------:R-:W-:Y:S01]  /*4830*/  NOP ;  /* 0x0000000000007918 */ /* 0x000fe20000000000 */
[----:B-1----:R-:W1:Y:S01]  /*4840*/  LDS R0, [UR7+0x14] ;  /* 0x00001407ff007984 */ /* 0x002e620008000800 */
[----:B------:R-:W-:Y:S01]  /*4850*/  ULOP3.LUT UR4, UR32, 0xffff, URZ, 0xc0, !UPT ;  /* 0x0000ffff20047892 */ /* 0x000fe2000f8ec0ff */
[----:B------:R-:W-:Y:S01]  /*4860*/  UMOV UR5, 0xffff ;  /* 0x0000ffff00057882 */ /* 0x000fe20000000000 */
[----:B------:R-:W-:Y:S02]  /*4870*/  UMOV UR6, 0x1 ;  /* 0x0000000100067882 */ /* 0x000fe40000000000 */
[----:B------:R-:W-:-:S04]  /*4880*/  USHF.R.U32.HI UR4, URZ, 0x5, UR4 ;  /* 0x00000005ff047899 */ /* 0x000fc80008011604 */
[----:B------:R-:W-:Y:S02]  /*4890*/  USHF.L.U32 UR5, UR5, UR4, URZ ;  /* 0x0000000405057299 */ /* 0x000fe400080006ff */
[----:B------:R-:W-:-:S04]  /*48a0*/  USHF.L.U32 UR4, UR6, UR4, URZ ;  /* 0x0000000406047299 */ /* 0x000fc800080006ff */
[----:B-1----:R-:W-:-:S04]  /*48b0*/  LOP3.LUT R0, R0, UR5, RZ, 0xc0, !PT ;  /* 0x0000000500007c12 */ /* 0x002fc8000f8ec0ff */
[----:B------:R-:W-:-:S13]  /*48c0*/  ISETP.NE.AND P0, PT, R0, UR5, PT ;  /* 0x0000000500007c0c */ /* 0x000fda000bf05270 */
[----:B------:R-:W-:Y:S05]  /*48d0*/  @P0 BRA `(.L_x_80) ;  /* 0x0000000000580947 */ /* 0x000fea0003800000 */
[----:B------:R-:W1:Y:S02]  /*48e0*/  LDS R0, [UR7+0x18] ;  /* 0x00001807ff007984 */ /* 0x000e640008000800 */
[----:B-1----:R-:W-:-:S04]  /*48f0*/  LOP3.LUT R0, R0, UR4, RZ, 0xc0, !PT ;  /* 0x0000000400007c12 */ /* 0x002fc8000f8ec0ff */
[----:B------:R-:W-:-:S13]  /*4900*/  ISETP.NE.AND P0, PT, R0, UR4, PT ;  /* 0x0000000400007c0c */ /* 0x000fda000bf05270 */
[----:B------:R-:W-:Y:S05]  /*4910*/  @P0 BRA `(.L_x_81) ;  /* 0x00000000003c0947 */ /* 0x000fea0003800000 */
[----:B------:R-:W1:Y:S01]  /*4920*/  S2R R2, SR_LANEID ;  /* 0x0000000000027919 */ /* 0x000e620000000000 */
[----:B------:R-:W-:-:S06]  /*4930*/  ULOP3.LUT UR5, URZ, UR5, URZ, 0x33, !UPT ;  /* 0x00000005ff057292 */ /* 0x000fcc000f8e33ff */
[----:B------:R-:W-:-:S04]  /*4940*/  IMAD.U32 R0, RZ, RZ, UR5 ;  /* 0x00000005ff007e24 */ /* 0x000fc8000f8e00ff */
[----:B------:R2:W3:Y:S02]  /*4950*/  REDUX UR8, R0 ;  /* 0x00000000000873c4 */ /* 0x0004e40000000000 */
[----:B------:R1:W-:Y:S01]  /*4960*/  UTCATOMSWS.AND URZ, UR5 ;  /* 0x0000000500ff79e3 */ /* 0x0003e20008000000 */
[----:B--2---:R-:W-:Y:S01]  /*4970*/  LOP3.LUT R0, RZ, UR4, RZ, 0x33, !PT ;  /* 0x00000004ff007c12 */ /* 0x004fe2000f8e33ff */
[----:B------:R-:W-:Y:S02]  /*4980*/  VOTEU.ANY UR4, UPT, PT ;  /* 0x0000000000047886 */ /* 0x000fe400038e0100 */
[----:B------:R-:W-:Y:S02]  /*4990*/  UFLO.U32 UR4, UR4 ;  /* 0x00000004000472bd */ /* 0x000fe400080e0000 */
[----:B------:R-:W2:Y:S04]  /*49a0*/  REDUX UR6, R0 ;  /* 0x00000000000673c4 */ /* 0x000ea80000000000 */
[----:B-1----:R-:W-:-:S02]  /*49b0*/  ISETP.EQ.U32.AND P0, PT, R2, UR4, PT ;  /* 0x0000000402007c0c */ /* 0x002fc4000bf02070 */
[----:B---3--:R-:W-:-:S11]  /*49c0*/  MOV R2, UR8 ;  /* 0x0000000800027c02 */ /* 0x008fd60008000f00 */
[----:B------:R1:W-:Y:S01]  /*49d0*/  @P0 ATOMS.AND RZ, [UR7+0x14], R2 ;  /* 0x00001402ffff098c */ /* 0x0003e2000a800007 */
[----:B--2---:R-:W-:-:S05]  /*49e0*/  IMAD.U32 R0, RZ, RZ, UR6 ;  /* 0x00000006ff007e24 */ /* 0x004fca000f8e00ff */
[----:B------:R1:W-:Y:S01]  /*49f0*/  @P0 ATOMS.AND RZ, [UR7+0x18], R0 ;  /* 0x00001800ffff098c */ /* 0x0003e2000a800007 */
[----:B------:R-:W-:Y:S05]  /*4a00*/  BRA `(.L_x_82) ;  /* 0x0000000000147947 */ /* 0x000fea0003800000 */
.L_x_81:
[----:B------:R-:W-:Y:S02]  /*4a10*/  MOV R2, 0x4a30 ;  /* 0x00004a3000027802 */ /* 0x000fe40000000f00 */
[----:B----45:R-:W-:Y:S05]  /*4a20*/  CALL.REL.NOINC `($__internal_0_$__cuda_sm10x_tcgen05_guardrail_trap_col_being_dealloced_not_returned_by_alloc) ;  /* 0x0000007400b87944 */ /* 0x030fea0003c00000 */
[----:B------:R-:W-:Y:S05]  /*4a30*/  BRA `(.L_x_82) ;  /* 0x0000000000087947 */ /* 0x000fea0003800000 */
.L_x_80:
[----:B------:R-:W-:Y:S02]  /*4a40*/  MOV R2, 0x4a60 ;  /* 0x00004a6000027802 */ /* 0x000fe40000000f00 */
[----:B----45:R-:W-:Y:S05]  /*4a50*/  CALL.REL.NOINC `($__internal_2_$__cuda_sm10x_tcgen05_guardrail_trap_unallocated_columns_being_dealloced) ;  /* 0x0000007400c47944 */ /* 0x030fea0003c00000 */
.L_x_82:
[----:B------:R-:W-:Y:S01]  /*4a60*/  NOP ;  /* 0x0000000000007918 */ /* 0x000fe20000000000 */
[----:B------:R-:W-:Y:S05]  /*4a70*/  EXIT ;  /* 0x000000000000794d */ /* 0x000fea0003800000 */
.L_x_64:
[----:B------:R-:W-:-:S09]  /*4a80*/  UISETP.NE.OR UP0, UPT, UR20, 0x3, !UP3 ;  /* 0x000000031400788c */ /* 0x000fd2000df05670 */
[----:B------:R-:W-:Y:S05]  /*4a90*/  BRA.U UP0, `(.L_x_83) ;  /* 0x00000015009c7547 */ /* 0x000fea000b800000 */
[----:B------:R-:W2:Y:S01]  /*4aa0*/  LDCU.64 UR4, c[0x0][0xc88] ;  /* 0x00019100ff0477ac */ /* 0x000ea20008000a00 */
[----:B------:R-:W3:Y:S01]  /*4ab0*/  LDC.64 R12, c[0x0][0x348] ;  /* 0x0000d200ff0c7b82 */ /* 0x000ee20000000a00 */
[----:B------:R-:W-:Y:S02]  /*4ac0*/  HFMA2 R9, -RZ, RZ, 0, 0 ;  /* 0x00000000ff097431 */ /* 0x000fe400000001ff */
[----:B------:R-:W-:Y:S01]  /*4ad0*/  IMAD.MOV.U32 R11, RZ, RZ, 0x1 ;  /* 0x00000001ff0b7424 */ /* 0x000fe200078e00ff */
[----:B------:R-:W4:Y:S01]  /*4ae0*/  LDCU UR35, c[0x0][0x370] ;  /* 0x00006e00ff2377ac */ /* 0x000f220008000800 */
[----:B------:R-:W-:Y:S01]  /*4af0*/  IMAD.MOV.U32 R10, RZ, RZ, RZ ;  /* 0x000000ffff0a7224 */ /* 0x000fe200078e00ff */
[----:B------:R-:W-:Y:S01]  /*4b00*/  MOV R3, 0x1000 ;  /* 0x0000100000037802 */ /* 0x000fe20000000f00 */
[----:B------:R-:W4:Y:S01]  /*4b10*/  LDCU.128 UR40, c[0x0][0xf10] ;  /* 0x0001e200ff2877ac */ /* 0x000f220008000c00 */
[----:B------:R-:W1:Y:S01]  /*4b20*/  LDCU UR34, c[0x0][0x374] ;  /* 0x00006e80ff2277ac */ /* 0x000e620008000800 */
[----:B------:R-:W1:Y:S01]  /*4b30*/  LDCU.64 UR32, c[0x0][0xc90] ;  /* 0x00019200ff2077ac */ /* 0x000e620008000a00 */
[----:B--2---:R-:W-:Y:S01]  /*4b40*/  UISETP.NE.U32.AND UP0, UPT, UR4, URZ, UPT ;  /* 0x000000ff0400728c */ /* 0x004fe2000bf05070 */
[----:B------:R-:W2:Y:S01]  /*4b50*/  LDCU UR15, c[0x0][0xf0c] ;  /* 0x0001e180ff0f77ac */ /* 0x000ea20008000800 */
[----:B------:R-:W2:Y:S01]  /*4b60*/  LDCU UR44, c[0x0][0xf20] ;  /* 0x0001e400ff2c77ac */ /* 0x000ea20008000800 */
[----:B------:R-:W2:Y:S01]  /*4b70*/  LDCU UR4, c[0x0][0xf30] ;  /* 0x0001e600ff0477ac */ /* 0x000ea20008000800 */
[----:B----4-:R-:W-:-:S02]  /*4b80*/  UIMAD.WIDE.U32 UR6, UR35, UR40, URZ ;  /* 0x00000028230672a5 */ /* 0x010fc4000f8e00ff */
[----:B-1----:R-:W-:Y:S02]  /*4b90*/  UIMAD.WIDE.U32 UR8, UR34, UR43, URZ ;  /* 0x0000002b220872a5 */ /* 0x002fe4000f8e00ff */
[----:B------:R-:W-:Y:S02]  /*4ba0*/  UISETP.NE.AND.EX UP6, UPT, UR5, URZ, UPT, UP0 ;  /* 0x000000ff0500728c */ /* 0x000fe4000bfc5300 */
[----:B------:R-:W-:Y:S02]  /*4bb0*/  UISETP.NE.AND UP0, UPT, UR45, 0x1, UPT ;  /* 0x000000012d00788c */ /* 0x000fe4000bf05270 */
[----:B------:R-:W-:Y:S01]  /*4bc0*/  UISETP.NE.U32.AND UP0, UPT, UR32, URZ, UPT ;  /* 0x000000ff2000728c */ /* 0x000fe2000bf05070 */
[----:B------:R-:W-:Y:S01]  /*4bd0*/  UMOV UR21, 0x400 ;  /* 0x0000040000157882 */ /* 0x000fe20000000000 */
[----:B------:R-:W-:Y:S01]  /*4be0*/  UMOV UR6, UR7 ;  /* 0x0000000700067c82 */ /* 0x000fe20008000000 */
[----:B------:R-:W-:Y:S01]  /*4bf0*/  UMOV UR5, UR9 ;  /* 0x0000000900057c82 */ /* 0x000fe20008000000 */
[----:B------:R-:W-:-:S02]  /*4c00*/  USEL UR39, URZ, 0x1, UP4 ;  /* 0x00000001ff277887 */ /* 0x000fc4000a000000 */
[----:B------:R-:W-:Y:S02]  /*4c10*/  UISETP.GE.AND UP2, UPT, UR45, 0x1, UPT ;  /* 0x000000012d00788c */ /* 0x000fe4000bf46270 */
[----:B------:R-:W-:Y:S01]  /*4c20*/  UISETP.NE.AND.EX UP5, UPT, UR33, URZ, UPT, UP0 ;  /* 0x000000ff2100728c */ /* 0x000fe2000bfa5300 */
[----:B------:R-:W-:Y:S01]  /*4c30*/  UMOV UR25, URZ ;  /* 0x000000ff00197c82 */ /* 0x000fe20008000000 */
[----:B------:R-:W-:Y:S01]  /*4c40*/  UPLOP3.LUT UP3, UPT, UPT, UPT, UPT, 0x40, 0x4 ;  /* 0x000000000004789c */ /* 0x000fe20003f6e870 */
[----:B------:R-:W1:Y:S01]  /*4c50*/  LDCU.64 UR22, c[0x0][0xf28] ;  /* 0x0001e500ff1677ac */ /* 0x000e620008000a00 */
[----:B------:R-:W-:Y:S02]  /*4c60*/  ULEA UR21, UR57, UR21, 0x18 ;  /* 0x0000001539157291 */ /* 0x000fe4000f8ec0ff */
[----:B--2---:R-:W-:Y:S02]  /*4c70*/  UISETP.NE.AND UP2, UPT, UR15, 0x1, UPT ;  /* 0x000000010f00788c */ /* 0x004fe4000bf45270 */
[----:B------:R-:W-:-:S02]  /*4c80*/  USHF.R.U32.HI UR38, URZ, UR41, UR6 ;  /* 0x00000029ff267299 */ /* 0x000fc40008011606 */
[----:B------:R-:W-:Y:S02]  /*4c90*/  USHF.R.U32.HI UR37, URZ, UR44, UR5 ;  /* 0x0000002cff257299 */ /* 0x000fe40008011605 */
[----:B------:R-:W-:Y:S02]  /*4ca0*/  UISETP.NE.AND UP0, UPT, UR42, 0x1, UPT ;  /* 0x000000012a00788c */ /* 0x000fe4000bf05270 */
[----:B---3--:R-:W-:-:S11]  /*4cb0*/  UISETP.NE.AND UP4, UPT, UR4, 0x1, UPT ;  /* 0x000000010400788c */ /* 0x008fd6000bf85270 */
.L_x_94:
[C---:B------:R-:W-:Y:S02]  /*4cc0*/  LEA R8, R10.reuse, UR21, 0x3 ;  /* 0x000000150a087c11 */ /* 0x040fe4000f8e18ff */
[----:B------:R-:W-:Y:S02]  /*4cd0*/  SHF.L.U32 R0, R9, 0x1f, RZ ;  /* 0x0000001f09007819 */ /* 0x000fe400000006ff */
[----:B------:R-:W-:Y:S02]  /*4ce0*/  LEA R4, R10, UR21, 0x4 ;  /* 0x000000150a047c11 */ /* 0x000fe4000f8e20ff */
[----:B------:R-:W2:Y:S02]  /*4cf0*/  SYNCS.PHASECHK.TRANS64.TRYWAIT P0, [R8+URZ+0xc0], R0 ;  /* 0x0000c000080075a7 */ /* 0x000ea400080011ff */
[----:B--23--:R-:W-:Y:S05]  /*4d00*/  @!P0 BRA `(.L_x_84) ;  /* 0x0000006c00cc8947 */ /* 0x00cfea0003800000 */
.L_x_192:
[----:B------:R-:W3:Y:S01]  /*4d10*/  LDS.128 R4, [R4+0x130] ;  /* 0x0001300004047984 */ /* 0x000ee20000000c00 */
[----:B------:R-:W-:Y:S01]  /*4d20*/  UISETP.GE.AND UP0, UPT, UR45, 0x1, UPT ;  /* 0x000000012d00788c */ /* 0x000fe2000bf06270 */
[----:B------:R-:W-:Y:S01]  /*4d30*/  @!PT LDS RZ, [RZ] ;  /* 0x00000000fffff984 */ /* 0x000fe20000000800 */
[----:B------:R-:W-:Y:S01]  /*4d40*/  @!PT LDS RZ, [RZ] ;  /* 0x00000000fffff984 */ /* 0x000fe20000000800 */
[----:B------:R-:W-:Y:S01]  /*4d50*/  @!PT LDS RZ, [RZ] ;  /* 0x00000000fffff984 */ /* 0x000fe20000000800 */
[----:B------:R-:W-:Y:S01]  /*4d60*/  @!PT LDS RZ, [RZ] ;  /* 0x00000000fffff984 */ /* 0x000fe20000000800 */
[----:B------:R4:W-:Y:S06]  /*4d70*/  MEMBAR.ALL.CTA ;  /* 0x0000000000007992 */ /* 0x0009ec0000008000 */
[----:B----4-:R-:W4:Y:S01]  /*4d80*/  FENCE.VIEW.ASYNC.S ;  /* 0x00000000000073c6 */ /* 0x010f220000000000 */
[----:B---3--:R-:W-:Y:S11]  /*4d90*/  LOP3.LUT P0, RZ, R6, 0x1, RZ, 0xc0, !PT ;  /* 0x0000000106ff7812 */ /* 0x008ff6000780c0ff */
[----:B------:R-:W-:Y:S02]  /*4da0*/  @!UPT UIADD3 URZ, UPT, UPT, URZ, URZ, URZ ;  /* 0x000000fffffff290 */ /* 0x000fe4000fffe0ff */
[----:B----4-:R-:W-:Y:S01]  /*4db0*/  VOTEU.ANY UP2, P0 ;  /* 0x0000000000ff7886 */ /* 0x010fe20000040100 */
[----:B------:R-:W-:Y:S11]  /*4dc0*/  PLOP3.LUT P0, PT, PT, PT, UP2, 0x80, 0x8 ;  /* 0x000000000008781c */ /* 0x000ff60003f0f028 */
[----:B------:R-:W-:Y:S02]  /*4dd0*/  @!UPT UIADD3 URZ, UPT, UPT, URZ, URZ, URZ ;  /* 0x000000fffffff290 */ /* 0x000fe4000fffe0ff */
[----:B--2---:R-:W-:Y:S02]  /*4de0*/  @P0 SHF.R.U32.HI R0, RZ, 0x10, R5 ;  /* 0x00000010ff000819 */ /* 0x004fe40000011605 */
[----:B------:R-:W-:Y:S02]  /*4df0*/  @P0 MOV R2, R4 ;  /* 0x0000000400020202 */ /* 0x000fe40000000f00 */
[----:B------:R-:W-:Y:S01]  /*4e00*/  @P0 R2UR UR4, R0 ;  /* 0x00000000000402ca */ /* 0x000fe200000e0000 */
[----:B------:R-:W-:Y:S01]  /*4e10*/  VIADD R0, R8, 0xd0 ;  /* 0x000000d008007836 */ /* 0x000fe20000000000 */
[----:B------:R-:W-:Y:S02]  /*4e20*/  @P0 LOP3.LUT R4, R5, 0xffff, RZ, 0xc0, !PT ;  /* 0x0000ffff05040812 */ /* 0x000fe400078ec0ff */
[----:B------:R-:W-:Y:S02]  /*4e30*/  @P0 R2UR UR6, R2 ;  /* 0x00000000020602ca */ /* 0x000fe400000e0000 */
[----:B------:R-:W-:Y:S02]  /*4e40*/  PRMT R0, RZ, 0x654, R0 ;  /* 0x00000654ff007816 */ /* 0x000fe40000000000 */
[----:B------:R-:W-:Y:S02]  /*4e50*/  @P0 R2UR UR5, R4 ;  /* 0x00000000040502ca */ /* 0x000fe400000e0000 */
[----:B------:R2:W-:Y:S03]  /*4e60*/  SYNCS.ARRIVE.TRANS64.RED.A1T0 RZ, [R0+URZ], RZ ;  /* 0x000000ff00ff79a7 */ /* 0x0005e600081004ff */
[----:B------:R-:W-:Y:S04]  /*4e70*/  @UP2 UMOV UR29, UR4 ;  /* 0x00000004001d2c82 */ /* 0x000fe80008000000 */
[----:B------:R-:W-:Y:S04]  /*4e80*/  @UP2 UMOV UR14, UR6 ;  /* 0x00000006000e2c82 */ /* 0x000fe80008000000 */
[----:B------:R-:W-:Y:S01]  /*4e90*/  @UP2 UMOV UR13, UR5 ;  /* 0x00000005000d2c82 */ /* 0x000fe20008000000 */
[----:B------:R-:W-:Y:S05]  /*4ea0*/  BRA.U !UP0, `(.L_x_85) ;  /* 0x0000000108c07547 */ /* 0x000fea000b800000 */
[----:B------:R-:W-:Y:S02]  /*4eb0*/  UIMAD.WIDE.U32 UR8, UR13, UR43, URZ ;  /* 0x0000002b0d0872a5 */ /* 0x000fe4000f8e00ff */
[----:B------:R-:W-:Y:S02]  /*4ec0*/  UP2UR UR12, UPR, URZ, 0x4 ;  /* 0x00000004ff0c7883 */ /* 0x000fe40008000000 */
[----:B------:R-:W-:Y:S02]  /*4ed0*/  UISETP.NE.AND UP2, UPT, UR42, 0x1, UPT ;  /* 0x000000012a00788c */ /* 0x000fe4000bf45270 */
[----:B------:R-:W-:Y:S02]  /*4ee0*/  UIMAD.WIDE.U32 UR10, UR14, UR40, URZ ;  /* 0x000000280e0a72a5 */ /* 0x000fe4000f8e00ff */
[----:B------:R-:W-:Y:S02]  /*4ef0*/  USEL UR4, UR34, UR37, !UP2 ;  /* 0x0000002522047287 */ /* 0x000fe4000d000000 */
[----:B------:R-:W-:Y:S02]  /*4f00*/  UISETP.NE.AND UP0, UPT, UR15, 0x1, UPT ;  /* 0x000000010f00788c */ /* 0x000fe4000bf05270 */
[----:B------:R-:W-:Y:S02]  /*4f10*/  UP2UR UR20, UPR, URZ, 0x2 ;  /* 0x00000002ff147883 */ /* 0x000fe40008000000 */
[----:B------:R-:W-:Y:S02]  /*4f20*/  UISETP.NE.AND UP1, UPT, UR45, 0x1, UPT ;  /* 0x000000012d00788c */ /* 0x000fe4000bf25270 */
[----:B-1----:R-:W-:Y:S02]  /*4f30*/  UIMAD.WIDE.U32 UR16, UR4, UR22, URZ ;  /* 0x00000016041072a5 */ /* 0x002fe4000f8e00ff */
[----:B------:R-:W-:Y:S01]  /*4f40*/  USEL UR7, UR35, UR38, !UP0 ;  /* 0x0000002623077287 */ /* 0x000fe2000c000000 */
[----:B------:R-:W-:Y:S02]  /*4f50*/  UMOV UR5, UR9 ;  /* 0x0000000900057c82 */ /* 0x000fe40008000000 */
[----:B------:R-:W-:Y:S02]  /*4f60*/  USHF.R.U32.HI UR6, URZ, UR44, UR5 ;  /* 0x0000002cff067299 */ /* 0x000fe40008011605 */
[----:B------:R-:W-:Y:S02]  /*4f70*/  UIMAD.WIDE.U32 UR18, UR7, UR22, URZ ;  /* 0x00000016071272a5 */ /* 0x000fe4000f8e00ff */
[----:B------:R-:W-:Y:S02]  /*4f80*/  USEL UR6, UR13, UR6, !UP2 ;  /* 0x000000060d067287 */ /* 0x000fe4000d000000 */
[----:B------:R-:W-:Y:S01]  /*4f90*/  UISETP.NE.AND UP2, UPT, UR12, URZ, UPT ;  /* 0x000000ff0c00728c */ /* 0x000fe2000bf45270 */
[----:B------:R-:W-:Y:S01]  /*4fa0*/  UMOV UR5, UR11 ;  /* 0x0000000b00057c82 */ /* 0x000fe20008000000 */
[----:B------:R-:W-:Y:S02]  /*4fb0*/  UIMAD.WIDE.U32 UR10, UR6, UR22, URZ ;  /* 0x00000016060a72a5 */ /* 0x000fe4000f8e00ff */
[----:B------:R-:W-:Y:S03]  /*4fc0*/  USHF.R.U32.HI UR8, URZ, UR41, UR5 ;  /* 0x00000029ff087299 */ /* 0x000fe60008011605 */
[----:B------:R-:W-:Y:S02]  /*4fd0*/  UMOV UR5, UR17 ;  /* 0x0000001100057c82 */ /* 0x000fe40008000000 */
[----:B------:R-:W-:Y:S03]  /*4fe0*/  @UP1 USHF.R.U32.HI UR4, URZ, UR23, UR5 ;  /* 0x00000017ff041299 */ /* 0x000fe60008011605 */
[----:B------:R-:W-:Y:S01]  /*4ff0*/  UMOV UR5, UR19 ;  /* 0x0000001300057c82 */ /* 0x000fe20008000000 */
[----:B------:R-:W-:Y:S02]  /*5000*/  UIMAD UR4, UR45, UR4, URZ ;  /* 0x000000042d0472a4 */ /* 0x000fe4000f8e02ff */
[----:B------:R-:W-:Y:S02]  /*5010*/  @UP1 USHF.R.U32.HI UR7, URZ, UR23, UR5 ;  /* 0x00000017ff071299 */ /* 0x000fe40008011605 */
[----:B------:R-:W-:Y:S02]  /*5020*/  USEL UR5, UR14, UR8, !UP0 ;  /* 0x000000080e057287 */ /* 0x000fe4000c000000 */
[----:B------:R-:W-:Y:S02]  /*5030*/  UIMAD UR8, UR45, UR7, URZ ;  /* 0x000000072d0872a4 */ /* 0x000fe4000f8e02ff */
[----:B------:R-:W-:Y:S03]  /*5040*/  UISETP.GE.AND UP0, UPT, UR6, UR4, UPT ;  /* 0x000000040600728c */ /* 0x000fe6000bf06270 */
[----:B------:R-:W-:Y:S01]  /*5050*/  UMOV UR4, UR11 ;  /* 0x0000000b00047c82 */ /* 0x000fe20008000000 */
[----:B------:R-:W-:Y:S02]  /*5060*/  UISETP.GE.OR UP0, UPT, UR5, UR8, UP0 ;  /* 0x000000080500728c */ /* 0x000fe40008706670 */
[----:B------:R-:W-:Y:S02]  /*5070*/  USHF.R.U32.HI UR4, URZ, UR23, UR4 ;  /* 0x00000017ff047299 */ /* 0x000fe40008011604 */
[----:B------:R-:W-:Y:S02]  /*5080*/  UIMAD.WIDE.U32 UR8, UR5, UR22, URZ ;  /* 0x00000016050872a5 */ /* 0x000fe4000f8e00ff */
[----:B------:R-:W-:Y:S04]  /*5090*/  USEL UR10, UR6, UR4, !UP1 ;  /* 0x00000004060a7287 */ /* 0x000fe8000c800000 */
[----:B------:R-:W-:Y:S01]  /*50a0*/  UIADD3 UR11, UPT, UPT, -UR10, URZ, URZ ;  /* 0x000000ff0a0b7290 */ /* 0x000fe2000fffe1ff */
[----:B------:R-:W-:Y:S02]  /*50b0*/  @!UP0 UMOV UR4, UR9 ;  /* 0x0000000900048c82 */ /* 0x000fe40008000000 */
[----:B------:R-:W-:Y:S02]  /*50c0*/  @!UP0 USHF.R.U32.HI UR4, URZ, UR23, UR4 ;  /* 0x00000017ff048299 */ /* 0x000fe40008011604 */
[----:B------:R-:W-:Y:S02]  /*50d0*/  UIMAD UR8, UR45, UR11, UR6 ;  /* 0x0000000b2d0872a4 */ /* 0x000fe4000f8e0206 */
[----:B------:R-:W-:Y:S02]  /*50e0*/  @!UP0 USEL UR4, UR5, UR4, !UP1 ;  /* 0x0000000405048287 */ /* 0x000fe4000c800000 */
[----:B------:R-:W-:Y:S02]  /*50f0*/  UISETP.NE.AND UP1, UPT, UR20, URZ, UPT ;  /* 0x000000ff1400728c */ /* 0x000fe4000bf25270 */
[----:B------:R-:W-:Y:S02]  /*5100*/  @!UP0 UIMAD UR7, UR7, UR8, UR4 ;  /* 0x00000008070782a4 */ /* 0x000fe4000f8e0204 */
[----:B------:R-:W-:Y:S02]  /*5110*/  @!UP0 UIADD3 UR9, UPT, UPT, UR10, -UR4, URZ ;  /* 0x800000040a098290 */ /* 0x000fe4000fffe0ff */
[----:B------:R-:W-:Y:S02]  /*5120*/  UIADD3 UR8, UPT, UPT, -UR6, URZ, URZ ;  /* 0x000000ff06087290 */ /* 0x000fe4000fffe1ff */
[----:B------:R-:W-:Y:S02]  /*5130*/  UIADD3 UR4, UPT, UPT, -UR5, URZ, URZ ;  /* 0x000000ff05047290 */ /* 0x000fe4000fffe1ff */
[----:B------:R-:W-:Y:S03]  /*5140*/  @!UP0 UIMAD UR6, UR9, UR45, UR5 ;  /* 0x0000002d090682a4 */ /* 0x000fe6000f8e0205 */
[----:B------:R-:W-:Y:S01]  /*5150*/  @!UP0 UMOV UR5, UR7 ;  /* 0x0000000700058c82 */ /* 0x000fe20008000000 */
[----:B------:R-:W-:Y:S02]  /*5160*/  UIMAD UR7, UR15, UR4, UR14 ;  /* 0x000000040f0772a4 */ /* 0x000fe4000f8e020e */
[----:B------:R-:W-:Y:S02]  /*5170*/  UIMAD UR4, UR42, UR8, UR13 ;  /* 0x000000082a0472a4 */ /* 0x000fe4000f8e020d */
[----:B------:R-:W-:Y:S02]  /*5180*/  UIMAD UR14, UR5, UR15, UR7 ;  /* 0x0000000f050e72a4 */ /* 0x000fe4000f8e0207 */
[----:B------:R-:W-:Y:S11]  /*5190*/  UIMAD UR13, UR6, UR42, UR4 ;  /* 0x0000002a060d72a4 */ /* 0x000ff6000f8e0204 */
[----:B------:R-:W-:Y:S01]  /*51a0*/  @!UPT UIADD3 URZ, UPT, UPT, URZ, URZ, URZ ;  /* 0x000000fffffff290 */ /* 0x000fe2000fffe0ff */
.L_x_85:
[----:B------:R-:W3:Y:S01]  /*51b0*/  @!UP4 LDCU.128 UR8, c[0x0][0xf10] ;  /* 0x0001e200ff08c7ac */ /* 0x000ee20008000c00 */
[----:B------:R-:W-:Y:S04]  /*51c0*/  ISETP.NE.U32.AND P0, PT, RZ, UR32, PT ;  /* 0x00000020ff007c0c */ /* 0x000fe8000bf05070 */
[----:B------:R-:W-:Y:S01]  /*51d0*/  ISETP.NE.AND.EX P0, PT, RZ, UR33, PT, P0 ;  /* 0x00000021ff007c0c */ /* 0x000fe2000bf05300 */
[----:B------:R-:W4:Y:S01]  /*51e0*/  @!UP4 LDCU UR5, c[0x0][0xf0c] ;  /* 0x0001e180ff05c7ac */ /* 0x000f220008000800 */
[----:B------:R-:W-:Y:S02]  /*51f0*/  USHF.L.U32 UR26, UR26, 0x6, URZ ;  /* 0x000000061a1a7899 */ /* 0x000fe400080006ff */
[----:B------:R-:W-:Y:S02]  /*5200*/  USHF.L.U32 UR27, UR27, 0x7, URZ ;  /* 0x000000071b1b7899 */ /* 0x000fe400080006ff */
[----:B---3--:R-:W-:Y:S07]  /*5210*/  UIMAD.WIDE.U32 UR6, UR14, UR8, URZ ;  /* 0x000000080e0672a5 */ /* 0x008fee000f8e00ff */
[----:B------:R-:W-:Y:S01]  /*5220*/  @!UP4 UMOV UR4, UR7 ;  /* 0x000000070004cc82 */ /* 0x000fe20008000000 */
[----:B----4-:R-:W-:Y:S02]  /*5230*/  @!UP4 UISETP.NE.AND UP0, UPT, UR5, 0x1, UPT ;  /* 0x000000010500c88c */ /* 0x010fe4000bf05270 */
[----:B------:R-:W-:Y:S02]  /*5240*/  @!UP4 USHF.R.U32.HI UR4, URZ, UR9, UR4 ;  /* 0x00000009ff04c299 */ /* 0x000fe40008011604 */
[----:B------:R-:W-:Y:S02]  /*5250*/  UIMAD.WIDE.U32 UR6, UR13, UR11, URZ ;  /* 0x0000000b0d0672a5 */ /* 0x000fe4000f8e00ff */
[----:B------:R-:W-:Y:S02]  /*5260*/  @!UP4 USEL UR8, UR14, UR4, !UP0 ;  /* 0x000000040e08c287 */ /* 0x000fe4000c000000 */
[----:B------:R-:W-:Y:S03]  /*5270*/  @!UP4 UISETP.NE.AND UP0, UPT, UR10, 0x1, UPT ;  /* 0x000000010a00c88c */ /* 0x000fe6000bf05270 */
[----:B------:R-:W-:Y:S02]  /*5280*/  @!UP4 UMOV UR6, UR7 ;  /* 0x000000070006cc82 */ /* 0x000fe40008000000 */
[----:B------:R-:W3:Y:S02]  /*5290*/  @!UP4 LDCU UR4, c[0x0][0xf20] ;  /* 0x0001e400ff04c7ac */ /* 0x000ee40008000800 */
[----:B---3--:R-:W-:Y:S04]  /*52a0*/  @!UP4 USHF.R.U32.HI UR6, URZ, UR4, UR6 ;  /* 0x00000004ff06c299 */ /* 0x008fe80008011606 */
[----:B------:R-:W-:Y:S04]  /*52b0*/  @!UP4 USEL UR6, UR13, UR6, !UP0 ;  /* 0x000000060d06c287 */ /* 0x000fe8000c000000 */
[----:B------:R-:W-:Y:S02]  /*52c0*/  @!UP4 UIADD3 UR4, UPT, UPT, -UR8, UR6, URZ ;  /* 0x000000060804c290 */ /* 0x000fe4000fffe1ff */
[----:B------:R-:W-:Y:S02]  /*52d0*/  @!UP4 UIADD3 UR6, UPT, UPT, UR8, -UR6, URZ ;  /* 0x800000060806c290 */ /* 0x000fe4000fffe0ff */
[----:B------:R-:W-:Y:S02]  /*52e0*/  @!UP4 UIMAD UR14, UR4, UR5, UR14 ;  /* 0x00000005040ec2a4 */ /* 0x000fe4000f8e020e */
[----:B------:R-:W-:Y:S01]  /*52f0*/  @!UP4 UIMAD UR13, UR6, UR10, UR13 ;  /* 0x0000000a060dc2a4 */ /* 0x000fe2000f8e020d */
[----:B------:R-:W-:Y:S11]  /*5300*/  BRA.U UP3, `(.L_x_86) ;  /* 0x0000000103107547 */ /* 0x000ff6000b800000 */
[----:B------:R-:W-:Y:S04]  /*5310*/  MOV R2, UR39 ;  /* 0x0000002700027c02 */ /* 0x000fe80008000f00 */
[----:B------:R-:W-:Y:S04]  /*5320*/  SHF.L.U32 R2, R2, 0x1f, RZ ;  /* 0x0000001f02027819 */ /* 0x000fe800000006ff */
[----:B------:R-:W3:Y:S02]  /*5330*/  SYNCS.PHASECHK.TRANS64.TRYWAIT P1, [UR21+0xb8], R2 ;  /* 0x0000b802ff0075a7 */ /* 0x000ee40008021115 */
[----:B---3--:R-:W-:Y:S05]  /*5340*/  @!P1 BRA `(.L_x_87) ;  /* 0x0000006800509947 */ /* 0x008fea0003800000 */
.L_x_86:
[----:B------:R-:W-:Y:S05]  /*5350*/  BRA.U !UP5, `(.L_x_88) ;  /* 0x000000010d387547 */ /* 0x000fea000b800000 */
[----:B------:R-:W-:Y:S01]  /*5360*/  UPLOP3.LUT UP1, UPT, UPT, UPT, UP6, 0x80, 0x8 ;  /* 0x000000000008789c */ /* 0x000fe20003f2f060 */
[----:B--2---:R-:W-:Y:S01]  /*5370*/  HFMA2 R0, -RZ, RZ, 0, 5.9604644775390625e-08 ;  /* 0x00000001ff007431 */ /* 0x004fe200000001ff */
[----:B------:R-:W2:Y:S01]  /*5380*/  LDCU.64 UR8, c[0x0][0x358] ;  /* 0x00006b00ff0877ac */ /* 0x000ea20008000a00 */
[----:B------:R-:W-:Y:S03]  /*5390*/  IMAD.MOV.U32 R85, RZ, RZ, 0x1 ;  /* 0x00000001ff557424 */ /* 0x000fe600078e00ff */
[----:B------:R-:W-:Y:S05]  /*53a0*/  PLOP3.LUT P1, PT, PT, PT, UP1, 0x80, 0x8 ;  /* 0x000000000008781c */ /* 0x000fea0003f2f018 */
[----:B------:R-:W3:Y:S01]  /*53b0*/  @UP1 LDCU.64 UR4, c[0x0][0xc88] ;  /* 0x00019100ff0417ac */ /* 0x000ee20008000a00 */
[----:B------:R-:W-:Y:S07]  /*53c0*/  @UP1 UIMAD UR6, UR36, UR32, URZ ;  /* 0x00000020240612a4 */ /* 0x000fee000f8e02ff */
[----:B------:R-:W-:Y:S01]  /*53d0*/  @!P1 PRMT R85, R0, 0x7610, R85 ;  /* 0x0000761000559816 */ /* 0x000fe20000000055 */
[----:B---3--:R-:W-:Y:S06]  /*53e0*/  @UP1 UIMAD.WIDE UR4, UR6, 0x4, UR4 ;  /* 0x00000004060418a5 */ /* 0x008fec000f8e0204 */
[----:B------:R-:W-:Y:S01]  /*53f0*/  IMAD.U32 R4, RZ, RZ, UR4 ;  /* 0x00000004ff047e24 */ /* 0x000fe2000f8e00ff */
[----:B------:R-:W-:Y:S04]  /*5400*/  MOV R5, UR5 ;  /* 0x0000000500057c02 */ /* 0x000fe80008000f00 */
[----:B------:R-:W3:Y:S01]  /*5410*/  @!UP1 LDCU UR4, c[0x0][0xc80] ;  /* 0x00019000ff0497ac */ /* 0x000ee20008000800 */
[----:B--2--5:R4:W5:Y:S02]  /*5420*/  @P1 LDG.E R45, desc[UR8][R4.64] ;  /* 0x00000008042d1981 */ /* 0x024964000c1e1900 */
[----:B---34-:R-:W-:Y:S07]  /*5430*/  @!P1 IMAD.U32 R45, RZ, RZ, UR4 ;  /* 0x00000004ff2d9e24 */ /* 0x018fee000f8e00ff */
.L_x_88:
[----:B-----5:R-:W-:Y:S01]  /*5440*/  @!P0 FSETP.EQ.AND P2, PT, R45, RZ, PT ;  /* 0x000000ff2d00820b */ /* 0x020fe20003f42000 */
[----:B------:R-:W-:Y:S01]  /*5450*/  @!UPT UIADD3 URZ, UPT, UPT, URZ, URZ, URZ ;  /* 0x000000fffffff290 */ /* 0x000fe2000fffe0ff */
[----:B------:R-:W-:Y:S11]  /*5460*/  @!P0 BRA `(.L_x_89) ;  /* 0x0000000000148947 */ /* 0x000ff60003800000 */
[----:B------:R-:W-:Y:S02]  /*5470*/  LOP3.LUT P0, RZ, R85, 0xff, RZ, 0xc0, !PT ;  /* 0x000000ff55ff7812 */ /* 0x000fe4000780c0ff */
[----:B------:R-:W-:Y:S04]  /*5480*/  PLOP3.LUT P2, PT, PT, PT, UP1, 0x80, 0x8 ;  /* 0x000000000008781c */ /* 0x000fe80003f4f018 */
[----:B------:R-:W-:Y:S07]  /*5490*/  PLOP3.LUT P2, PT, P2, PT, PT, 0x8, 0x80 ;  /* 0x000000000080781c */ /* 0x000fee000174e170 */
[----:B------:R-:W-:Y:S11]  /*54a0*/  @P0 FSETP.EQ.AND P2, PT, R45, RZ, PT ;  /* 0x000000ff2d00020b */ /* 0x000ff60003f42000 */
[----:B------:R-:W-:Y:S02]  /*54b0*/  @!UPT UIADD3 URZ, UPT, UPT, URZ, URZ, URZ ;  /* 0x000000fffffff290 */ /* 0x000fe4000fffe0ff */
.L_x_89:
[----:B------:R-:W-:Y:S01]  /*54c0*/  ULEA UR4, UR25, UR21, 0x3 ;  /* 0x0000001519047291 */ /* 0x000fe2000f8e18ff */
[----:B--2---:R-:W-:Y:S02]  /*54d0*/  SHF.L.U32 R2, R11, 0x1f, RZ ;  /* 0x0000001f0b027819 */ /* 0x004fe400000006ff */
[----:B------:R-:W-:Y:S04]  /*54e0*/  ELECT P1, URZ, PT ;  /* 0x0000000000ff782f */ /* 0x000fe80003820000 */
[----:B------:R-:W-:Y:S02]  /*54f0*/  PLOP3.LUT P1, PT, P2, P1, PT, 0xf2, 0x2f ;  /* 0x00000000002f781c */ /* 0x000fe40001723e72 */
[----:B------:R-:W2:Y:S02]  /*5500*/  SYNCS.PHASECHK.TRANS64.TRYWAIT P0, [UR4+0x98], R2 ;  /* 0x00009802ff0075a7 */ /* 0x000ea40008001104 */
[----:B--2---:R-:W-:Y:S09]  /*5510*/  @!P0 BRA `(.L_x_90) ;  /* 0x0000006400f48947 */ /* 0x004ff20003800000 */
.L_x_195:
[----:B------:R-:W-:Y:S01]  /*5520*/  VOTEU.ALL UP0, P1 ;  /* 0x0000000000ff7886 */ /* 0x000fe20000800000 */
[----:B--2---:R-:W-:Y:S01]  /*5530*/  @!P1 IADD3 R2, P0, PT, R12, 0x980, RZ ;  /* 0x000009800c029810 */ /* 0x004fe20007f1e0ff */
[----:B------:R-:W-:Y:S01]  /*5540*/  UMOV UR30, 0x0 ;  /* 0x00000000001e7882 */ /* 0x000fe20000000000 */
[----:B------:R-:W-:Y:S01]  /*5550*/  UMOV UR31, 0x10000000 ;  /* 0x10000000001f7882 */ /* 0x000fe20000000000 */
[----:B------:R-:W-:Y:S01]  /*5560*/  UMOV UR28, UR36 ;  /* 0x00000024001c7c82 */ /* 0x000fe20008000000 */
[----:B------:R-:W-:Y:S01]  /*5570*/  @!UP0 ULEA UR5, UR25, UR21, 0xc ;  /* 0x0000001519058291 */ /* 0x000fe2000f8e60ff */
[----:B------:R-:W-:Y:S01]  /*5580*/  @!P1 IMAD.X R0, RZ, RZ, R13, P0 ;  /* 0x000000ffff009224 */ /* 0x000fe200000e060d */
[----:B------:R-:W-:Y:S01]  /*5590*/  @!UP0 UIADD3 UR10, UPT, UPT, UR26, 0x20, URZ ;  /* 0x000000201a0a8890 */ /* 0x000fe2000fffe0ff */
[----:B------:R-:W-:Y:S01]  /*55a0*/  @!P1 R2UR UR7, R2 ;  /* 0x00000000020792ca */ /* 0x000fe200000e0000 */
[----:B------:R-:W-:Y:S02]  /*55b0*/  @!UP0 UIADD3 UR24, UPT, UPT, UR5, 0x200, URZ ;  /* 0x0000020005188890 */ /* 0x000fe4000fffe0ff */
[----:B------:R-:W-:Y:S02]  /*55c0*/  @!UP0 UIADD3 UR8, UPT, UPT, UR5, 0xa00, URZ ;  /* 0x00000a0005088890 */ /* 0x000fe4000fffe0ff */
[----:B------:R-:W-:Y:S02]  /*55d0*/  UIADD3 UR5, UPT, UPT, UR25, 0x1, URZ ;  /* 0x0000000119057890 */ /* 0x000fe4000fffe0ff */
[----:B------:R-:W-:Y:S02]  /*55e0*/  UIADD3 UR25, UPT, UPT, UR4, 0x80, URZ ;  /* 0x0000008004197890 */ /* 0x000fe4000fffe0ff */
[----:B------:R-:W-:Y:S01]  /*55f0*/  UISETP.NE.AND UP0, UPT, UR5, 0x3, UPT ;  /* 0x000000030500788c */ /* 0x000fe2000bf05270 */
[----:B------:R-:W-:Y:S01]  /*5600*/  UMOV UR11, UR27 ;  /* 0x0000001b000b7c82 */ /* 0x000fe20008000000 */
[----:B------:R-:W-:Y:S02]  /*5610*/  UMOV UR12, UR36 ;  /* 0x00000024000c7c82 */ /* 0x000fe40008000000 */
[----:B------:R-:W-:Y:S01]  /*5620*/  USEL UR6, UR5, URZ, UP0 ;  /* 0x000000ff05067287 */ /* 0x000fe20008000000 */
[----:B------:R-:W-:Y:S01]  /*5630*/  @!P1 R2UR UR5, R0 ;  /* 0x00000000000592ca */ /* 0x000fe200000e0000 */
[----:B------:R-:W-:Y:S01]  /*5640*/  IMAD.U32 R4, RZ, RZ, UR7 ;  /* 0x00000007ff047e24 */ /* 0x000fe2000f8e00ff */
[----:B------:R-:W-:Y:S01]  /*5650*/  USEL UR18, URZ, 0x1, UP0 ;  /* 0x00000001ff127887 */ /* 0x000fe20008000000 */
[----:B------:R-:W-:Y:S01]  /*5660*/  @!P1 IMAD.MOV.U32 R0, RZ, RZ, 0x1000 ;  /* 0x00001000ff009424 */ /* 0x000fe200078e00ff */
[----:B------:R-:W-:Y:S01]  /*5670*/  VOTEU.ALL UP0, P1 ;  /* 0x0000000000ff7886 */ /* 0x000fe20000800000 */
[----:B------:R-:W-:Y:S01]  /*5680*/  UMOV UR9, UR25 ;  /* 0x0000001900097c82 */ /* 0x000fe20008000000 */
[----:B------:R-:W-:Y:S01]  /*5690*/  @!P1 R2UR UR16, R4 ;  /* 0x00000000041092ca */ /* 0x000fe200000e0000 */
[----:B------:R-:W-:Y:S01]  /*56a0*/  UPRMT UR7, UR57, 0x654, UR25 ;  /* 0x0000065439077896 */ /* 0x000fe20008000019 */
[----:B------:R-:W-:Y:S04]  /*56b0*/  LOP3.LUT R11, R11, UR18, RZ, 0x3c, !PT ;  /* 0x000000120b0b7c12 */ /* 0x000fe8000f8e3cff */
[----:B------:R-:W-:Y:S01]  /*56c0*/  SHF.L.U32 R2, R11, 0x1f, RZ ;  /* 0x0000001f0b027819 */ /* 0x000fe200000006ff */
[----:B------:R-:W-:Y:S01]  /*56d0*/  IMAD.U32 R5, RZ, RZ, UR5 ;  /* 0x00000005ff057e24 */ /* 0x000fe2000f8e00ff */
[----:B------:R-:W-:Y:S04]  /*56e0*/  ULEA UR5, UR6, UR21, 0x3 ;  /* 0x0000001506057291 */ /* 0x000fe8000f8e18ff */
[----:B------:R-:W-:Y:S11]  /*56f0*/  @!P1 R2UR UR17, R5 ;  /* 0x00000000051192ca */ /* 0x000ff600000e0000 */
[----:B------:R-:W-:Y:S02]  /*5700*/  @!UPT UIADD3 URZ, UPT, UPT, URZ, URZ, URZ ;  /* 0x000000fffffff290 */ /* 0x000fe4000fffe0ff */
[----:B------:R2:W-:Y:S01]  /*5710*/  @!UP0 UTMALDG.3D [UR24], [UR16], desc[UR30] ;  /* 0x00001e18100085b4 */ /* 0x0005e20008011000 */
[----:B------:R-:W-:Y:S05]  /*5720*/  VOTEU.ALL UP0, P1 ;  /* 0x0000000000ff7886 */ /* 0x000fea0000800000 */
[----:B------:R2:W-:Y:S01]  /*5730*/  @!UP0 UTMALDG.3D [UR8], [UR16], desc[UR30] ;  /* 0x00001e08100085b4 */ /* 0x0005e20008011000 */
[----:B------:R2:W-:Y:S01]  /*5740*/  @!P1 SYNCS.ARRIVE.TRANS64.RED.A0TR RZ, [UR4+0x80], R0 ;  /* 0x00008000ffff99a7 */ /* 0x0005e20008300404 */
[----:B------:R-:W-:Y:S01]  /*5750*/  SYNCS.ARRIVE.TRANS64.RED.A1T0 RZ, [UR7], RZ ;  /* 0x000000ffffff79a7 */ /* 0x000fe20008100407 */
[----:B------:R-:W3:Y:S02]  /*5760*/  SYNCS.PHASECHK.TRANS64.TRYWAIT P0, [UR5+0x98], R2 ;  /* 0x00009802ff0075a7 */ /* 0x000ee40008001105 */
[----:B--23--:R-:W-:Y:S05]  /*5770*/  @!P0 BRA `(.L_x_91) ;  /* 0x0000006400748947 */ /* 0x00cfea0003800000 */
.L_x_197:
[----:B------:R-:W-:Y:S01]  /*5780*/  VOTEU.ALL UP0, P1 ;  /* 0x0000000000ff7886 */ /* 0x000fe20000800000 */
[----:B--2---:R-:W-:Y:S01]  /*5790*/  @!P1 IADD3 R2, P0, PT, R12, 0x980, RZ ;  /* 0x000009800c029810 */ /* 0x004fe20007f1e0ff */
[----:B------:R-:W-:Y:S01]  /*57a0*/  UIADD3 UR17, UPT, UPT, UR5, 0x80, URZ ;  /* 0x0000008005117890 */ /* 0x000fe2000fffe0ff */
[----:B------:R-:W-:Y:S02]  /*57b0*/  UMOV UR30, 0x0 ;  /* 0x00000000001e7882 */ /* 0x000fe40000000000 */
[----:B------:R-:W-:Y:S01]  /*57c0*/  @!UP0 ULEA UR4, UR6, UR21, 0xc ;  /* 0x0000001506048291 */ /* 0x000fe2000f8e60ff */
[----:B------:R-:W-:Y:S01]  /*57d0*/  @!P1 IMAD.X R0, RZ, RZ, R13, P0 ;  /* 0x000000ffff009224 */ /* 0x000fe200000e060d */
[----:B------:R-:W-:Y:S01]  /*57e0*/  @!UP0 UIADD3 UR19, UPT, UPT, UR27, 0x40, URZ ;  /* 0x000000401b138890 */ /* 0x000fe2000fffe0ff */
[----:B------:R-:W-:Y:S01]  /*57f0*/  @!P1 R2UR UR7, R2 ;  /* 0x00000000020792ca */ /* 0x000fe200000e0000 */
[----:B------:R-:W-:Y:S02]  /*5800*/  @!UP0 UIADD3 UR16, UPT, UPT, UR4, 0x200, URZ ;  /* 0x0000020004108890 */ /* 0x000fe4000fffe0ff */
[----:B------:R-:W-:Y:S02]  /*5810*/  @!UP0 UIADD3 UR8, UPT, UPT, UR4, 0xa00, URZ ;  /* 0x00000a0004088890 */ /* 0x000fe4000fffe0ff */
[----:B------:R-:W-:Y:S02]  /*5820*/  UIADD3 UR4, UPT, UPT, UR6, 0x1, URZ ;  /* 0x0000000106047890 */ /* 0x000fe4000fffe0ff */
[----:B------:R-:W-:Y:S02]  /*5830*/  @!UP0 UIADD3 UR10, UPT, UPT, UR26, 0x20, URZ ;  /* 0x000000201a0a8890 */ /* 0x000fe4000fffe0ff */
[----:B------:R-:W-:Y:S01]  /*5840*/  UISETP.NE.AND UP0, UPT, UR4, 0x3, UPT ;  /* 0x000000030400788c */ /* 0x000fe2000bf05270 */
[----:B------:R-:W-:Y:S01]  /*5850*/  UMOV UR31, 0x10000000 ;  /* 0x10000000001f7882 */ /* 0x000fe20000000000 */
        /* <DEDUP_REMOVED lines=9> */
[----:B------:R-:W-:Y:S01]  /*58f0*/  UMOV UR12, UR36 ;  /* 0x00000024000c7c82 */ /* 0x000fe20008000000 */
[----:B------:R-:W-:Y:S01]  /*5900*/  UMOV UR9, UR17 ;  /* 0x0000001100097c82 */ /* 0x000fe20008000000 */
[----:B------:R-:W-:Y:S01]  /*5910*/  UMOV UR11, UR19 ;  /* 0x00000013000b7c82 */ /* 0x000fe20008000000 */
[----:B------:R-:W-:Y:S01]  /*5920*/  UPRMT UR7, UR57, 0x654, UR17 ;  /* 0x0000065439077896 */ /* 0x000fe20008000011 */
[----:B------:R-:W-:Y:S02]  /*5930*/  LOP3.LUT R11, R11, UR28, RZ, 0x3c, !PT ;  /* 0x0000001c0b0b7c12 */ /* 0x000fe4000f8e3cff */
[----:B------:R-:W-:Y:S01]  /*5940*/  IMAD.U32 R5, RZ, RZ, UR4 ;  /* 0x00000004ff057e24 */ /* 0x000fe2000f8e00ff */
[----:B------:R-:W-:Y:S01]  /*5950*/  ULEA UR4, UR6, UR21, 0x3 ;  /* 0x0000001506047291 */ /* 0x000fe2000f8e18ff */
[----:B------:R-:W-:Y:S03]  /*5960*/  SHF.L.U32 R2, R11, 0x1f, RZ ;  /* 0x0000001f0b027819 */ /* 0x000fe600000006ff */
        /* <DEDUP_REMOVED lines=9> */
.L_x_199:
[----:B------:R-:W-:Y:S01]  /*5a00*/  VOTEU.ALL UP0, P1 ;  /* 0x0000000000ff7886 */ /* 0x000fe20000800000 */
[----:B--2---:R-:W-:Y:S01]  /*5a10*/  @!P1 IADD3 R2, P0, PT, R12, 0x980, RZ ;  /* 0x000009800c029810 */ /* 0x004fe20007f1e0ff */
[----:B------:R-:W-:Y:S01]  /*5a20*/  UIADD3 UR18, UPT, UPT, UR26, 0x10, URZ ;  /* 0x000000101a127890 */ /* 0x000fe2000fffe0ff */
[----:B------:R-:W-:Y:S01]  /*5a30*/  VIADD R10, R10, 0x1 ;  /* 0x000000010a0a7836 */ /* 0x000fe20000000000 */
[----:B------:R-:W-:Y:S01]  /*5a40*/  UIADD3 UR17, UPT, UPT, UR4, 0x80, URZ ;  /* 0x0000008004117890 */ /* 0x000fe2000fffe0ff */
[----:B------:R-:W-:Y:S01]  /*5a50*/  @!P1 R2UR UR7, R2 ;  /* 0x00000000020792ca */ /* 0x000fe200000e0000 */
[----:B------:R-:W-:Y:S01]  /*5a60*/  @!UP0 ULEA UR5, UR6, UR21, 0xc ;  /* 0x0000001506058291 */ /* 0x000fe2000f8e60ff */
[----:B------:R-:W-:Y:S01]  /*5a70*/  @!P1 IMAD.X R0, RZ, RZ, R13, P0 ;  /* 0x000000ffff009224 */ /* 0x000fe200000e060d */
[----:B------:R-:W-:Y:S01]  /*5a80*/  @!UP0 UIADD3 UR10, UPT, UPT, UR26, 0x30, URZ ;  /* 0x000000301a0a8890 */ /* 0x000fe2000fffe0ff */
[----:B------:R-:W-:Y:S01]  /*5a90*/  @!P1 IMAD.MOV.U32 R2, RZ, RZ, 0x1000 ;  /* 0x00001000ff029424 */ /* 0x000fe200078e00ff */
[----:B------:R-:W-:Y:S02]  /*5aa0*/  @!UP0 UIADD3 UR16, UPT, UPT, UR5, 0x200, URZ ;  /* 0x0000020005108890 */ /* 0x000fe4000fffe0ff */
[----:B------:R-:W-:Y:S02]  /*5ab0*/  @!UP0 UIADD3 UR8, UPT, UPT, UR5, 0xa00, URZ ;  /* 0x00000a0005088890 */ /* 0x000fe4000fffe0ff */
[----:B------:R-:W-:Y:S01]  /*5ac0*/  UIADD3 UR5, UPT, UPT, UR6, 0x1, URZ ;  /* 0x0000000106057890 */ /* 0x000fe2000fffe0ff */
[----:B------:R-:W-:Y:S01]  /*5ad0*/  UMOV UR30, 0x0 ;  /* 0x00000000001e7882 */ /* 0x000fe20000000000 */
[----:B------:R-:W-:Y:S02]  /*5ae0*/  UMOV UR31, 0x10000000 ;  /* 0x10000000001f7882 */ /* 0x000fe40000000000 */
[----:B------:R-:W-:Y:S01]  /*5af0*/  UISETP.NE.AND UP0, UPT, UR5, 0x3, UPT ;  /* 0x000000030500788c */ /* 0x000fe2000bf05270 */
[----:B------:R-:W-:Y:S01]  /*5b00*/  IMAD.U32 R4, RZ, RZ, UR7 ;  /* 0x00000007ff047e24 */ /* 0x000fe2000f8e00ff */
[----:B------:R-:W-:Y:S01]  /*5b10*/  UMOV UR19, UR27 ;  /* 0x0000001b00137c82 */ /* 0x000fe20008000000 */
[----:B------:R-:W-:Y:S01]  /*5b20*/  UMOV UR20, UR36 ;  /* 0x0000002400147c82 */ /* 0x000fe20008000000 */
[----:B------:R-:W-:Y:S01]  /*5b30*/  USEL UR6, UR5, URZ, UP0 ;  /* 0x000000ff05067287 */ /* 0x000fe20008000000 */
[----:B------:R-:W-:Y:S01]  /*5b40*/  @!P1 R2UR UR5, R0 ;  /* 0x00000000000592ca */ /* 0x000fe200000e0000 */
[----:B------:R-:W-:Y:S01]  /*5b50*/  USEL UR28, URZ, 0x1, UP0 ;  /* 0x00000001ff1c7887 */ /* 0x000fe20008000000 */
[----:B------:R-:W-:Y:S01]  /*5b60*/  @!P1 R2UR UR24, R4 ;  /* 0x00000000041892ca */ /* 0x000fe200000e0000 */
[----:B------:R-:W-:Y:S01]  /*5b70*/  VOTEU.ALL UP0, P1 ;  /* 0x0000000000ff7886 */ /* 0x000fe20000800000 */
[----:B------:R-:W-:Y:S01]  /*5b80*/  UMOV UR11, UR27 ;  /* 0x0000001b000b7c82 */ /* 0x000fe20008000000 */
[----:B------:R-:W-:Y:S01]  /*5b90*/  UMOV UR12, UR36 ;  /* 0x00000024000c7c82 */ /* 0x000fe20008000000 */
[----:B------:R-:W-:Y:S01]  /*5ba0*/  UMOV UR9, UR17 ;  /* 0x0000001100097c82 */ /* 0x000fe20008000000 */
        /* <DEDUP_REMOVED lines=14> */
.L_x_201:
[----:B------:R-:W-:Y:S01]  /*5c90*/  UIADD3 UR17, UPT, UPT, UR5, 0x80, URZ ;  /* 0x0000008005117890 */ /* 0x000fe2000fffe0ff */
[----:B--2---:R-:W-:Y:S01]  /*5ca0*/  @!P1 IADD3 R2, P0, PT, R12, 0x980, RZ ;  /* 0x000009800c029810 */ /* 0x004fe20007f1e0ff */
[----:B------:R-:W-:Y:S01]  /*5cb0*/  UPLOP3.LUT UP3, UPT, UPT, UPT, UPT, 0x80, 0x8 ;  /* 0x000000000008789c */ /* 0x000fe20003f6f070 */
[----:B------:R-:W-:Y:S01]  /*5cc0*/  R2UR UR30, R91 ;  /* 0x000000005b1e72ca */ /* 0x000fe200000e0000 */
[----:B------:R-:W-:Y:S01]  /*5cd0*/  UMOV UR20, UR36 ;  /* 0x0000002400147c82 */ /* 0x000fe20008000000 */
[----:B------:R-:W-:Y:S01]  /*5ce0*/  UMOV UR12, UR36 ;  /* 0x00000024000c7c82 */ /* 0x000fe20008000000 */
[----:B------:R-:W-:Y:S01]  /*5cf0*/  VOTEU.ALL UP0, P1 ;  /* 0x0000000000ff7886 */ /* 0x000fe20000800000 */
[----:B------:R-:W-:Y:S01]  /*5d00*/  UMOV UR9, UR17 ;  /* 0x0000001100097c82 */ /* 0x000fe20008000000 */
[----:B------:R-:W-:Y:S01]  /*5d10*/  @!P1 IMAD.X R0, RZ, RZ, R13, P0 ;  /* 0x000000ffff009224 */ /* 0x000fe200000e060d */
[----:B------:R-:W-:Y:S01]  /*5d20*/  R2UR UR28, R92 ;  /* 0x000000005c1c72ca */ /* 0x000fe200000e0000 */
[----:B------:R-:W-:Y:S01]  /*5d30*/  UMOV UR36, UR29 ;  /* 0x0000001d00247c82 */ /* 0x000fe20008000000 */
[----:B------:R-:W-:Y:S01]  /*5d40*/  @!UP0 ULEA UR4, UR6, UR21, 0xc ;  /* 0x0000001506048291 */ /* 0x000fe2000f8e60ff */
[C---:B------:R-:W-:Y:S01]  /*5d50*/  ISETP.NE.AND P0, PT, R10.reuse, 0x2, PT ;  /* 0x000000020a00780c */ /* 0x040fe20003f05270 */
[----:B------:R-:W-:Y:S02]  /*5d60*/  @!UP0 UIADD3 UR19, UPT, UPT, UR27, 0x40, URZ ;  /* 0x000000401b138890 */ /* 0x000fe4000fffe0ff */
[----:B------:R-:W-:Y:S01]  /*5d70*/  @!UP0 UIADD3 UR16, UPT, UPT, UR4, 0x200, URZ ;  /* 0x0000020004108890 */ /* 0x000fe2000fffe0ff */
[----:B------:R-:W-:Y:S01]  /*5d80*/  SEL R10, R10, RZ, P0 ;  /* 0x000000ff0a0a7207 */ /* 0x000fe20000000000 */
[----:B------:R-:W-:Y:S02]  /*5d90*/  @!UP0 UIADD3 UR8, UPT, UPT, UR4, 0xa00, URZ ;  /* 0x00000a0004088890 */ /* 0x000fe4000fffe0ff */
[----:B------:R-:W-:Y:S01]  /*5da0*/  UIADD3 UR4, UPT, UPT, UR6, 0x1, URZ ;  /* 0x0000000106047890 */ /* 0x000fe2000fffe0ff */
[----:B------:R-:W-:Y:S01]  /*5db0*/  @!P1 R2UR UR6, R2 ;  /* 0x00000000020692ca */ /* 0x000fe200000e0000 */
[----:B------:R-:W-:Y:S02]  /*5dc0*/  @!UP0 UIADD3 UR10, UPT, UPT, UR26, 0x30, URZ ;  /* 0x000000301a0a8890 */ /* 0x000fe4000fffe0ff */
[----:B------:R-:W-:Y:S01]  /*5dd0*/  UISETP.NE.AND UP0, UPT, UR4, 0x3, UPT ;  /* 0x000000030400788c */ /* 0x000fe2000bf05270 */
[----:B------:R-:W-:Y:S01]  /*5de0*/  UMOV UR26, 0x0 ;  /* 0x00000000001a7882 */ /* 0x000fe20000000000 */
[----:B------:R-:W-:Y:S02]  /*5df0*/  UMOV UR27, 0x10000000 ;  /* 0x10000000001b7882 */ /* 0x000fe40000000000 */
[----:B------:R-:W-:Y:S01]  /*5e00*/  USEL UR25, UR4, URZ, UP0 ;  /* 0x000000ff04197287 */ /* 0x000fe20008000000 */
[----:B------:R-:W-:Y:S01]  /*5e10*/  @!P1 R2UR UR4, R0 ;  /* 0x00000000000492ca */ /* 0x000fe200000e0000 */
[----:B------:R-:W-:Y:S01]  /*5e20*/  USEL UR24, URZ, 0x1, UP0 ;  /* 0x00000001ff187887 */ /* 0x000fe20008000000 */
[----:B------:R-:W-:Y:S01]  /*5e30*/  SEL R0, RZ, 0x1, P0 ;  /* 0x00000001ff007807 */ /* 0x000fe20000000000 */
[----:B------:R-:W-:Y:S01]  /*5e40*/  VOTEU.ALL UP0, P1 ;  /* 0x0000000000ff7886 */ /* 0x000fe20000800000 */
[----:B------:R-:W-:Y:S01]  /*5e50*/  UMOV UR11, UR19 ;  /* 0x00000013000b7c82 */ /* 0x000fe20008000000 */
[----:B------:R-:W-:Y:S01]  /*5e60*/  IMAD.U32 R4, RZ, RZ, UR6 ;  /* 0x00000006ff047e24 */ /* 0x000fe2000f8e00ff */
[----:B------:R-:W-:Y:S02]  /*5e70*/  LOP3.LUT R9, R9, R0, RZ, 0x3c, !PT ;  /* 0x0000000009097212 */ /* 0x000fe400078e3cff */
[----:B------:R-:W-:Y:S02]  /*5e80*/  LOP3.LUT R11, R11, UR24, RZ, 0x3c, !PT ;  /* 0x000000180b0b7c12 */ /* 0x000fe4000f8e3cff */
[----:B------:R-:W-:Y:S03]  /*5e90*/  @!P1 R2UR UR6, R4 ;  /* 0x00000000040692ca */ /* 0x000fe600000e0000 */
[----:B------:R-:W-:Y:S01]  /*5ea0*/  IMAD.U32 R5, RZ, RZ, UR4 ;  /* 0x00000004ff057e24 */ /* 0x000fe2000f8e00ff */
[----:B------:R-:W-:Y:S04]  /*5eb0*/  UPRMT UR4, UR57, 0x654, UR17 ;  /* 0x0000065439047896 */ /* 0x000fe80008000011 */
[----:B------:R-:W-:Y:S11]  /*5ec0*/  @!P1 R2UR UR7, R5 ;  /* 0x00000000050792ca */ /* 0x000ff600000e0000 */
[----:B------:R-:W-:Y:S02]  /*5ed0*/  @!UPT UIADD3 URZ, UPT, UPT, URZ, URZ, URZ ;  /* 0x000000fffffff290 */ /* 0x000fe4000fffe0ff */
[----:B------:R-:W-:Y:S01]  /*5ee0*/  @!UP0 UTMALDG.3D [UR16], [UR6], desc[UR26] ;  /* 0x00001a10060085b4 */ /* 0x000fe20008011000 */
[----:B------:R-:W-:Y:S05]  /*5ef0*/  VOTEU.ALL UP0, P1 ;  /* 0x0000000000ff7886 */ /* 0x000fea0000800000 */
[----:B------:R2:W-:Y:S01]  /*5f00*/  @!UP0 UTMALDG.3D [UR8], [UR6], desc[UR26] ;  /* 0x00001a08060085b4 */ /* 0x0005e20008011000 */
[----:B------:R3:W-:Y:S01]  /*5f10*/  @!P1 SYNCS.ARRIVE.TRANS64.RED.A0TR RZ, [UR5+0x80], R3 ;  /* 0x00008003ffff99a7 */ /* 0x0007e20008300405 */
[----:B------:R-:W-:Y:S01]  /*5f20*/  SYNCS.ARRIVE.TRANS64.RED.A1T0 RZ, [UR4], RZ ;  /* 0x000000ffffff79a7 */ /* 0x000fe20008100404 */
[----:B--2---:R-:W-:Y:S02]  /*5f30*/  UIADD3 UR26, UPT, UPT, UR13, UR30, URZ ;  /* 0x0000001e0d1a7290 */ /* 0x004fe4000fffe0ff */
[----:B------:R-:W-:Y:S01]  /*5f40*/  UIADD3 UR27, UPT, UPT, UR14, UR28, URZ ;  /* 0x0000001c0e1b7290 */ /* 0x000fe2000fffe0ff */
[----:B------:R-:W-:Y:S11]  /*5f50*/  BRA.U UP2, `(.L_x_94) ;  /* 0xffffffed02587547 */ /* 0x000ff6000b83ffff */
[----:B------:R-:W-:Y:S01]  /*5f60*/  UIADD3 UR21, UPT, UPT, UR21, 0x98, URZ ;  /* 0x0000009815157890 */ /* 0x000fe2000fffe0ff */
[----:B------:R-:W-:-:S03]  /*5f70*/  SHF.L.U32 R2, R11, 0x1f, RZ ;  /* 0x0000001f0b027819 */ /* 0x000fc600000006ff */
[----:B------:R-:W-:-:S09]  /*5f80*/  ULEA UR4, UR25, UR21, 0x3 ;  /* 0x0000001519047291 */ /* 0x000fd2000f8e18ff */
[----:B------:R-:W2:Y:S02]  /*5f90*/  SYNCS.PHASECHK.TRANS64.TRYWAIT P0, [UR4], R2 ;  /* 0x00000002ff0075a7 */ /* 0x000ea40008001104 */
[----:B--2---:R-:W-:Y:S05]  /*5fa0*/  @!P0 BRA `(.L_x_95) ;  /* 0x0000005c00b08947 */ /* 0x004fea0003800000 */
.L_x_203:
[----:B------:R-:W-:-:S04]  /*5fb0*/  UIADD3 UR4, UPT, UPT, UR25, 0x1, URZ ;  /* 0x0000000119047890 */ /* 0x000fc8000fffe0ff */
[----:B------:R-:W-:-:S04]  /*5fc0*/  UISETP.NE.AND UP0, UPT, UR4, 0x3, UPT ;  /* 0x000000030400788c */ /* 0x000fc8000bf05270 */
[----:B------:R-:W-:Y:S02]  /*5fd0*/  USEL UR6, URZ, 0x1, UP0 ;  /* 0x00000001ff067887 */ /* 0x000fe40008000000 */
[----:B------:R-:W-:-:S04]  /*5fe0*/  USEL UR4, UR4, URZ, UP0 ;  /* 0x000000ff04047287 */ /* 0x000fc80008000000 */
[----:B------:R-:W-:Y:S01]  /*5ff0*/  ULEA UR5, UR4, UR21, 0x3 ;  /* 0x0000001504057291 */ /* 0x000fe2000f8e18ff */
[----:B------:R-:W-:-:S04]  /*6000*/  LOP3.LUT R11, R11, UR6, RZ, 0x3c, !PT ;  /* 0x000000060b0b7c12 */ /* 0x000fc8000f8e3cff */
[----:B--2---:R-:W-:-:S04]  /*6010*/  SHF.L.U32 R2, R11, 0x1f, RZ ;  /* 0x0000001f0b027819 */ /* 0x004fc800000006ff */
[----:B------:R-:W2:Y:S02]  /*6020*/  SYNCS.PHASECHK.TRANS64.TRYWAIT P0, [UR5], R2 ;  /* 0x00000002ff0075a7 */ /* 0x000ea40008001105 */
[----:B--2---:R-:W-:Y:S05]  /*6030*/  @!P0 BRA `(.L_x_96) ;  /* 0x0000005c00a48947 */ /* 0x004fea0003800000 */
.L_x_205:
[----:B------:R-:W-:-:S04]  /*6040*/  UIADD3 UR4, UPT, UPT, UR4, 0x1, URZ ;  /* 0x0000000104047890 */ /* 0x000fc8000fffe0ff */
[----:B------:R-:W-:-:S04]  /*6050*/  UISETP.NE.AND UP0, UPT, UR4, 0x3, UPT ;  /* 0x000000030400788c */ /* 0x000fc8000bf05270 */
[----:B------:R-:W-:Y:S02]  /*6060*/  USEL UR5, URZ, 0x1, UP0 ;  /* 0x00000001ff057887 */ /* 0x000fe40008000000 */
[----:B------:R-:W-:-:S04]  /*6070*/  USEL UR4, UR4, URZ, UP0 ;  /* 0x000000ff04047287 */ /* 0x000fc80008000000 */
[----:B------:R-:W-:Y:S01]  /*6080*/  ULEA UR4, UR4, UR21, 0x3 ;  /* 0x0000001504047291 */ /* 0x000fe2000f8e18ff */
[----:B--2---:R-:W-:-:S04]  /*6090*/  LOP3.LUT R2, R11, UR5, RZ, 0x3c, !PT ;  /* 0x000000050b027c12 */ /* 0x004fc8000f8e3cff */
[----:B------:R-:W-:Y:S01]  /*60a0*/  SHF.L.U32 R2, R2, 0x1f, RZ ;  /* 0x0000001f02027819 */ /* 0x000fe200000006ff */
[----:B------:R-:W-:-:S07]  /*60b0*/  IMAD.U32 R0, RZ, RZ, UR4 ;  /* 0x00000004ff007e24 */ /* 0x000fce000f8e00ff */
.L_x_97:
[----:B--2---:R2:W4:Y:S02]  /*60c0*/  SYNCS.PHASECHK.TRANS64.TRYWAIT P0, [R0+URZ], R2 ;  /* 0x00000002000075a7 */ /* 0x00452400080011ff */
[----:B----4-:R-:W-:Y:S05]  /*60d0*/  @!P0 NANOSLEEP.SYNCS 0x989680 ;  /* 0x009896800000895d */ /* 0x010fea0003900000 */
[----:B------:R-:W4:Y:S02]  /*60e0*/  @!P0 SYNCS.PHASECHK.TRANS64 P0, [R0+URZ], R2 ;  /* 0x00000002000085a7 */ /* 0x000f2400080010ff */
[----:B-1--4-:R-:W-:Y:S05]  /*60f0*/  @P0 EXIT ;  /* 0x000000000000094d */ /* 0x012fea0003800000 */
[----:B------:R-:W-:Y:S05]  /*6100*/  BRA `(.L_x_97) ;  /* 0xfffffffc00ec7947 */ /* 0x000fea000383ffff */
.L_x_83:
[----:B------:R-:W-:-:S06]  /*6110*/  UISETP.GE.AND UP0, UPT, UR20, 0x4, UPT ;  /* 0x000000041400788c */ /* 0x000fcc000bf06270 */
[----:B------:R-:W-:-:S13]  /*6120*/  PLOP3.LUT P0, PT, PT, PT, UP0, 0x80, 0x8 ;  /* 0x000000000008781c */ /* 0x000fda0003f0f008 */
[----:B-1----:R-:W-:Y:S05]  /*6130*/  @!P0 EXIT ;  /* 0x000000000000894d */ /* 0x002fea0003800000 */
[----:B------:R-:W-:Y:S01]  /*6140*/  BAR.SYNC.DEFER_BLOCKING 0x6, 0xa0 ;  /* 0x0182800000007b1d */ /* 0x000fe20000010000 */
[C---:B------:R-:W-:Y:S01]  /*6150*/  IMAD.SHL.U32 R83, R81.reuse, 0x10, RZ ;  /* 0x0000001051537824 */ /* 0x040fe200078e00ff */
[C---:B------:R-:W-:Y:S01]  /*6160*/  LOP3.LUT R84, R86.reuse, 0x3, RZ, 0xc0, !PT ;  /* 0x0000000356547812 */ /* 0x040fe200078ec0ff */
[C---:B------:R-:W-:Y:S01]  /*6170*/  IMAD.SHL.U32 R82, R81.reuse, 0x2, RZ ;  /* 0x0000000251527824 */ /* 0x040fe200078e00ff */
[----:B------:R-:W-:Y:S01]  /*6180*/  CS2R R78, SRZ ;  /* 0x00000000004e7805 */ /* 0x000fe2000001ff00 */
[----:B------:R-:W-:Y:S01]  /*6190*/  IMAD.SHL.U32 R2, R86, 0x200, RZ ;  /* 0x0000020056027824 */ /* 0x000fe200078e00ff */
[----:B------:R-:W-:Y:S01]  /*61a0*/  UMOV UR4, 0x400 ;  /* 0x0000040000047882 */ /* 0x000fe20000000000 */
[----:B------:R-:W1:Y:S01]  /*61b0*/  LDCU UR5, c[0x0][0x370] ;  /* 0x00006e00ff0577ac */ /* 0x000e620008000800 */
[----:B------:R-:W2:Y:S01]  /*61c0*/  LDC.64 R74, c[0x0][0xcb0] ;  /* 0x00032c00ff4a7b82 */ /* 0x000ea20000000a00 */
[----:B------:R-:W-:Y:S01]  /*61d0*/  IMAD.U32 R81, R81, 0x10000, RZ ;  /* 0x0001000051517824 */ /* 0x000fe200078e00ff */
[C---:B------:R-:W-:Y:S01]  /*61e0*/  LOP3.LUT R6, R83.reuse, 0x40, RZ, 0xc0, !PT ;  /* 0x0000004053067812 */ /* 0x040fe200078ec0ff */
[----:B------:R-:W-:Y:S01]  /*61f0*/  ULEA UR4, UR57, UR4, 0x18 ;  /* 0x0000000439047291 */ /* 0x000fe2000f8ec0ff */
[----:B------:R-:W-:Y:S01]  /*6200*/  LOP3.LUT R3, R83, 0x1b0, RZ, 0xc0, !PT ;  /* 0x000001b053037812 */ /* 0x000fe200078ec0ff */
[----:B------:R-:W3:Y:S01]  /*6210*/  LDCU.64 UR6, c[0x0][0xc90] ;  /* 0x00019200ff0677ac */ /* 0x000ee20008000a00 */
[----:B------:R-:W-:Y:S01]  /*6220*/  LOP3.LUT R82, R6, 0x8, R82, 0xf8, !PT ;  /* 0x0000000806527812 */ /* 0x000fe200078ef852 */
[----:B------:R-:W-:Y:S01]  /*6230*/  IMAD.MOV.U32 R80, RZ, RZ, RZ ;  /* 0x000000ffff507224 */ /* 0x000fe200078e00ff */
[----:B------:R-:W4:Y:S01]  /*6240*/  LDC.64 R72, c[0x0][0xca8] ;  /* 0x00032a00ff487b82 */ /* 0x000f220000000a00 */
[----:B------:R-:W-:Y:S01]  /*6250*/  LOP3.LUT R2, R3, 0x200, R2, 0xf8, !PT ;  /* 0x0000020003027812 */ /* 0x000fe200078ef802 */
[----:B------:R-:W-:Y:S01]  /*6260*/  IMAD.MOV.U32 R77, RZ, RZ, RZ ;  /* 0x000000ffff4d7224 */ /* 0x000fe200078e00ff */
[----:B------:R-:W-:Y:S01]  /*6270*/  LOP3.LUT R81, R81, 0x200000, RZ, 0xc0, !PT ;  /* 0x0020000051517812 */ /* 0x000fe200078ec0ff */
[----:B------:R-:W2:Y:S01]  /*6280*/  LDCU UR42, c[0x0][0xf0c] ;  /* 0x0001e180ff2a77ac */ /* 0x000ea20008000800 */
[----:B------:R-:W-:-:S02]  /*6290*/  LOP3.LUT P0, RZ, R83, 0x40, RZ, 0xc0, !PT ;  /* 0x0000004053ff7812 */ /* 0x000fc4000780c0ff */
[----:B------:R-:W-:Y:S01]  /*62a0*/  LOP3.LUT R82, R2, R82, RZ, 0xfc, !PT ;  /* 0x0000005202527212 */ /* 0x000fe200078efcff */
[----:B------:R-:W2:Y:S01]  /*62b0*/  LDS R0, [UR4+0x150] ;  /* 0x00015004ff007984 */ /* 0x000ea20008000800 */
[----:B-1----:R-:W-:Y:S01]  /*62c0*/  IMAD.U32 R90, RZ, RZ, UR5 ;  /* 0x00000005ff5a7e24 */ /* 0x002fe2000f8e00ff */
[----:B------:R-:W1:Y:S01]  /*62d0*/  LDCU UR5, c[0x0][0x374] ;  /* 0x00006e80ff0577ac */ /* 0x000e620008000800 */
[----:B------:R-:W-:Y:S01]  /*62e0*/  P2R R2, PR, RZ, 0x1 ;  /* 0x00000001ff027803 */ /* 0x000fe20000000000 */
[----:B------:R-:W-:Y:S01]  /*62f0*/  UIADD3 UR4, UPT, UPT, UR4, 0x200, URZ ;  /* 0x0000020004047890 */ /* 0x000fe2000fffe0ff */
[----:B---3--:R-:W-:Y:S01]  /*6300*/  IMAD.U32 R88, RZ, RZ, UR6 ;  /* 0x00000006ff587e24 */ /* 0x008fe2000f8e00ff */
[----:B------:R-:W-:Y:S01]  /*6310*/  MOV R87, UR7 ;  /* 0x0000000700577c02 */ /* 0x000fe20008000f00 */
[----:B------:R-:W3:Y:S03]  /*6320*/  LDCU UR39, c[0x0][0xf30] ;  /* 0x0001e600ff2777ac */ /* 0x000ee60008000800 */
[----:B------:R-:W-:Y:S01]  /*6330*/  MOV R94, UR4 ;  /* 0x00000004005e7c02 */ /* 0x000fe20008000f00 */
[----:B------:R-:W2:Y:S01]  /*6340*/  LDCU.64 UR58, c[0x0][0xc88] ;  /* 0x00019100ff3a77ac */ /* 0x000ea20008000a00 */
[----:B------:R-:W2:Y:S01]  /*6350*/  LDCU.64 UR40, c[0x0][0xf28] ;  /* 0x0001e500ff2877ac */ /* 0x000ea20008000a00 */
[----:B-1----:R-:W-:Y:S01]  /*6360*/  IMAD.U32 R89, RZ, RZ, UR5 ;  /* 0x00000005ff597e24 */ /* 0x002fe2000f8e00ff */
[----:B------:R-:W1:Y:S01]  /*6370*/  LDCU.128 UR60, c[0x0][0xf10] ;  /* 0x0001e200ff3c77ac */ /* 0x000e620008000c00 */
[----:B------:R-:W-:Y:S01]  /*6380*/  UMOV UR57, 0x1 ;  /* 0x0000000100397882 */ /* 0x000fe20000000000 */
[----:B------:R-:W-:Y:S01]  /*6390*/  UMOV UR44, URZ ;  /* 0x000000ff002c7c82 */ /* 0x000fe20008000000 */
[----:B------:R-:W-:Y:S01]  /*63a0*/  UMOV UR56, URZ ;  /* 0x000000ff00387c82 */ /* 0x000fe20008000000 */
[----:B------:R-:W-:Y:S01]  /*63b0*/  UMOV UR52, URZ ;  /* 0x000000ff00347c82 */ /* 0x000fe20008000000 */
[----:B-1234-:R-:W-:-:S07]  /*63c0*/  IMAD.IADD R81, R0, 0x1, R81 ;  /* 0x0000000100517824 */ /* 0x01efce00078e0251 */
.L_x_156:
[----:B-1----:R-:W1:Y:S01]  /*63d0*/  S2UR UR43, SR_CgaCtaId ;  /* 0x00000000002b79c3 */ /* 0x002e620000008800 */
[----:B------:R-:W-:Y:S01]  /*63e0*/  UMOV UR4, 0x400 ;  /* 0x0000040000047882 */ /* 0x000fe20000000000 */
[----:B------:R-:W-:Y:S01]  /*63f0*/  SHF.L.U32 R2, R78, 0x1f, RZ ;  /* 0x0000001f4e027819 */ /* 0x000fe200000006ff */
[----:B-1----:R-:W-:Y:S06]  /*6400*/  ULEA UR43, UR43, UR4, 0x18 ;  /* 0x000000042b2b7291 */ /* 0x002fec000f8ec0ff */
[C---:B------:R-:W-:Y:S02]  /*6410*/  LEA R0, R77.reuse, UR43, 0x3 ;  /* 0x0000002b4d007c11 */ /* 0x040fe4000f8e18ff */
[----:B------:R-:W-:Y:S02]  /*6420*/  LEA R4, R77, UR43, 0x4 ;  /* 0x0000002b4d047c11 */ /* 0x000fe4000f8e20ff */
[----:B------:R-:W1:Y:S02]  /*6430*/  SYNCS.PHASECHK.TRANS64.TRYWAIT P0, [R0+URZ+0xc0], R2 ;  /* 0x0000c002000075a7 */ /* 0x000e6400080011ff */
[----:B-1----:R-:W-:Y:S05]  /*6440*/  @!P0 BRA `(.L_x_98) ;  /* 0x0000005800b88947 */ /* 0x002fea0003800000 */
.L_x_206:
[----:B------:R-:W-:Y:S01]  /*6450*/  R2UR UR7, R93 ;  /* 0x000000005d0772ca */ /* 0x000fe200000e0000 */
[----:B------:R-:W2:Y:S01]  /*6460*/  LDS.128 R4, [R4+0x130] ;  /* 0x0001300004047984 */ /* 0x000ea20000000c00 */
[----:B-1----:R-:W-:Y:S01]  /*6470*/  VIADD R0, R0, 0xd0 ;  /* 0x000000d000007836 */ /* 0x002fe20000000000 */
[----:B------:R-:W-:Y:S04]  /*6480*/  UISETP.GE.AND UP0, UPT, UR45, 0x1, UPT ;  /* 0x000000012d00788c */ /* 0x000fe8000bf06270 */
[----:B------:R-:W-:Y:S01]  /*6490*/  PRMT R0, RZ, 0x654, R0 ;  /* 0x00000654ff007816 */ /* 0x000fe20000000000 */
[----:B------:R-:W-:Y:S01]  /*64a0*/  @!PT LDS RZ, [RZ] ;  /* 0x00000000fffff984 */ /* 0x000fe20000000800 */
[----:B------:R-:W-:Y:S01]  /*64b0*/  @!PT LDS RZ, [RZ] ;  /* 0x00000000fffff984 */ /* 0x000fe20000000800 */
[----:B------:R-:W-:Y:S01]  /*64c0*/  @!PT LDS RZ, [RZ] ;  /* 0x00000000fffff984 */ /* 0x000fe20000000800 */
[----:B------:R-:W-:Y:S01]  /*64d0*/  @!PT LDS RZ, [RZ] ;  /* 0x00000000fffff984 */ /* 0x000fe20000000800 */
[----:B------:R1:W-:Y:S06]  /*64e0*/  MEMBAR.ALL.CTA ;  /* 0x0000000000007992 */ /* 0x0003ec0000008000 */
[----:B-1----:R-:W1:Y:S02]  /*64f0*/  FENCE.VIEW.ASYNC.S ;  /* 0x00000000000073c6 */ /* 0x002e640000000000 */
[----:B-1----:R1:W-:Y:S01]  /*6500*/  SYNCS.ARRIVE.TRANS64.RED.A1T0 RZ, [R0+URZ], RZ ;  /* 0x000000ff00ff79a7 */ /* 0x0023e200081004ff */
[----:B--2---:R-:W-:Y:S11]  /*6510*/  LOP3.LUT P0, RZ, R6, 0x1, RZ, 0xc0, !PT ;  /* 0x0000000106ff7812 */ /* 0x004ff6000780c0ff */
[----:B------:R-:W-:Y:S02]  /*6520*/  @!UPT UIADD3 URZ, UPT, UPT, URZ, URZ, URZ ;  /* 0x000000fffffff290 */ /* 0x000fe4000fffe0ff */
[----:B------:R-:W-:Y:S01]  /*6530*/  VOTEU.ANY UP1, P0 ;  /* 0x0000000000ff7886 */ /* 0x000fe20000020100 */
[----:B------:R-:W-:Y:S01]  /*6540*/  PLOP3.LUT P0, PT, PT, PT, UP1, 0x80, 0x8 ;  /* 0x000000000008781c */ /* 0x000fe20003f0f018 */
[----:B------:R-:W-:Y:S06]  /*6550*/  UP2UR UR4, UPR, URZ, 0x2 ;  /* 0x00000002ff047883 */ /* 0x000fec0008000000 */
[----:B------:R-:W-:Y:S06]  /*6560*/  IMAD.U32 R95, RZ, RZ, UR4 ;  /* 0x00000004ff5f7e24 */ /* 0x000fec000f8e00ff */
[----:B------:R-:W-:Y:S02]  /*6570*/  @P0 SHF.R.U32.HI R2, RZ, 0x10, R5 ;  /* 0x00000010ff020819 */ /* 0x000fe40000011605 */
[----:B------:R-:W-:Y:S02]  /*6580*/  @P0 MOV R3, R4 ;  /* 0x0000000400030202 */ /* 0x000fe40000000f00 */
[----:B------:R-:W-:Y:S02]  /*6590*/  @P0 R2UR UR4, R2 ;  /* 0x00000000020402ca */ /* 0x000fe400000e0000 */
[----:B------:R-:W-:Y:S02]  /*65a0*/  @P0 LOP3.LUT R4, R5, 0xffff, RZ, 0xc0, !PT ;  /* 0x0000ffff05040812 */ /* 0x000fe400078ec0ff */
[----:B------:R-:W-:Y:S02]  /*65b0*/  @P0 R2UR UR6, R3 ;  /* 0x00000000030602ca */ /* 0x000fe400000e0000 */
[----:B------:R-:W-:Y:S07]  /*65c0*/  @P0 R2UR UR5, R4 ;  /* 0x00000000040502ca */ /* 0x000fee00000e0000 */
[----:B------:R-:W-:Y:S02]  /*65d0*/  @UP1 UMOV UR7, UR4 ;  /* 0x0000000400071c82 */ /* 0x000fe40008000000 */
[----:B------:R-:W-:Y:S02]  /*65e0*/  IMAD.U32 R93, RZ, RZ, UR7 ;  /* 0x00000007ff5d7e24 */ /* 0x000fe4000f8e00ff */
[----:B------:R-:W-:Y:S02]  /*65f0*/  @UP1 UMOV UR38, UR6 ;  /* 0x0000000600261c82 */ /* 0x000fe40008000000 */
[----:B------:R-:W-:Y:S01]  /*6600*/  @UP1 UMOV UR37, UR5 ;  /* 0x0000000500251c82 */ /* 0x000fe20008000000 */
[----:B-1----:R-:W-:Y:S05]  /*6610*/  BRA.U !UP0, `(.L_x_99) ;  /* 0x0000000108d47547 */ /* 0x002fea000b800000 */
[----:B------:R-:W1:Y:S01]  /*6620*/  LDCU UR13, c[0x0][0xf20] ;  /* 0x0001e400ff0d77ac */ /* 0x000e620008000800 */
[----:B------:R-:W-:Y:S02]  /*6630*/  R2UR UR14, R89 ;  /* 0x00000000590e72ca */ /* 0x000fe400000e0000 */
[----:B------:R-:W-:Y:S01]  /*6640*/  R2UR UR12, R90 ;  /* 0x000000005a0c72ca */ /* 0x000fe200000e0000 */
[----:B------:R-:W-:Y:S02]  /*6650*/  UISETP.NE.AND UP0, UPT, UR62, 0x1, UPT ;  /* 0x000000013e00788c */ /* 0x000fe4000bf05270 */
[----:B------:R-:W-:Y:S02]  /*6660*/  UIMAD.WIDE.U32 UR8, UR37, UR63, URZ ;  /* 0x0000003f250872a5 */ /* 0x000fe4000f8e00ff */
[----:B------:R-:W-:Y:S02]  /*6670*/  UIMAD.WIDE.U32 UR10, UR38, UR60, URZ ;  /* 0x0000003c260a72a5 */ /* 0x000fe4000f8e00ff */
[----:B------:R-:W-:Y:S02]  /*6680*/  UISETP.NE.AND UP1, UPT, UR42, 0x1, UPT ;  /* 0x000000012a00788c */ /* 0x000fe4000bf25270 */
[----:B------:R-:W-:Y:S02]  /*6690*/  UISETP.NE.AND UP2, UPT, UR45, 0x1, UPT ;  /* 0x000000012d00788c */ /* 0x000fe4000bf45270 */
[----:B------:R-:W-:Y:S02]  /*66a0*/  UIMAD.WIDE.U32 UR4, UR14, UR63, URZ ;  /* 0x0000003f0e0472a5 */ /* 0x000fe4000f8e00ff */
[----:B------:R-:W-:Y:S05]  /*66b0*/  UIMAD.WIDE.U32 UR6, UR12, UR60, URZ ;  /* 0x0000003c0c0672a5 */ /* 0x000fea000f8e00ff */
[----:B------:R-:W-:Y:S02]  /*66c0*/  UMOV UR4, UR5 ;  /* 0x0000000500047c82 */ /* 0x000fe40008000000 */
[----:B-1----:R-:W-:Y:S03]  /*66d0*/  USHF.R.U32.HI UR5, URZ, UR13, UR4 ;  /* 0x0000000dff057299 */ /* 0x002fe60008011604 */
[----:B------:R-:W-:Y:S02]  /*66e0*/  UMOV UR4, UR7 ;  /* 0x0000000700047c82 */ /* 0x000fe40008000000 */
[----:B------:R-:W-:Y:S02]  /*66f0*/  USHF.R.U32.HI UR7, URZ, UR61, UR4 ;  /* 0x0000003dff077299 */ /* 0x000fe40008011604 */
[----:B------:R-:W-:Y:S02]  /*6700*/  USEL UR4, UR14, UR5, !UP0 ;  /* 0x000000050e047287 */ /* 0x000fe4000c000000 */
[----:B------:R-:W-:Y:S01]  /*6710*/  USEL UR7, UR12, UR7, !UP1 ;  /* 0x000000070c077287 */ /* 0x000fe2000c800000 */
[----:B------:R-:W-:Y:S01]  /*6720*/  UMOV UR5, UR9 ;  /* 0x0000000900057c82 */ /* 0x000fe20008000000 */
[----:B------:R-:W-:Y:S02]  /*6730*/  UIMAD.WIDE.U32 UR8, UR4, UR40, URZ ;  /* 0x00000028040872a5 */ /* 0x000fe4000f8e00ff */
[----:B------:R-:W-:Y:S03]  /*6740*/  USHF.R.U32.HI UR6, URZ, UR13, UR5 ;  /* 0x0000000dff067299 */ /* 0x000fe60008011605 */
[----:B------:R-:W-:Y:S01]  /*6750*/  UMOV UR5, UR11 ;  /* 0x0000000b00057c82 */ /* 0x000fe20008000000 */
[----:B------:R-:W-:Y:S02]  /*6760*/  UIMAD.WIDE.U32 UR10, UR7, UR40, URZ ;  /* 0x00000028070a72a5 */ /* 0x000fe4000f8e00ff */
[----:B------:R-:W-:Y:S02]  /*6770*/  USHF.R.U32.HI UR12, URZ, UR61, UR5 ;  /* 0x0000003dff0c7299 */ /* 0x000fe40008011605 */
[----:B------:R-:W-:Y:S01]  /*6780*/  USEL UR6, UR37, UR6, !UP0 ;  /* 0x0000000625067287 */ /* 0x000fe2000c000000 */
[----:B------:R-:W-:Y:S02]  /*6790*/  UMOV UR5, UR9 ;  /* 0x0000000900057c82 */ /* 0x000fe40008000000 */
[----:B------:R-:W-:Y:S01]  /*67a0*/  UMOV UR10, UR11 ;  /* 0x0000000b000a7c82 */ /* 0x000fe20008000000 */
[----:B------:R-:W-:Y:S02]  /*67b0*/  @UP2 USHF.R.U32.HI UR4, URZ, UR41, UR5 ;  /* 0x00000029ff042299 */ /* 0x000fe40008011605 */
[----:B------:R-:W-:Y:S02]  /*67c0*/  @UP2 USHF.R.U32.HI UR7, URZ, UR41, UR10 ;  /* 0x00000029ff072299 */ /* 0x000fe4000801160a */
[----:B------:R-:W-:Y:S02]  /*67d0*/  UIMAD UR4, UR45, UR4, URZ ;  /* 0x000000042d0472a4 */ /* 0x000fe4000f8e02ff */
[----:B------:R-:W-:Y:S02]  /*67e0*/  UIMAD.WIDE.U32 UR10, UR6, UR40, URZ ;  /* 0x00000028060a72a5 */ /* 0x000fe4000f8e00ff */
[----:B------:R-:W-:Y:S02]  /*67f0*/  USEL UR5, UR38, UR12, !UP1 ;  /* 0x0000000c26057287 */ /* 0x000fe4000c800000 */
[----:B------:R-:W-:Y:S02]  /*6800*/  UIMAD UR8, UR45, UR7, URZ ;  /* 0x000000072d0872a4 */ /* 0x000fe4000f8e02ff */
[----:B------:R-:W-:Y:S03]  /*6810*/  UISETP.GE.AND UP0, UPT, UR6, UR4, UPT ;  /* 0x000000040600728c */ /* 0x000fe6000bf06270 */
[----:B------:R-:W-:Y:S01]  /*6820*/  UMOV UR4, UR11 ;  /* 0x0000000b00047c82 */ /* 0x000fe20008000000 */
[----:B------:R-:W-:Y:S02]  /*6830*/  UISETP.GE.OR UP0, UPT, UR5, UR8, UP0 ;  /* 0x000000080500728c */ /* 0x000fe40008706670 */
[----:B------:R-:W-:Y:S02]  /*6840*/  USHF.R.U32.HI UR4, URZ, UR41, UR4 ;  /* 0x00000029ff047299 */ /* 0x000fe40008011604 */
[----:B------:R-:W-:Y:S02]  /*6850*/  UIMAD.WIDE.U32 UR8, UR5, UR40, URZ ;  /* 0x00000028050872a5 */ /* 0x000fe4000f8e00ff */
[----:B------:R-:W-:Y:S02]  /*6860*/  USEL UR11, UR6, UR4, !UP2 ;  /* 0x00000004060b7287 */ /* 0x000fe4000d000000 */
[----:B------:R-:W-:Y:S02]  /*6870*/  UIADD3 UR8, UPT, UPT, -UR5, URZ, URZ ;  /* 0x000000ff05087290 */ /* 0x000fe4000fffe1ff */
[----:B------:R-:W-:Y:S01]  /*6880*/  UIADD3 UR10, UPT, UPT, -UR11, URZ, URZ ;  /* 0x000000ff0b0a7290 */ /* 0x000fe2000fffe1ff */
[----:B------:R-:W-:Y:S01]  /*6890*/  @!UP0 UMOV UR4, UR9 ;  /* 0x0000000900048c82 */ /* 0x000fe20008000000 */
[----:B------:R-:W-:Y:S02]  /*68a0*/  UIADD3 UR9, UPT, UPT, -UR6, URZ, URZ ;  /* 0x000000ff06097290 */ /* 0x000fe4000fffe1ff */
[----:B------:R-:W-:Y:S02]  /*68b0*/  @!UP0 USHF.R.U32.HI UR4, URZ, UR41, UR4 ;  /* 0x00000029ff048299 */ /* 0x000fe40008011604 */
[----:B------:R-:W-:Y:S02]  /*68c0*/  UIMAD UR10, UR45, UR10, UR6 ;  /* 0x0000000a2d0a72a4 */ /* 0x000fe4000f8e0206 */
[----:B------:R-:W-:Y:S04]  /*68d0*/  @!UP0 USEL UR4, UR5, UR4, !UP2 ;  /* 0x0000000405048287 */ /* 0x000fe8000d000000 */
[----:B------:R-:W-:Y:S02]  /*68e0*/  @!UP0 UIMAD UR10, UR7, UR10, UR4 ;  /* 0x0000000a070a82a4 */ /* 0x000fe4000f8e0204 */
[----:B------:R-:W-:Y:S02]  /*68f0*/  @!UP0 UIADD3 UR11, UPT, UPT, UR11, -UR4, URZ ;  /* 0x800000040b0b8290 */ /* 0x000fe4000fffe0ff */
[----:B------:R-:W-:Y:S02]  /*6900*/  UIMAD UR7, UR42, UR8, UR38 ;  /* 0x000000082a0772a4 */ /* 0x000fe4000f8e0226 */
[----:B------:R-:W-:Y:S02]  /*6910*/  @!UP0 UIMAD UR6, UR11, UR45, UR5 ;  /* 0x0000002d0b0682a4 */ /* 0x000fe4000f8e0205 */
[----:B------:R-:W-:Y:S01]  /*6920*/  UIMAD UR4, UR62, UR9, UR37 ;  /* 0x000000093e0472a4 */ /* 0x000fe2000f8e0225 */
[----:B------:R-:W-:Y:S02]  /*6930*/  @!UP0 UMOV UR5, UR10 ;  /* 0x0000000a00058c82 */ /* 0x000fe40008000000 */
[----:B------:R-:W-:Y:S02]  /*6940*/  UIMAD UR38, UR5, UR42, UR7 ;  /* 0x0000002a052672a4 */ /* 0x000fe4000f8e0207 */
[----:B------:R-:W-:Y:S11]  /*6950*/  UIMAD UR37, UR6, UR62, UR4 ;  /* 0x0000003e062572a4 */ /* 0x000ff6000f8e0204 */
[----:B------:R-:W-:Y:S01]  /*6960*/  @!UPT UIADD3 URZ, UPT, UPT, URZ, URZ, URZ ;  /* 0x000000fffffff290 */ /* 0x000fe2000fffe0ff */
.L_x_99:
[----:B------:R-:W-:Y:S01]  /*6970*/  UISETP.NE.AND UP0, UPT, UR39, 0x1, UPT ;  /* 0x000000012700788c */ /* 0x000fe2000bf05270 */
[----:B------:R-:W-:Y:S01]  /*6980*/  R2UR UR11, R94 ;  /* 0x000000005e0b72ca */ /* 0x000fe200000e0000 */
[----:B------:R-:W-:Y:S01]  /*6990*/  USHF.L.U32 UR50, UR27, 0x7, URZ ;  /* 0x000000071b327899 */ /* 0x000fe200080006ff */
[----:B------:R-:W-:Y:S01]  /*69a0*/  IADD3 R77, PT, PT, R77, 0x1, RZ ;  /* 0x000000014d4d7810 */ /* 0x000fe20007ffe0ff */
[----:B------:R-:W-:Y:S07]  /*69b0*/  USHF.L.U32 UR49, UR26, 0x6, URZ ;  /* 0x000000061a317899 */ /* 0x000fee00080006ff */
[----:B------:R-:W1:Y:S01]  /*69c0*/  @!UP0 LDCU.128 UR12, c[0x0][0xf10] ;  /* 0x0001e200ff0c87ac */ /* 0x000e620008000c00 */
[----:B------:R-:W2:Y:S01]  /*69d0*/  @!UP0 LDCU UR5, c[0x0][0xf0c] ;  /* 0x0001e180ff0587ac */ /* 0x000ea20008000800 */
[----:B------:R-:W3:Y:S01]  /*69e0*/  @!UP0 LDCU UR10, c[0x0][0xf20] ;  /* 0x0001e400ff0a87ac */ /* 0x000ee20008000800 */
[----:B-1----:R-:W-:Y:S02]  /*69f0*/  UIMAD.WIDE.U32 UR8, UR38, UR12, URZ ;  /* 0x0000000c260872a5 */ /* 0x002fe4000f8e00ff */
[----:B------:R-:W-:Y:S02]  /*6a00*/  UIMAD.WIDE.U32 UR6, UR37, UR15, URZ ;  /* 0x0000000f250672a5 */ /* 0x000fe4000f8e00ff */
[----:B------:R-:W-:Y:S03]  /*6a10*/  @!UP0 UISETP.NE.AND UP1, UPT, UR14, 0x1, UPT ;  /* 0x000000010e00888c */ /* 0x000fe6000bf25270 */
[----:B------:R-:W-:Y:S01]  /*6a20*/  @!UP0 UMOV UR4, UR9 ;  /* 0x0000000900048c82 */ /* 0x000fe20008000000 */
[----:B--2---:R-:W-:Y:S02]  /*6a30*/  @!UP0 UISETP.NE.AND UP2, UPT, UR5, 0x1, UPT ;  /* 0x000000010500888c */ /* 0x004fe4000bf45270 */
[----:B------:R-:W-:Y:S01]  /*6a40*/  @!UP0 USHF.R.U32.HI UR4, URZ, UR13, UR4 ;  /* 0x0000000dff048299 */ /* 0x000fe20008011604 */
[----:B------:R-:W-:Y:S02]  /*6a50*/  @!UP0 UMOV UR6, UR7 ;  /* 0x0000000700068c82 */ /* 0x000fe40008000000 */
[----:B---3--:R-:W-:Y:S02]  /*6a60*/  @!UP0 USHF.R.U32.HI UR6, URZ, UR10, UR6 ;  /* 0x0000000aff068299 */ /* 0x008fe40008011606 */
[----:B------:R-:W-:Y:S02]  /*6a70*/  @!UP0 USEL UR7, UR38, UR4, !UP2 ;  /* 0x0000000426078287 */ /* 0x000fe4000d000000 */
[----:B------:R-:W-:Y:S04]  /*6a80*/  @!UP0 USEL UR6, UR37, UR6, !UP1 ;  /* 0x0000000625068287 */ /* 0x000fe8000c800000 */
[----:B------:R-:W-:Y:S02]  /*6a90*/  @!UP0 UIADD3 UR4, UPT, UPT, -UR7, UR6, URZ ;  /* 0x0000000607048290 */ /* 0x000fe4000fffe1ff */
[----:B------:R-:W-:Y:S02]  /*6aa0*/  @!UP0 UIADD3 UR6, UPT, UPT, UR7, -UR6, URZ ;  /* 0x8000000607068290 */ /* 0x000fe4000fffe0ff */
[----:B------:R-:W-:Y:S02]  /*6ab0*/  @!UP0 UIMAD UR38, UR4, UR5, UR38 ;  /* 0x00000005042682a4 */ /* 0x000fe4000f8e0226 */
[----:B------:R-:W-:Y:S02]  /*6ac0*/  @!UP0 UIMAD UR37, UR6, UR14, UR37 ;  /* 0x0000000e062582a4 */ /* 0x000fe4000f8e0225 */
[----:B------:R-:W-:Y:S09]  /*6ad0*/  ULOP3.LUT UP0, URZ, UR11, 0x90, URZ, 0xc0, !UPT ;  /* 0x000000900bff7892 */ /* 0x000ff2000f80c0ff */
[----:B------:R-:W-:Y:S05]  /*6ae0*/  BRA.U !UP0, `(.L_x_100) ;  /* 0x00000001087c7547 */ /* 0x000fea000b800000 */
[----:B------:R-:W1:Y:S01]  /*6af0*/  LDCU.64 UR8, c[0x4][0x80] ;  /* 0x01001000ff0877ac */ /* 0x000e620008000a00 */
[----:B------:R-:W-:Y:S01]  /*6b00*/  MOV R2, 0x0 ;  /* 0x0000000000027802 */ /* 0x000fe20000000f00 */
[----:B------:R-:W-:Y:S02]  /*6b10*/  HFMA2 R12, -RZ, RZ, 0, 5.9604644775390625e-08 ;  /* 0x00000001ff0c7431 */ /* 0x000fe400000001ff */
[----:B------:R-:W-:Y:S01]  /*6b20*/  IMAD.MOV.U32 R8, RZ, RZ, 0x70 ;  /* 0x00000070ff087424 */ /* 0x000fe200078e00ff */
[----:B------:R2:W3:Y:S01]  /*6b30*/  LDC.64 R14, c[0x4][R2] ;  /* 0x01000000020e7b82 */ /* 0x0004e20000000a00 */
[----:B------:R-:W4:Y:S01]  /*6b40*/  LDCU.64 UR6, c[0x4][0x88] ;  /* 0x01001100ff0677ac */ /* 0x000f220008000a00 */
[----:B------:R-:W-:Y:S01]  /*6b50*/  IMAD.MOV.U32 R13, RZ, RZ, RZ ;  /* 0x000000ffff0d7224 */ /* 0x000fe200078e00ff */
[----:B------:R-:W2:Y:S01]  /*6b60*/  LDCU.64 UR4, c[0x4][0x8] ;  /* 0x01000100ff0477ac */ /* 0x000ea20008000a00 */
[----:B-1----:R-:W-:Y:S01]  /*6b70*/  MOV R5, UR9 ;  /* 0x0000000900057c02 */ /* 0x002fe20008000f00 */
[----:B------:R-:W-:Y:S01]  /*6b80*/  IMAD.U32 R4, RZ, RZ, UR8 ;  /* 0x00000008ff047e24 */ /* 0x000fe2000f8e00ff */
[----:B----4-:R-:W-:Y:S01]  /*6b90*/  MOV R7, UR7 ;  /* 0x0000000700077c02 */ /* 0x010fe20008000f00 */
[----:B------:R-:W-:Y:S01]  /*6ba0*/  IMAD.U32 R6, RZ, RZ, UR6 ;  /* 0x00000006ff067e24 */ /* 0x000fe2000f8e00ff */
[----:B--2---:R-:W-:Y:S01]  /*6bb0*/  MOV R11, UR5 ;  /* 0x00000005000b7c02 */ /* 0x004fe20008000f00 */
[----:B------:R-:W-:Y:S02]  /*6bc0*/  IMAD.U32 R10, RZ, RZ, UR4 ;  /* 0x00000004ff0a7e24 */ /* 0x000fe4000f8e00ff */
[----:B------:R-:W-:Y:S07]  /*6bd0*/  LEPC R20, `(.L_x_101) ;  /* 0x000000001014794e */ /* 0x000fee0000000000 */
[----:B---3-5:R-:W-:Y:S05]  /*6be0*/  CALL.ABS.NOINC R14 ;  /* 0x000000000e007343 */ /* 0x028fea0003c00000 */
.L_x_101:
[----:B------:R-:W1:Y:S01]  /*6bf0*/  LDCU.64 UR8, c[0x4][0x80] ;  /* 0x01001000ff0877ac */ /* 0x000e620008000a00 */
[----:B------:R-:W2:Y:S01]  /*6c00*/  LDC.64 R2, c[0x4][R2] ;  /* 0x0100000002027b82 */ /* 0x000ea20000000a00 */
[----:B------:R-:W-:Y:S02]  /*6c10*/  HFMA2 R12, -RZ, RZ, 0, 5.9604644775390625e-08 ;  /* 0x00000001ff0c7431 */ /* 0x000fe400000001ff */
[----:B------:R-:W-:Y:S02]  /*6c20*/  IMAD.MOV.U32 R8, RZ, RZ, 0x70 ;  /* 0x00000070ff087424 */ /* 0x000fe400078e00ff */
[----:B------:R-:W-:Y:S01]  /*6c30*/  IMAD.MOV.U32 R13, RZ, RZ, RZ ;  /* 0x000000ffff0d7224 */ /* 0x000fe200078e00ff */
[----:B------:R-:W3:Y:S01]  /*6c40*/  LDCU.64 UR6, c[0x4][0x88] ;  /* 0x01001100ff0677ac */ /* 0x000ee20008000a00 */
[----:B------:R-:W4:Y:S01]  /*6c50*/  LDCU.64 UR4, c[0x4][0x8] ;  /* 0x01000100ff0477ac */ /* 0x000f220008000a00 */
[----:B-1----:R-:W-:Y:S02]  /*6c60*/  MOV R4, UR8 ;  /* 0x0000000800047c02 */ /* 0x002fe40008000f00 */
[----:B------:R-:W-:Y:S02]  /*6c70*/  MOV R5, UR9 ;  /* 0x0000000900057c02 */ /* 0x000fe40008000f00 */
[----:B---3--:R-:W-:Y:S01]  /*6c80*/  MOV R7, UR7 ;  /* 0x0000000700077c02 */ /* 0x008fe20008000f00 */
[----:B------:R-:W-:Y:S01]  /*6c90*/  IMAD.U32 R6, RZ, RZ, UR6 ;  /* 0x00000006ff067e24 */ /* 0x000fe2000f8e00ff */
[----:B----4-:R-:W-:Y:S01]  /*6ca0*/  MOV R11, UR5 ;  /* 0x00000005000b7c02 */ /* 0x010fe20008000f00 */
[----:B------:R-:W-:Y:S02]  /*6cb0*/  IMAD.U32 R10, RZ, RZ, UR4 ;  /* 0x00000004ff0a7e24 */ /* 0x000fe4000f8e00ff */
[----:B------:R-:W-:Y:S07]  /*6cc0*/  LEPC R20, `(.L_x_100) ;  /* 0x000000001014794e */ /* 0x000fee0000000000 */
[----:B--2---:R-:W-:Y:S05]  /*6cd0*/  CALL.ABS.NOINC R2 ;  /* 0x0000000002007343 */ /* 0x004fea0003c00000 */
.L_x_100:
[----:B------:R-:W-:Y:S02]  /*6ce0*/  R2UR UR6, R96 ;  /* 0x00000000600672ca */ /* 0x000fe400000e0000 */
[----:B------:R-:W-:Y:S02]  /*6cf0*/  R2UR UR5, R88 ;  /* 0x00000000580572ca */ /* 0x000fe400000e0000 */
[----:B------:R-:W-:Y:S02]  /*6d00*/  R2UR UR4, R87 ;  /* 0x00000000570472ca */ /* 0x000fe400000e0000 */
[----:B------:R-:W-:Y:S02]  /*6d10*/  ISETP.NE.U32.AND P4, PT, R74, RZ, PT ;  /* 0x000000ff4a00720c */ /* 0x000fe40003f85070 */
[----:B------:R-:W-:Y:S02]  /*6d20*/  ISETP.NE.U32.AND P2, PT, RZ, UR58, PT ;  /* 0x0000003aff007c0c */ /* 0x000fe4000bf45070 */
[----:B------:R-:W-:Y:S02]  /*6d30*/  ISETP.NE.AND.EX P4, PT, R75, RZ, PT, P4 ;  /* 0x000000ff4b00720c */ /* 0x000fe40003f85340 */
[----:B------:R-:W-:Y:S01]  /*6d40*/  ISETP.NE.AND.EX P2, PT, RZ, UR59, PT, P2 ;  /* 0x0000003bff007c0c */ /* 0x000fe2000bf45320 */
[----:B------:R-:W-:Y:S02]  /*6d50*/  UISETP.NE.AND UP2, UPT, UR6, URZ, UPT ;  /* 0x000000ff0600728c */ /* 0x000fe4000bf45270 */
[----:B------:R-:W-:Y:S04]  /*6d60*/  UISETP.NE.U32.AND UP0, UPT, UR5, URZ, UPT ;  /* 0x000000ff0500728c */ /* 0x000fe8000bf05070 */
[----:B------:R-:W-:Y:S01]  /*6d70*/  UISETP.NE.AND.EX UP1, UPT, UR4, URZ, UPT, UP0 ;  /* 0x000000ff0400728c */ /* 0x000fe2000bf25300 */
[----:B------:R-:W-:Y:S01]  /*6d80*/  PLOP3.LUT P1, PT, PT, PT, UP2, 0x80, 0x8 ;  /* 0x000000000008781c */ /* 0x000fe20003f2f028 */
[----:B------:R-:W-:Y:S03]  /*6d90*/  UPLOP3.LUT UP0, UPT, UPT, UPT, UPT, 0x40, 0x4 ;  /* 0x000000000004789c */ /* 0x000fe60003f0e870 */
[----:B------:R-:W-:Y:S06]  /*6da0*/  @UP2 UPLOP3.LUT UP0, UPT, UPT, UPT, UP1, 0x80, 0x8 ;  /* 0x000000000008289c */ /* 0x000fec0003f0f010 */
[----:B------:R-:W-:Y:S01]  /*6db0*/  PLOP3.LUT P0, PT, PT, PT, UP0, 0x80, 0x8 ;  /* 0x000000000008781c */ /* 0x000fe20003f0f008 */
[----:B------:R-:W-:Y:S01]  /*6dc0*/  @!UPT UIADD3 URZ, UPT, UPT, URZ, URZ, URZ ;  /* 0x000000fffffff290 */ /* 0x000fe2000fffe0ff */
[----:B------:R-:W-:Y:S11]  /*6dd0*/  BRA.U !UP1, `(.L_x_102) ;  /* 0x0000000109407547 */ /* 0x000ff6000b800000 */
[----:B------:R-:W-:Y:S01]  /*6de0*/  UISETP.NE.U32.AND UP0, UPT, UR58, URZ, UPT ;  /* 0x000000ff3a00728c */ /* 0x000fe2000bf05070 */
[----:B------:R-:W-:Y:S01]  /*6df0*/  R2UR UR6, R88 ;  /* 0x00000000580672ca */ /* 0x000fe200000e0000 */
[----:B------:R-:W1:Y:S01]  /*6e00*/  LDCU.64 UR8, c[0x0][0x358] ;  /* 0x00006b00ff0877ac */ /* 0x000e620008000a00 */
[----:B------:R-:W-:Y:S02]  /*6e10*/  HFMA2 R85, -RZ, RZ, 0, 5.9604644775390625e-08 ;  /* 0x00000001ff557431 */ /* 0x000fe400000001ff */
[----:B------:R-:W-:Y:S01]  /*6e20*/  IMAD.MOV.U32 R0, RZ, RZ, 0x1 ;  /* 0x00000001ff007424 */ /* 0x000fe200078e00ff */
[----:B------:R-:W-:Y:S06]  /*6e30*/  UISETP.NE.AND.EX UP0, UPT, UR59, URZ, UPT, UP0 ;  /* 0x000000ff3b00728c */ /* 0x000fec000bf05300 */
[----:B------:R-:W-:Y:S05]  /*6e40*/  PLOP3.LUT P3, PT, PT, PT, UP0, 0x80, 0x8 ;  /* 0x000000000008781c */ /* 0x000fea0003f6f008 */
[----:B------:R-:W2:Y:S01]  /*6e50*/  @UP0 LDCU.64 UR4, c[0x0][0xc88] ;  /* 0x00019100ff0407ac */ /* 0x000ea20008000a00 */
[----:B------:R-:W-:Y:S07]  /*6e60*/  @UP0 UIMAD UR6, UR36, UR6, URZ ;  /* 0x00000006240602a4 */ /* 0x000fee000f8e02ff */
[----:B------:R-:W-:Y:S01]  /*6e70*/  @!P3 PRMT R85, R0, 0x7610, R85 ;  /* 0x000076100055b816 */ /* 0x000fe20000000055 */
[----:B--2---:R-:W-:Y:S06]  /*6e80*/  @UP0 UIMAD.WIDE UR4, UR6, 0x4, UR4 ;  /* 0x00000004060408a5 */ /* 0x004fec000f8e0204 */
[----:B------:R-:W-:Y:S02]  /*6e90*/  IMAD.U32 R2, RZ, RZ, UR4 ;  /* 0x00000004ff027e24 */ /* 0x000fe4000f8e00ff */
[----:B------:R-:W-:Y:S03]  /*6ea0*/  IMAD.U32 R3, RZ, RZ, UR5 ;  /* 0x00000005ff037e24 */ /* 0x000fe6000f8e00ff */
[----:B------:R-:W2:Y:S02]  /*6eb0*/  @!UP0 LDCU UR4, c[0x0][0xc80] ;  /* 0x00019000ff0487ac */ /* 0x000ea40008000800 */
[----:B-1---5:R1:W5:Y:S02]  /*6ec0*/  @P3 LDG.E R45, desc[UR8][R2.64] ;  /* 0x00000008022d3981 */ /* 0x022364000c1e1900 */
[----:B-12---:R-:W-:Y:S02]  /*6ed0*/  @!P3 MOV R45, UR4 ;  /* 0x00000004002dbc02 */ /* 0x006fe40008000f00 */
.L_x_102:
[----:B------:R-:W-:Y:S05]  /*6ee0*/  @!P4 BRA `(.L_x_103) ;  /* 0x000000000024c947 */ /* 0x000fea0003800000 */
[----:B------:R-:W-:Y:S01]  /*6ef0*/  ISETP.NE.U32.AND P3, PT, R72, RZ, PT ;  /* 0x000000ff4800720c */ /* 0x000fe20003f65070 */
[----:B------:R-:W1:Y:S03]  /*6f00*/  LDCU.64 UR4, c[0x0][0x358] ;  /* 0x00006b00ff0477ac */ /* 0x000e660008000a00 */
[----:B------:R-:W-:Y:S11]  /*6f10*/  ISETP.NE.AND.EX P3, PT, R73, RZ, PT, P3 ;  /* 0x000000ff4900720c */ /* 0x000ff60003f65330 */
[----:B------:R-:W-:Y:S02]  /*6f20*/  @!UPT UIADD3 URZ, UPT, UPT, URZ, URZ, URZ ;  /* 0x000000fffffff290 */ /* 0x000fe4000fffe0ff */
[----:B------:R-:W2:Y:S01]  /*6f30*/  @P3 LDC.64 R2, c[0x0][0xca8] ;  /* 0x00032a00ff023b82 */ /* 0x000ea20000000a00 */
[----:B------:R-:W-:Y:S04]  /*6f40*/  @P3 IMAD R0, R74, UR36, RZ ;  /* 0x000000244a003c24 */ /* 0x000fe8000f8e02ff */
[----:B--2---:R-:W-:Y:S05]  /*6f50*/  @P3 IMAD.WIDE R2, R0, 0x4, R2 ;  /* 0x0000000400023825 */ /* 0x004fea00078e0202 */
[----:B-1---5:R1:W5:Y:S02]  /*6f60*/  @P3 LDG.E R43, desc[UR4][R2.64] ;  /* 0x00000004022b3981 */ /* 0x022364000c1e1900 */
[----:B-1----:R-:W2:Y:S02]  /*6f70*/  @!P3 LDC R43, c[0x0][0xca0] ;  /* 0x00032800ff2bbb82 */ /* 0x002ea40000000800 */
.L_x_103:
[----:B-----5:R-:W-:Y:S01]  /*6f80*/  FSETP.NEU.AND P3, PT, R45, RZ, PT ;  /* 0x000000ff2d00720b */ /* 0x020fe20003f6d000 */
[----:B------:R-:W-:Y:S01]  /*6f90*/  ULOP3.LUT UR4, UR57, 0x1, URZ, 0x3c, !UPT ;  /* 0x0000000139047892 */ /* 0x000fe2000f8e3cff */
[----:B------:R-:W-:Y:S01]  /*6fa0*/  SEL R4, RZ, 0xffffffff, P2 ;  /* 0xffffffffff047807 */ /* 0x000fe20001000000 */
[----:B------:R-:W-:Y:S01]  /*6fb0*/  IMAD.U32 R51, RZ, RZ, UR44 ;  /* 0x0000002cff337e24 */ /* 0x000fe2000f8e00ff */
[----:B------:R-:W-:Y:S01]  /*6fc0*/  @P1 LOP3.LUT P2, RZ, R85, 0xff, RZ, 0xc0, !PT ;  /* 0x000000ff55ff1812 */ /* 0x000fe2000784c0ff */
[----:B------:R-:W-:Y:S01]  /*6fd0*/  IMAD.MOV.U32 R98, RZ, RZ, 0x10 ;  /* 0x00000010ff627424 */ /* 0x000fe200078e00ff */
[----:B------:R-:W-:Y:S01]  /*6fe0*/  @P1 SEL R0, RZ, 0xffffffff, P3 ;  /* 0xffffffffff001807 */ /* 0x000fe20001800000 */
[----:B------:R-:W-:Y:S01]  /*6ff0*/  IMAD.U32 R112, RZ, RZ, UR4 ;  /* 0x00000004ff707e24 */ /* 0x000fe2000f8e00ff */
[----:B------:R-:W-:Y:S01]  /*7000*/  LEA R104, R80, UR43, 0x3 ;  /* 0x0000002b50687c11 */ /* 0x000fe2000f8e18ff */
[----:B------:R-:W-:Y:S01]  /*7010*/  IMAD.SHL.U32 R99, R82, 0x2, RZ ;  /* 0x0000000252637824 */ /* 0x000fe200078e00ff */
[----:B------:R-:W-:Y:S01]  /*7020*/  @P0 SEL R0, R4, R0, !P2 ;  /* 0x0000000004000207 */ /* 0x000fe20005000000 */
[----:B------:R-:W-:Y:S01]  /*7030*/  IMAD.SHL.U32 R51, R51, 0x1000, RZ ;  /* 0x0000100033337824 */ /* 0x000fe200078e00ff */
[----:B------:R-:W-:Y:S01]  /*7040*/  PLOP3.LUT P2, PT, PT, PT, UP1, 0x80, 0x8 ;  /* 0x000000000008781c */ /* 0x000fe20003f4f018 */
[----:B------:R-:W-:Y:S01]  /*7050*/  BSSY B1, `(.L_x_104) ;  /* 0x000003b000017945 */ /* 0x000fe20003800000 */
[----:B------:R-:W-:Y:S01]  /*7060*/  @P1 LOP3.LUT R0, R0, 0x1, RZ, 0xc0, !PT ;  /* 0x0000000100001812 */ /* 0x000fe200078ec0ff */
[----:B------:R-:W-:Y:S01]  /*7070*/  IMAD.MOV.U32 R107, RZ, RZ, 0x1 ;  /* 0x00000001ff6b7424 */ /* 0x000fe200078e00ff */
[----:B------:R-:W-:Y:S01]  /*7080*/  LOP3.LUT P4, R76, R85, 0xff, RZ, 0xc0, !PT ;  /* 0x000000ff554c7812 */ /* 0x000fe2000788c0ff */
[----:B------:R-:W-:Y:S01]  /*7090*/  IMAD R105, R80, 0x40, R81 ;  /* 0x0000004050697824 */ /* 0x000fe200078e0251 */
[----:B------:R-:W-:Y:S01]  /*70a0*/  ISETP.NE.U32.OR P5, PT, R0, 0x1, !P1 ;  /* 0x000000010000780c */ /* 0x000fe20004fa5470 */
[----:B------:R-:W-:Y:S01]  /*70b0*/  IMAD.U32 R0, RZ, RZ, UR44 ;  /* 0x0000002cff007e24 */ /* 0x000fe2000f8e00ff */
[----:B------:R-:W-:Y:S01]  /*70c0*/  SEL R3, RZ, 0xffffffff, P3 ;  /* 0xffffffffff037807 */ /* 0x000fe20001800000 */
[----:B------:R-:W-:Y:S01]  /*70d0*/  IMAD.U32 R106, RZ, RZ, UR44 ;  /* 0x0000002cff6a7e24 */ /* 0x000fe2000f8e00ff */
[----:B------:R-:W-:Y:S02]  /*70e0*/  LOP3.LUT P6, RZ, R83, 0x40, RZ, 0xc0, !PT ;  /* 0x0000004053ff7812 */ /* 0x000fe400078cc0ff */
[----:B------:R-:W-:Y:S02]  /*70f0*/  CS2R R70, SRZ ;  /* 0x0000000000467805 */ /* 0x000fe4000001ff00 */
[----:B------:R-:W-:Y:S02]  /*7100*/  LEA R0, R0, UR43, 0x3 ;  /* 0x0000002b00007c11 */ /* 0x000fe4000f8e18ff */
[----:B------:R-:W-:Y:S02]  /*7110*/  CS2R R68, SRZ ;  /* 0x0000000000447805 */ /* 0x000fe4000001ff00 */
[----:B------:R-:W-:Y:S02]  /*7120*/  @P2 SEL R3, R4, R3, !P4 ;  /* 0x0000000304032207 */ /* 0x000fe40006000000 */
[----:B------:R-:W-:Y:S02]  /*7130*/  CS2R R66, SRZ ;  /* 0x0000000000427805 */ /* 0x000fe4000001ff00 */
[----:B------:R-:W-:Y:S02]  /*7140*/  SEL R98, R98, 0xfffffff0, !P6 ;  /* 0xfffffff062627807 */ /* 0x000fe40007000000 */
[----:B------:R-:W-:Y:S02]  /*7150*/  CS2R R64, SRZ ;  /* 0x0000000000407805 */ /* 0x000fe4000001ff00 */
[----:B------:R-:W-:Y:S02]  /*7160*/  LOP3.LUT R3, R3, 0x1, RZ, 0xc0, !PT ;  /* 0x0000000103037812 */ /* 0x000fe400078ec0ff */
[----:B------:R-:W-:Y:S02]  /*7170*/  CS2R R58, SRZ ;  /* 0x00000000003a7805 */ /* 0x000fe4000001ff00 */
[----:B------:R-:W-:Y:S02]  /*7180*/  @P5 SHF.L.U32 R2, R112, 0x1f, RZ ;  /* 0x0000001f70025819 */ /* 0x000fe400000006ff */
[----:B------:R-:W-:Y:S02]  /*7190*/  CS2R R56, SRZ ;  /* 0x0000000000387805 */ /* 0x000fe4000001ff00 */
[----:B------:R-:W-:Y:S02]  /*71a0*/  IADD3 R50, PT, PT, R51, UR43, R99 ;  /* 0x0000002b33327c10 */ /* 0x000fe4000fffe063 */
[----:B------:R-:W-:Y:S01]  /*71b0*/  CS2R R54, SRZ ;  /* 0x0000000000367805 */ /* 0x000fe2000001ff00 */
[----:B------:R1:W3:Y:S01]  /*71c0*/  @P5 SYNCS.PHASECHK.TRANS64.TRYWAIT P1, [R0+URZ+0x80], R2 ;  /* 0x00008002000055a7 */ /* 0x0002e200080211ff */
[----:B------:R-:W-:Y:S02]  /*71d0*/  ISETP.NE.U32.AND P2, PT, R3, 0x1, PT ;  /* 0x000000010300780c */ /* 0x000fe40003f45070 */
[----:B------:R-:W-:Y:S02]  /*71e0*/  CS2R R52, SRZ ;  /* 0x0000000000347805 */ /* 0x000fe4000001ff00 */
[----:B------:R-:W-:Y:S01]  /*71f0*/  P2R R97, PR, RZ, 0x20 ;  /* 0x00000020ff617803 */ /* 0x000fe20000000000 */
[----:B------:R-:W-:Y:S01]  /*7200*/  IMAD.IADD R49, R50, 0x1, R98 ;  /* 0x0000000132317824 */ /* 0x000fe200078e0262 */
[----:B------:R-:W-:Y:S02]  /*7210*/  P2R R113, PR, RZ, 0x4 ;  /* 0x00000004ff717803 */ /* 0x000fe40000000000 */
[----:B-1----:R-:W-:Y:S04]  /*7220*/  SHF.L.U32 R2, R79, 0x1f, RZ ;  /* 0x0000001f4f027819 */ /* 0x002fe800000006ff */
[----:B------:R1:W4:Y:S01]  /*7230*/  SYNCS.PHASECHK.TRANS64.TRYWAIT P0, [R104+URZ+0xe0], R2 ;  /* 0x0000e002680075a7 */ /* 0x00032200080011ff */
[----:B---3--:R-:W-:Y:S01]  /*7240*/  @P5 SEL R107, RZ, 0x1, !P1 ;  /* 0x00000001ff6b5807 */ /* 0x008fe20004800000 */
[----:B-1----:R-:W-:Y:S06]  /*7250*/  @!P5 BRA `(.L_x_105) ;  /* 0x000000000068d947 */ /* 0x002fec0003800000 */
[----:B------:R-:W-:Y:S01]  /*7260*/  ISETP.NE.AND P1, PT, R107, RZ, PT ;  /* 0x000000ff6b00720c */ /* 0x000fe20003f25270 */
[----:B------:R-:W-:Y:S01]  /*7270*/  BSSY B0, `(.L_x_106) ;  /* 0x000000d000007945 */ /* 0x000fe20003800000 */
[----:B------:R-:W-:Y:S02]  /*7280*/  CS2R R54, SRZ ;  /* 0x0000000000367805 */ /* 0x000fe4000001ff00 */
[----:B------:R-:W-:Y:S02]  /*7290*/  CS2R R52, SRZ ;  /* 0x0000000000347805 */ /* 0x000fe4000001ff00 */
[----:B------:R-:W-:Y:S02]  /*72a0*/  CS2R R58, SRZ ;  /* 0x00000000003a7805 */ /* 0x000fe4000001ff00 */
[----:B------:R-:W-:Y:S02]  /*72b0*/  CS2R R56, SRZ ;  /* 0x0000000000387805 */ /* 0x000fe4000001ff00 */
[----:B------:R-:W-:Y:S02]  /*72c0*/  CS2R R66, SRZ ;  /* 0x0000000000427805 */ /* 0x000fe4000001ff00 */
[----:B------:R-:W-:Y:S02]  /*72d0*/  CS2R R64, SRZ ;  /* 0x0000000000407805 */ /* 0x000fe4000001ff00 */
[----:B------:R-:W-:Y:S02]  /*72e0*/  CS2R R70, SRZ ;  /* 0x0000000000467805 */ /* 0x000fe4000001ff00 */
[----:B------:R-:W-:Y:S01]  /*72f0*/  CS2R R68, SRZ ;  /* 0x0000000000447805 */ /* 0x000fe2000001ff00 */
[----:B------:R-:W-:Y:S06]  /*7300*/  @P1 BRA `(.L_x_107) ;  /* 0x00000000000c1947 */ /* 0x000fec0003800000 */
[----:B------:R-:W-:Y:S04]  /*7310*/  SHF.L.U32 R3, R112, 0x1f, RZ ;  /* 0x0000001f70037819 */ /* 0x000fe800000006ff */
[----:B------:R-:W1:Y:S02]  /*7320*/  SYNCS.PHASECHK.TRANS64.TRYWAIT P1, [R0+URZ+0x80], R3 ;  /* 0x00008003000075a7 */ /* 0x000e6400080211ff */
[----:B-1----:R-:W-:Y:S05]  /*7330*/  @!P1 BRA `(.L_x_108) ;  /* 0x0000004c00109947 */ /* 0x002fea0003800000 */
.L_x_107:
[----:B------:R-:W-:Y:S05]  /*7340*/  BSYNC B0 ;  /* 0x0000000000007941 */ /* 0x000fea0003800000 */
.L_x_106:
[----:B------:R-:W-:Y:S01]  /*7350*/  ISETP.NE.AND P1, PT, R113, RZ, PT ;  /* 0x000000ff7100720c */ /* 0x000fe20003f25270 */
[----:B------:R-:W-:Y:S04]  /*7360*/  UIADD3 UR4, UPT, UPT, UR44, 0x1, URZ ;  /* 0x000000012c047890 */ /* 0x000fe8000fffe0ff */
[----:B------:R-:W-:Y:S04]  /*7370*/  UISETP.NE.AND UP0, UPT, UR4, 0x3, UPT ;  /* 0x000000030400788c */ /* 0x000fe8000bf05270 */
[----:B------:R-:W-:Y:S02]  /*7380*/  USEL UR5, URZ, 0x1, UP0 ;  /* 0x00000001ff057887 */ /* 0x000fe40008000000 */
[----:B------:R-:W-:Y:S02]  /*7390*/  USEL UR4, UR4, URZ, UP0 ;  /* 0x000000ff04047287 */ /* 0x000fe40008000000 */
[----:B------:R3:W1:Y:S02]  /*73a0*/  @P1 LDS.128 R52, [R50+0x200] ;  /* 0x0002000032341984 */ /* 0x0006640000000c00 */
[----:B------:R-:W-:Y:S02]  /*73b0*/  LOP3.LUT R112, R112, UR5, RZ, 0x3c, !PT ;  /* 0x0000000570707c12 */ /* 0x000fe4000f8e3cff */
[----:B------:R3:W1:Y:S01]  /*73c0*/  @P1 LDS.128 R56, [R49+0x200] ;  /* 0x0002000031381984 */ /* 0x0006620000000c00 */
[----:B------:R-:W-:Y:S03]  /*73d0*/  IMAD.U32 R106, RZ, RZ, UR4 ;  /* 0x00000004ff6a7e24 */ /* 0x000fe6000f8e00ff */
[----:B------:R3:W1:Y:S04]  /*73e0*/  @P1 LDS.128 R64, [R50+0xa00] ;  /* 0x000a000032401984 */ /* 0x0006680000000c00 */
[----:B------:R3:W1:Y:S02]  /*73f0*/  @P1 LDS.128 R68, [R49+0xa00] ;  /* 0x000a000031441984 */ /* 0x0006640000000c00 */
.L_x_105:
[----:B------:R-:W-:Y:S05]  /*7400*/  BSYNC B1 ;  /* 0x0000000000017941 */ /* 0x000fea0003800000 */
.L_x_104:
[----:B------:R-:W-:Y:S01]  /*7410*/  HFMA2 R39, -RZ, RZ, 0, 0 ;  /* 0x00000000ff277431 */ /* 0x000fe200000001ff */
[----:B-1----:R-:W-:Y:S01]  /*7420*/  SHF.R.U32.HI R0, RZ, 0x15, R105 ;  /* 0x00000015ff007819 */ /* 0x002fe20000011669 */
[----:B----4-:R-:W-:Y:S06]  /*7430*/  @P0 BRA `(.L_x_109) ;  /* 0x0000000000080947 */ /* 0x010fec0003800000 */
[----:B------:R-:W1:Y:S02]  /*7440*/  SYNCS.PHASECHK.TRANS64.TRYWAIT P0, [R104+URZ+0xe0], R2 ;  /* 0x0000e002680075a7 */ /* 0x000e6400080011ff */
[----:B-1----:R-:W-:Y:S05]  /*7450*/  @!P0 BRA `(.L_x_110) ;  /* 0x0000004800dc8947 */ /* 0x002fea0003800000 */
.L_x_109:
[----:B-1----:R-:W-:Y:S01]  /*7460*/  LOP3.LUT R2, R0, 0x3, RZ, 0xc0, !PT ;  /* 0x0000000300027812 */ /* 0x002fe200078ec0ff */
[----:B------:R-:W-:Y:S01]  /*7470*/  IMAD.MOV.U32 R38, RZ, RZ, RZ ;  /* 0x000000ffff267224 */ /* 0x000fe200078e00ff */
[----:B------:R-:W-:Y:S02]  /*7480*/  CS2R R36, SRZ ;  /* 0x0000000000247805 */ /* 0x000fe4000001ff00 */
[----:B------:R-:W-:Y:S02]  /*7490*/  CS2R R34, SRZ ;  /* 0x0000000000227805 */ /* 0x000fe4000001ff00 */
[----:B------:R-:W-:Y:S02]  /*74a0*/  ISETP.NE.AND P0, PT, R84, R2, PT ;  /* 0x000000025400720c */ /* 0x000fe40003f05270 */
[----:B------:R-:W-:Y:S02]  /*74b0*/  CS2R R32, SRZ ;  /* 0x0000000000207805 */ /* 0x000fe4000001ff00 */
        /* <DEDUP_REMOVED lines=13> */
[----:B------:R-:W-:Y:S11]  /*7590*/  LOP3.LUT P0, RZ, R0, 0x3, R86, 0x48, !PT ;  /* 0x0000000300ff7812 */ /* 0x000ff60007804856 */
[----:B------:R-:W-:Y:S02]  /*75a0*/  @!UPT UIADD3 URZ, UPT, UPT, URZ, URZ, URZ ;  /* 0x000000fffffff290 */ /* 0x000fe4000fffe0ff */
[----:B------:R-:W-:Y:S05]  /*75b0*/  @!P0 BRA `(.L_x_112) ;  /* 0x0000000000408947 */ /* 0x000fea0003800000 */
[----:B------:R-:W1:Y:S01]  /*75c0*/  LDCU.64 UR8, c[0x4][0x70] ;  /* 0x01000e00ff0877ac */ /* 0x000e620008000a00 */
[----:B------:R-:W-:Y:S01]  /*75d0*/  MOV R15, 0x0 ;  /* 0x00000000000f7802 */ /* 0x000fe20000000f00 */
[----:B------:R-:W-:Y:S02]  /*75e0*/  HFMA2 R12, -RZ, RZ, 0, 5.9604644775390625e-08 ;  /* 0x00000001ff0c7431 */ /* 0x000fe400000001ff */
[----:B------:R-:W-:Y:S02]  /*75f0*/  IMAD.MOV.U32 R8, RZ, RZ, 0x192 ;  /* 0x00000192ff087424 */ /* 0x000fe400078e00ff */
[----:B------:R-:W-:Y:S01]  /*7600*/  IMAD.MOV.U32 R13, RZ, RZ, RZ ;  /* 0x000000ffff0d7224 */ /* 0x000fe200078e00ff */
[----:B------:R-:W4:Y:S01]  /*7610*/  LDCU.64 UR6, c[0x4][0x78] ;  /* 0x01000f00ff0677ac */ /* 0x000f220008000a00 */
[----:B------:R-:W2:Y:S01]  /*7620*/  LDC.64 R14, c[0x4][R15] ;  /* 0x010000000f0e7b82 */ /* 0x000ea20000000a00 */
[----:B------:R-:W5:Y:S01]  /*7630*/  LDCU.64 UR4, c[0x4][0x10] ;  /* 0x01000200ff0477ac */ /* 0x000f620008000a00 */
[----:B-1----:R-:W-:Y:S01]  /*7640*/  MOV R5, UR9 ;  /* 0x0000000900057c02 */ /* 0x002fe20008000f00 */
[----:B------:R-:W-:Y:S01]  /*7650*/  IMAD.U32 R4, RZ, RZ, UR8 ;  /* 0x00000008ff047e24 */ /* 0x000fe2000f8e00ff */
[----:B----4-:R-:W-:Y:S01]  /*7660*/  MOV R7, UR7 ;  /* 0x0000000700077c02 */ /* 0x010fe20008000f00 */
[----:B------:R-:W-:Y:S01]  /*7670*/  IMAD.U32 R6, RZ, RZ, UR6 ;  /* 0x00000006ff067e24 */ /* 0x000fe2000f8e00ff */
[----:B-----5:R-:W-:Y:S01]  /*7680*/  MOV R11, UR5 ;  /* 0x00000005000b7c02 */ /* 0x020fe20008000f00 */
[----:B------:R-:W-:Y:S02]  /*7690*/  IMAD.U32 R10, RZ, RZ, UR4 ;  /* 0x00000004ff0a7e24 */ /* 0x000fe4000f8e00ff */
[----:B------:R-:W-:Y:S07]  /*76a0*/  LEPC R20, `(.L_x_112) ;  /* 0x000000001014794e */ /* 0x000fee0000000000 */
[----:B--23--:R-:W-:Y:S05]  /*76b0*/  CALL.ABS.NOINC R14 ;  /* 0x000000000e007343 */ /* 0x00cfea0003c00000 */
.L_x_112:
[----:B------:R-:W-:Y:S05]  /*76c0*/  WARPSYNC.ALL ;  /* 0x0000000000007948 */ /* 0x000fea0003800000 */
[C---:B------:R-:W-:Y:S01]  /*76d0*/  R2UR UR4, R105.reuse ;  /* 0x00000000690472ca */ /* 0x040fe200000e0000 */
[----:B------:R-:W-:Y:S05]  /*76e0*/  VIADD R0, R105, 0x20 ;  /* 0x0000002069007836 */ /* 0x000fea0000000000 */
[----:B------:R-:W-:Y:S04]  /*76f0*/  SHF.R.U32.HI R0, RZ, 0x15, R0 ;  /* 0x00000015ff007819 */ /* 0x000fe80000011600 */
[----:B------:R-:W-:Y:S03]  /*7700*/  LOP3.LUT P0, RZ, R0, 0x3, R86, 0x48, !PT ;  /* 0x0000000300ff7812 */ /* 0x000fe60007804856 */
[----:B------:R-:W1:Y:S10]  /*7710*/  LDTM.x16 R24, tmem[UR4] ;  /* 0x00000004001879ee */ /* 0x000e740008240000 */
[----:B-1----:R-:W-:Y:S05]  /*7720*/  @!P0 BRA `(.L_x_113) ;  /* 0x0000000000408947 */ /* 0x002fea0003800000 */
        /* <DEDUP_REMOVED lines=16> */
.L_x_113:
[----:B------:R-:W-:Y:S05]  /*7830*/  WARPSYNC.ALL ;  /* 0x0000000000007948 */ /* 0x000fea0003800000 */
[----:B------:R-:W-:Y:S11]  /*7840*/  R2UR UR4, R105 ;  /* 0x00000000690472ca */ /* 0x000ff600000e0000 */
[----:B------:R-:W-:Y:S02]  /*7850*/  @!UPT UIADD3 URZ, UPT, UPT, URZ, URZ, URZ ;  /* 0x000000fffffff290 */ /* 0x000fe4000fffe0ff */
[----:B------:R-:W1:Y:S02]  /*7860*/  LDTM.x16 R4, tmem[UR4+0x20] ;  /* 0x00002004000479ee */ /* 0x000e640008240000 */
[----:B-1----:R-:W-:Y:S01]  /*7870*/  NOP ;  /* 0x0000000000007918 */ /* 0x002fe20000000000 */
.L_x_111:
[----:B------:R-:W-:Y:S01]  /*7880*/  SHF.L.U32 R20, R52, 0x10, RZ ;  /* 0x0000001034147819 */ /* 0x000fe200000006ff */
[C---:B--2---:R-:W-:Y:S01]  /*7890*/  FMUL R0, R43.reuse, R24 ;  /* 0x000000182b007220 */ /* 0x044fe20000400000 */
[----:B------:R-:W-:Y:S01]  /*78a0*/  ISETP.NE.AND P0, PT, R84, R2, PT ;  /* 0x000000025400720c */ /* 0x000fe20003f05270 */
[----:B------:R-:W-:Y:S01]  /*78b0*/  FMUL R2, R43, R25 ;  /* 0x000000192b027220 */ /* 0x000fe20000400000 */
[----:B------:R-:W-:Y:S01]  /*78c0*/  LOP3.LUT R21, R52, 0xffff0000, RZ, 0xc0, !PT ;  /* 0xffff000034157812 */ /* 0x000fe200078ec0ff */
[----:B------:R-:W-:Y:S01]  /*78d0*/  FFMA R0, R45, R20, R0 ;  /* 0x000000142d007223 */ /* 0x000fe20000000000 */
[----:B------:R-:W-:Y:S01]  /*78e0*/  SHF.L.U32 R22, R53, 0x10, RZ ;  /* 0x0000001035167819 */ /* 0x000fe200000006ff */
[----:B------:R-:W-:Y:S01]  /*78f0*/  FMUL R3, R43, R26 ;  /* 0x0000001a2b037220 */ /* 0x000fe20000400000 */
[----:B------:R-:W-:Y:S01]  /*7900*/  LOP3.LUT R23, R53, 0xffff0000, RZ, 0xc0, !PT ;  /* 0xffff000035177812 */ /* 0x000fe200078ec0ff */
[----:B------:R-:W-:Y:S01]  /*7910*/  FFMA R2, R45, R21, R2 ;  /* 0x000000152d027223 */ /* 0x000fe20000000002 */
[C---:B------:R-:W-:Y:S01]  /*7920*/  SHF.L.U32 R40, R54.reuse, 0x10, RZ ;  /* 0x0000001036287819 */ /* 0x040fe200000006ff */
[----:B------:R-:W-:Y:S01]  /*7930*/  FMUL R20, R43, R27 ;  /* 0x0000001b2b147220 */ /* 0x000fe20000400000 */
[----:B------:R-:W-:Y:S01]  /*7940*/  LOP3.LUT R41, R54, 0xffff0000, RZ, 0xc0, !PT ;  /* 0xffff000036297812 */ /* 0x000fe200078ec0ff */
[----:B------:R-:W-:Y:S01]  /*7950*/  FFMA R3, R45, R22, R3 ;  /* 0x000000162d037223 */ /* 0x000fe20000000003 */
[----:B------:R-:W-:Y:S01]  /*7960*/  F2FP.BF16.F32.PACK_AB R60, R2, R0 ;  /* 0x00000000023c723e */ /* 0x000fe200000010ff */
[----:B------:R-:W-:Y:S01]  /*7970*/  FMUL R21, R43, R28 ;  /* 0x0000001c2b157220 */ /* 0x000fe20000400000 */
[----:B------:R-:W-:Y:S01]  /*7980*/  LOP3.LUT R42, R69, 0xffff0000, RZ, 0xc0, !PT ;  /* 0xffff0000452a7812 */ /* 0x000fe200078ec0ff */
[----:B------:R-:W-:Y:S01]  /*7990*/  FMUL R22, R43, R29 ;  /* 0x0000001d2b167220 */ /* 0x000fe20000400000 */
[----:B------:R-:W-:Y:S01]  /*79a0*/  SHF.L.U32 R44, R70, 0x10, RZ ;  /* 0x00000010462c7819 */ /* 0x000fe200000006ff */
[----:B------:R-:W-:Y:S01]  /*79b0*/  FFMA R20, R45, R23, R20 ;  /* 0x000000172d147223 */ /* 0x000fe20000000014 */
[----:B------:R-:W-:Y:S01]  /*79c0*/  SHF.L.U32 R23, R55, 0x10, RZ ;  /* 0x0000001037177819 */ /* 0x000fe200000006ff */
[----:B------:R-:W-:Y:S01]  /*79d0*/  FFMA R21, R45, R40, R21 ;  /* 0x000000282d157223 */ /* 0x000fe20000000015 */
[----:B------:R-:W-:Y:S01]  /*79e0*/  LOP3.LUT R40, R55, 0xffff0000, RZ, 0xc0, !PT ;  /* 0xffff000037287812 */ /* 0x000fe200078ec0ff */
[----:B------:R-:W-:Y:S01]  /*79f0*/  FFMA R22, R45, R41, R22 ;  /* 0x000000292d167223 */ /* 0x000fe20000000016 */
[----:B------:R-:W-:Y:S01]  /*7a00*/  F2FP.BF16.F32.PACK_AB R61, R20, R3 ;  /* 0x00000003143d723e */ /* 0x000fe200000010ff */
[C---:B------:R-:W-:Y:S01]  /*7a10*/  FMUL R0, R43.reuse, R30 ;  /* 0x0000001e2b007220 */ /* 0x040fe20000400000 */
[----:B------:R-:W-:Y:S01]  /*7a20*/  LOP3.LUT R41, R58, 0xffff0000, RZ, 0xc0, !PT ;  /* 0xffff00003a297812 */ /* 0x000fe200078ec0ff */
[----:B------:R-:W-:Y:S01]  /*7a30*/  FMUL R2, R43, R31 ;  /* 0x0000001f2b027220 */ /* 0x000fe20000400000 */
[----:B------:R-:W-:Y:S01]  /*7a40*/  F2FP.BF16.F32.PACK_AB R62, R22, R21 ;  /* 0x00000015163e723e */ /* 0x000fe200000010ff */
[C---:B------:R-:W-:Y:S01]  /*7a50*/  FFMA R0, R45.reuse, R23, R0 ;  /* 0x000000172d007223 */ /* 0x040fe20000000000 */
[C---:B------:R-:W-:Y:S01]  /*7a60*/  SHF.L.U32 R22, R56.reuse, 0x10, RZ ;  /* 0x0000001038167819 */ /* 0x040fe200000006ff */
[----:B------:R-:W-:Y:S01]  /*7a70*/  FFMA R2, R45, R40, R2 ;  /* 0x000000282d027223 */ /* 0x000fe20000000002 */
[----:B------:R-:W-:Y:S01]  /*7a80*/  LOP3.LUT R23, R56, 0xffff0000, RZ, 0xc0, !PT ;  /* 0xffff000038177812 */ /* 0x000fe200078ec0ff */
[----:B------:R-:W-:Y:S01]  /*7a90*/  FMUL R3, R43, R32 ;  /* 0x000000202b037220 */ /* 0x000fe20000400000 */
[----:B------:R-:W-:Y:S01]  /*7aa0*/  SHF.L.U32 R40, R57, 0x10, RZ ;  /* 0x0000001039287819 */ /* 0x000fe200000006ff */
[C---:B------:R-:W-:Y:S01]  /*7ab0*/  FMUL R20, R43.reuse, R33 ;  /* 0x000000212b147220 */ /* 0x040fe20000400000 */
[----:B------:R-:W-:Y:S01]  /*7ac0*/  F2FP.BF16.F32.PACK_AB R63, R2, R0 ;  /* 0x00000000023f723e */ /* 0x000fe200000010ff */
[----:B------:R-:W-:Y:S01]  /*7ad0*/  FMUL R21, R43, R34 ;  /* 0x000000222b157220 */ /* 0x000fe20000400000 */
[----:B------:R-:W-:Y:S01]  /*7ae0*/  LOP3.LUT R46, R70, 0xffff0000, RZ, 0xc0, !PT ;  /* 0xffff0000462e7812 */ /* 0x000fe200078ec0ff */
[----:B------:R-:W-:Y:S01]  /*7af0*/  FFMA R3, R45, R22, R3 ;  /* 0x000000162d037223 */ /* 0x000fe20000000003 */
[----:B------:R-:W-:Y:S01]  /*7b00*/  SHF.L.U32 R47, R71, 0x10, RZ ;  /* 0x00000010472f7819 */ /* 0x000fe200000006ff */
[----:B------:R-:W-:Y:S01]  /*7b10*/  FFMA R20, R45, R23, R20 ;  /* 0x000000172d147223 */ /* 0x000fe20000000014 */
[----:B------:R-:W-:Y:S01]  /*7b20*/  LOP3.LUT R23, R57, 0xffff0000, RZ, 0xc0, !PT ;  /* 0xffff000039177812 */ /* 0x000fe200078ec0ff */
[----:B------:R-:W-:Y:S01]  /*7b30*/  FFMA R21, R45, R40, R21 ;  /* 0x000000282d157223 */ /* 0x000fe20000000015 */
[----:B------:R-:W-:Y:S01]  /*7b40*/  SHF.L.U32 R40, R58, 0x10, RZ ;  /* 0x000000103a287819 */ /* 0x000fe200000006ff */
[C---:B------:R-:W-:Y:S01]  /*7b50*/  FMUL R0, R43.reuse, R35 ;  /* 0x000000232b007220 */ /* 0x040fe20000400000 */
[----:B------:R-:W-:Y:S01]  /*7b60*/  F2FP.BF16.F32.PACK_AB R100, R20, R3 ;  /* 0x000000031464723e */ /* 0x000fe200000010ff */
[----:B------:R-:W-:Y:S01]  /*7b70*/  FMUL R2, R43, R36 ;  /* 0x000000242b027220 */ /* 0x000fe20000400000 */
[----:B------:R-:W-:Y:S01]  /*7b80*/  LOP3.LUT R48, R71, 0xffff0000, RZ, 0xc0, !PT ;  /* 0xffff000047307812 */ /* 0x000fe200078ec0ff */
[----:B------:R-:W-:Y:S01]  /*7b90*/  FMUL R22, R43, R37 ;  /* 0x000000252b167220 */ /* 0x000fe20000400000 */
[----:B------:R-:W-:Y:S01]  /*7ba0*/  ISETP.NE.AND P1, PT, R84, RZ, PT ;  /* 0x000000ff5400720c */ /* 0x000fe20003f25270 */
[----:B------:R-:W-:Y:S01]  /*7bb0*/  FFMA R0, R45, R23, R0 ;  /* 0x000000172d007223 */ /* 0x000fe20000000000 */
[----:B------:R-:W-:Y:S01]  /*7bc0*/  SHF.L.U32 R23, R59, 0x10, RZ ;  /* 0x000000103b177819 */ /* 0x000fe200000006ff */
[----:B------:R-:W-:Y:S01]  /*7bd0*/  FFMA R2, R45, R40, R2 ;  /* 0x000000282d027223 */ /* 0x000fe20000000002 */
[----:B------:R-:W-:Y:S01]  /*7be0*/  LOP3.LUT R40, R59, 0xffff0000, RZ, 0xc0, !PT ;  /* 0xffff00003b287812 */ /* 0x000fe200078ec0ff */
[----:B------:R1:W-:Y:S01]  /*7bf0*/  @!P0 STS.128 [R50+0x200], R60 ;  /* 0x0002003c32008388 */ /* 0x0003e20000000c00 */
[----:B------:R-:W-:Y:S01]  /*7c00*/  F2FP.BF16.F32.PACK_AB R101, R0, R21 ;  /* 0x000000150065723e */ /* 0x000fe200000010ff */
[----:B------:R-:W-:Y:S01]  /*7c10*/  FFMA R22, R45, R41, R22 ;  /* 0x000000292d167223 */ /* 0x000fe20000000016 */
[----:B------:R-:W-:Y:S01]  /*7c20*/  LOP3.LUT R41, R66, 0xffff0000, RZ, 0xc0, !PT ;  /* 0xffff000042297812 */ /* 0x000fe200078ec0ff */
[C---:B------:R-:W-:Y:S01]  /*7c30*/  FMUL R3, R43.reuse, R38 ;  /* 0x000000262b037220 */ /* 0x040fe20000400000 */
[C---:B------:R-:W-:Y:S01]  /*7c40*/  FMUL R20, R43.reuse, R39 ;  /* 0x000000272b147220 */ /* 0x040fe20000400000 */
        /* <DEDUP_REMOVED lines=8> */
[----:B------:R-:W-:Y:S01]  /*7cd0*/  FMUL R21, R43, R6 ;  /* 0x000000062b157220 */ /* 0x000fe20000400000 */
[C---:B------:R-:W-:Y:S01]  /*7ce0*/  FFMA R0, R45.reuse, R22, R0 ;  /* 0x000000162d007223 */ /* 0x040fe20000000000 */
[C---:B------:R-:W-:Y:S01]  /*7cf0*/  FFMA R2, R45.reuse, R23, R2 ;  /* 0x000000172d027223 */ /* 0x040fe20000000002 */
[----:B------:R-:W-:Y:S01]  /*7d00*/  F2FP.BF16.F32.PACK_AB R103, R20, R3 ;  /* 0x000000031467723e */ /* 0x000fe200000010ff */
[----:B------:R-:W-:Y:S01]  /*7d10*/  FFMA R21, R45, R40, R21 ;  /* 0x000000282d157223 */ /* 0x000fe20000000015 */
[----:B------:R-:W-:Y:S01]  /*7d20*/  LOP3.LUT R23, R65, 0xffff0000, RZ, 0xc0, !PT ;  /* 0xffff000041177812 */ /* 0x000fe200078ec0ff */
[C---:B------:R-:W-:Y:S01]  /*7d30*/  FMUL R3, R43.reuse, R7 ;  /* 0x000000072b037220 */ /* 0x040fe20000400000 */
[----:B------:R-:W-:Y:S01]  /*7d40*/  SHF.L.U32 R40, R66, 0x10, RZ ;  /* 0x0000001042287819 */ /* 0x000fe200000006ff */
[----:B------:R1:W-:Y:S01]  /*7d50*/  @!P0 STS.128 [R49+0x200], R100 ;  /* 0x0002006431008388 */ /* 0x0003e20000000c00 */
[C---:B------:R-:W-:Y:S01]  /*7d60*/  FMUL R20, R43.reuse, R8 ;  /* 0x000000082b147220 */ /* 0x040fe20000400000 */
[----:B------:R-:W-:Y:S01]  /*7d70*/  FMUL R22, R43, R9 ;  /* 0x000000092b167220 */ /* 0x000fe20000400000 */
[C---:B------:R-:W-:Y:S01]  /*7d80*/  FFMA R3, R45.reuse, R23, R3 ;  /* 0x000000172d037223 */ /* 0x040fe20000000003 */
[----:B------:R-:W-:Y:S01]  /*7d90*/  F2FP.BF16.F32.PACK_AB R108, R2, R0 ;  /* 0x00000000026c723e */ /* 0x000fe200000010ff */
[----:B------:R-:W-:Y:S01]  /*7da0*/  FFMA R20, R45, R40, R20 ;  /* 0x000000282d147223 */ /* 0x000fe20000000014 */
[----:B------:R-:W-:Y:S01]  /*7db0*/  SHF.L.U32 R23, R67, 0x10, RZ ;  /* 0x0000001043177819 */ /* 0x000fe200000006ff */
[----:B------:R-:W-:Y:S01]  /*7dc0*/  FMUL R0, R43, R10 ;  /* 0x0000000a2b007220 */ /* 0x000fe20000400000 */
[----:B------:R-:W-:Y:S01]  /*7dd0*/  LOP3.LUT R40, R67, 0xffff0000, RZ, 0xc0, !PT ;  /* 0xffff000043287812 */ /* 0x000fe200078ec0ff */
[----:B------:R-:W-:Y:S01]  /*7de0*/  FFMA R22, R45, R41, R22 ;  /* 0x000000292d167223 */ /* 0x000fe20000000016 */
[----:B------:R-:W-:Y:S01]  /*7df0*/  FMUL R2, R43, R11 ;  /* 0x0000000b2b027220 */ /* 0x000fe20000400000 */
[----:B------:R-:W-:Y:S01]  /*7e00*/  FFMA R0, R45, R23, R0 ;  /* 0x000000172d007223 */ /* 0x000fe20000000000 */
[----:B------:R-:W-:Y:S01]  /*7e10*/  F2FP.BF16.F32.PACK_AB R109, R3, R21 ;  /* 0x00000015036d723e */ /* 0x000fe200000010ff */
[----:B------:R-:W-:Y:S01]  /*7e20*/  FMUL R3, R43, R12 ;  /* 0x0000000c2b037220 */ /* 0x000fe20000400000 */
[----:B------:R-:W-:Y:S01]  /*7e30*/  FFMA R2, R45, R40, R2 ;  /* 0x000000282d027223 */ /* 0x000fe20000000002 */
[----:B------:R-:W-:Y:S01]  /*7e40*/  SHF.L.U32 R23, R68, 0x10, RZ ;  /* 0x0000001044177819 */ /* 0x000fe200000006ff */
[C---:B------:R-:W-:Y:S01]  /*7e50*/  FMUL R21, R43.reuse, R14 ;  /* 0x0000000e2b157220 */ /* 0x040fe20000400000 */
[----:B------:R-:W-:Y:S01]  /*7e60*/  F2FP.BF16.F32.PACK_AB R110, R22, R20 ;  /* 0x00000014166e723e */ /* 0x000fe200000010ff */
[C---:B------:R-:W-:Y:S01]  /*7e70*/  FMUL R20, R43.reuse, R13 ;  /* 0x0000000d2b147220 */ /* 0x040fe20000400000 */
[----:B------:R-:W-:Y:S01]  /*7e80*/  LOP3.LUT R40, R68, 0xffff0000, RZ, 0xc0, !PT ;  /* 0xffff000044287812 */ /* 0x000fe200078ec0ff */
[----:B------:R-:W-:Y:S01]  /*7e90*/  FMUL R22, R43, R15 ;  /* 0x0000000f2b167220 */ /* 0x000fe20000400000 */
[----:B------:R-:W-:Y:S01]  /*7ea0*/  SHF.L.U32 R41, R69, 0x10, RZ ;  /* 0x0000001045297819 */ /* 0x000fe200000006ff */
[----:B------:R-:W-:Y:S01]  /*7eb0*/  FFMA R3, R45, R23, R3 ;  /* 0x000000172d037223 */ /* 0x000fe20000000003 */
[----:B------:R-:W-:Y:S01]  /*7ec0*/  FMUL R23, R43, R16 ;  /* 0x000000102b177220 */ /* 0x000fe20000400000 */
[----:B------:R-:W-:Y:S01]  /*7ed0*/  FFMA R20, R45, R40, R20 ;  /* 0x000000282d147223 */ /* 0x000fe20000000014 */
[----:B------:R-:W-:Y:S01]  /*7ee0*/  FMUL R40, R43, R17 ;  /* 0x000000112b287220 */ /* 0x000fe20000400000 */
[C---:B------:R-:W-:Y:S01]  /*7ef0*/  FFMA R21, R45.reuse, R41, R21 ;  /* 0x000000292d157223 */ /* 0x040fe20000000015 */
[----:B------:R-:W-:Y:S01]  /*7f00*/  FFMA R22, R45, R42, R22 ;  /* 0x0000002a2d167223 */ /* 0x000fe20000000016 */
[C---:B------:R-:W-:Y:S01]  /*7f10*/  FMUL R41, R43.reuse, R18 ;  /* 0x000000122b297220 */ /* 0x040fe20000400000 */
[----:B------:R-:W-:Y:S01]  /*7f20*/  FMUL R42, R43, R19 ;  /* 0x000000132b2a7220 */ /* 0x000fe20000400000 */
[----:B------:R-:W-:Y:S01]  /*7f30*/  F2FP.BF16.F32.PACK_AB R111, R2, R0 ;  /* 0x00000000026f723e */ /* 0x000fe200000010ff */
[C---:B------:R-:W-:Y:S01]  /*7f40*/  FFMA R23, R45.reuse, R44, R23 ;  /* 0x0000002c2d177223 */ /* 0x040fe20000000017 */
[C---:B------:R-:W-:Y:S01]  /*7f50*/  FFMA R40, R45.reuse, R46, R40 ;  /* 0x0000002e2d287223 */ /* 0x040fe20000000028 */
[C---:B------:R-:W-:Y:S01]  /*7f60*/  FFMA R41, R45.reuse, R47, R41 ;  /* 0x0000002f2d297223 */ /* 0x040fe20000000029 */
[----:B------:R-:W-:Y:S01]  /*7f70*/  FFMA R42, R45, R48, R42 ;  /* 0x000000302d2a7223 */ /* 0x000fe2000000002a */
[----:B------:R1:W-:Y:S01]  /*7f80*/  @!P0 STS.128 [R50+0xa00], R108 ;  /* 0x000a006c32008388 */ /* 0x0003e20000000c00 */
[----:B------:R-:W-:Y:S02]  /*7f90*/  F2FP.BF16.F32.PACK_AB R21, R22, R21 ;  /* 0x000000151615723e */ /* 0x000fe400000010ff */
[----:B------:R-:W-:Y:S02]  /*7fa0*/  F2FP.BF16.F32.PACK_AB R22, R40, R23 ;  /* 0x000000172816723e */ /* 0x000fe400000010ff */
[----:B------:R-:W-:Y:S02]  /*7fb0*/  F2FP.BF16.F32.PACK_AB R20, R20, R3 ;  /* 0x000000031414723e */ /* 0x000fe400000010ff */
[----:B------:R-:W-:Y:S05]  /*7fc0*/  F2FP.BF16.F32.PACK_AB R23, R42, R41 ;  /* 0x000000292a17723e */ /* 0x000fea00000010ff */
[----:B------:R1:W-:Y:S01]  /*7fd0*/  @!P0 STS.128 [R49+0xa00], R20 ;  /* 0x000a001431008388 */ /* 0x0003e20000000c00 */
[----:B------:R-:W-:Y:S01]  /*7fe0*/  @!PT LDS RZ, [RZ] ;  /* 0x00000000fffff984 */ /* 0x000fe20000000800 */
[----:B------:R-:W-:Y:S01]  /*7ff0*/  @!PT LDS RZ, [RZ] ;  /* 0x00000000fffff984 */ /* 0x000fe20000000800 */
[----:B------:R-:W-:Y:S01]  /*8000*/  @!PT LDS RZ, [RZ] ;  /* 0x00000000fffff984 */ /* 0x000fe20000000800 */
[----:B------:R-:W-:Y:S01]  /*8010*/  @!PT LDS RZ, [RZ] ;  /* 0x00000000fffff984 */ /* 0x000fe20000000800 */
[----:B------:R2:W-:Y:S07]  /*8020*/  MEMBAR.ALL.CTA ;  /* 0x0000000000007992 */ /* 0x0005ee0000008000 */
[----:B--2---:R-:W2:Y:S01]  /*8030*/  FENCE.VIEW.ASYNC.S ;  /* 0x00000000000073c6 */ /* 0x004ea20000000000 */
[----:B------:R-:W-:Y:S05]  /*8040*/  WARPSYNC.ALL ;  /* 0x0000000000007948 */ /* 0x000fea0003800000 */
[----:B------:R-:W-:Y:S01]  /*8050*/  BSSY.RECONVERGENT B0, `(.L_x_114) ;  /* 0x0000011000007945 */ /* 0x000fe20003800200 */
[----:B--2---:R-:W-:Y:S06]  /*8060*/  BAR.SYNC.DEFER_BLOCKING 0x1, 0x80 ;  /* 0x0042000000007b1d */ /* 0x004fec0000010000 */
[----:B------:R-:W-:Y:S05]  /*8070*/  @P1 BRA `(.L_x_115) ;  /* 0x0000000000381947 */ /* 0x000fea0003800000 */
[----:B------:R-:W2:Y:S01]  /*8080*/  LDCU.64 UR6, c[0x0][0x348] ;  /* 0x00006900ff0677ac */ /* 0x000ea20008000a00 */
[----:B------:R-:W-:Y:S01]  /*8090*/  R2UR UR5, R51 ;  /* 0x00000000330572ca */ /* 0x000fe200000e0000 */
[----:B------:R-:W-:Y:S01]  /*80a0*/  UMOV UR51, UR36 ;  /* 0x0000002400337c82 */ /* 0x000fe20008000000 */
[----:B------:R-:W-:Y:S01]  /*80b0*/  UIADD3 UR9, UPT, UPT, UR49, 0x20, URZ ;  /* 0x0000002031097890 */ /* 0x000fe2000fffe0ff */
[----:B------:R-:W-:Y:S01]  /*80c0*/  UMOV UR10, UR50 ;  /* 0x00000032000a7c82 */ /* 0x000fe20008000000 */
[----:B------:R-:W-:Y:S09]  /*80d0*/  UMOV UR11, UR36 ;  /* 0x00000024000b7c82 */ /* 0x000ff20008000000 */
[----:B------:R-:W-:Y:S02]  /*80e0*/  UIADD3 UR5, UPT, UPT, UR43, UR5, URZ ;  /* 0x000000052b057290 */ /* 0x000fe4000fffe0ff */
[----:B--2---:R-:W-:Y:S02]  /*80f0*/  UIADD3 UR4, UP0, UPT, UR6, 0xa80, URZ ;  /* 0x00000a8006047890 */ /* 0x004fe4000ff1e0ff */
[----:B------:R-:W-:Y:S02]  /*8100*/  UIADD3 UR48, UPT, UPT, UR5, 0x200, URZ ;  /* 0x0000020005307890 */ /* 0x000fe4000fffe0ff */
[----:B------:R-:W-:Y:S02]  /*8110*/  UIADD3 UR8, UPT, UPT, UR5, 0xa00, URZ ;  /* 0x00000a0005087890 */ /* 0x000fe4000fffe0ff */
[----:B------:R-:W-:Y:S09]  /*8120*/  UIADD3.X UR5, UPT, UPT, URZ, UR7, URZ, UP0, !UPT ;  /* 0x00000007ff057290 */ /* 0x000ff200087fe4ff */
[----:B------:R2:W-:Y:S01]  /*8130*/  UTMASTG.3D [UR48], [UR4] ;  /* 0x00000030040073b5 */ /* 0x0005e20008010000 */
[----:B------:R2:W-:Y:S02]  /*8140*/  UTMASTG.3D [UR8], [UR4] ;  /* 0x00000008040073b5 */ /* 0x0005e40008010000 */
[----:B--2---:R0:W-:Y:S02]  /*8150*/  UTMACMDFLUSH ;  /* 0x00000000000079b7 */ /* 0x0041e40000000000 */
.L_x_115:
[----:B------:R-:W-:Y:S05]  /*8160*/  BSYNC.RECONVERGENT B0 ;  /* 0x0000000000007941 */ /* 0x000fea0003800200 */
.L_x_114:
[----:B------:R-:W-:Y:S01]  /*8170*/  UIADD3 UR47, UPT, UPT, UR44, 0x1, URZ ;  /* 0x000000012c2f7890 */ /* 0x000fe2000fffe0ff */
[----:B------:R-:W-:Y:S03]  /*8180*/  BSSY.RECONVERGENT B0, `(.L_x_116) ;  /* 0x0000005000007945 */ /* 0x000fe60003800200 */
[----:B------:R-:W-:Y:S04]  /*8190*/  UISETP.NE.AND UP0, UPT, UR47, 0x3, UPT ;  /* 0x000000032f00788c */ /* 0x000fe8000bf05270 */
[----:B------:R-:W-:Y:S01]  /*81a0*/  USEL UR46, UR47, URZ, UP0 ;  /* 0x000000ff2f2e7287 */ /* 0x000fe20008000000 */
[----:B------:R-:W-:Y:S11]  /*81b0*/  @P1 BRA `(.L_x_117) ;  /* 0x0000000000041947 */ /* 0x000ff60003800000 */
[----:B------:R-:W-:Y:S04]  /*81c0*/  DEPBAR.LE SB0, 0x1 ;  /* 0x000080400000791a */ /* 0x000fe80000000000 */
.L_x_117:
[----:B------:R-:W-:Y:S05]  /*81d0*/  BSYNC.RECONVERGENT B0 ;  /* 0x0000000000007941 */ /* 0x000fea0003800200 */
.L_x_116:
[----:B------:R-:W-:Y:S01]  /*81e0*/  BAR.SYNC.DEFER_BLOCKING 0x1, 0x80 ;  /* 0x0042000000007b1d */ /* 0x000fe20000010000 */
[----:B------:R-:W-:Y:S01]  /*81f0*/  ISETP.NE.AND P1, PT, R97, RZ, PT ;  /* 0x000000ff6100720c */ /* 0x000fe20003f25270 */
[----:B------:R-:W-:Y:S01]  /*8200*/  UISETP.NE.AND UP0, UPT, UR56, URZ, UPT ;  /* 0x000000ff3800728c */ /* 0x000fe2000bf05270 */
[----:B-1----:R-:W-:Y:S11]  /*8210*/  LEA R20, R106, UR43, 0x3 ;  /* 0x0000002b6a147c11 */ /* 0x002ff6000f8e18ff */
[----:B------:R-:W-:Y:S01]  /*8220*/  @P1 SHF.L.U32 R3, R112, 0x1f, RZ ;  /* 0x0000001f70031819 */ /* 0x000fe200000006ff */
[----:B------:R-:W-:Y:S06]  /*8230*/  BRA.U !UP0, `(.L_x_118) ;  /* 0x0000000108247547 */ /* 0x000fec000b800000 */
[----:B------:R-:W1:Y:S01]  /*8240*/  S2R R0, SR_CgaCtaId ;  /* 0x0000000000007919 */ /* 0x000e620000008800 */
[----:B------:R-:W-:Y:S01]  /*8250*/  IMAD.U32 R2, RZ, RZ, UR52 ;  /* 0x00000034ff027e24 */ /* 0x000fe2000f8e00ff */
[----:B------:R-:W-:Y:S04]  /*8260*/  UIADD3 UR4, UPT, UPT, UR52, 0x1, URZ ;  /* 0x0000000134047890 */ /* 0x000fe8000fffe0ff */
[----:B------:R-:W-:Y:S01]  /*8270*/  @P1 LEA R2, R2, UR43, 0x3 ;  /* 0x0000002b02021c11 */ /* 0x000fe2000f8e18ff */
[----:B------:R-:W-:Y:S04]  /*8280*/  UISETP.NE.AND UP0, UPT, UR4, 0x3, UPT ;  /* 0x000000030400788c */ /* 0x000fe8000bf05270 */
[----:B------:R-:W-:Y:S01]  /*8290*/  @P1 VIADD R2, R2, 0x98 ;  /* 0x0000009802021836 */ /* 0x000fe20000000000 */
[----:B------:R-:W-:Y:S04]  /*82a0*/  USEL UR52, UR4, URZ, UP0 ;  /* 0x000000ff04347287 */ /* 0x000fe80008000000 */
[----:B-1----:R-:W-:Y:S04]  /*82b0*/  @P1 PRMT R0, R0, 0x654, R2 ;  /* 0x0000065400001816 */ /* 0x002fe80000000002 */
[----:B------:R1:W-:Y:S04]  /*82c0*/  @P1 SYNCS.ARRIVE.TRANS64.RED.A1T0 RZ, [R0+URZ], RZ ;  /* 0x000000ff00ff19a7 */ /* 0x0003e800081004ff */
.L_x_118:
[----:B------:R-:W2:Y:S01]  /*82d0*/  @P1 SYNCS.PHASECHK.TRANS64.TRYWAIT P0, [R20+URZ+0x80], R3 ;  /* 0x00008003140015a7 */ /* 0x000ea200080011ff */
[----:B------:R-:W-:Y:S01]  /*82e0*/  BSSY B1, `(.L_x_119) ;  /* 0x0000019000017945 */ /* 0x000fe20003800000 */
[----:B--2---:R-:W-:Y:S03]  /*82f0*/  @P1 SEL R107, RZ, 0x1, !P0 ;  /* 0x00000001ff6b1807 */ /* 0x004fe60004000000 */
[----:B------:R-:W-:Y:S05]  /*8300*/  @!P1 BRA `(.L_x_120) ;  /* 0x0000000000589947 */ /* 0x000fea0003800000 */
[----:B------:R-:W-:Y:S01]  /*8310*/  ISETP.NE.AND P1, PT, R113, RZ, PT ;  /* 0x000000ff7100720c */ /* 0x000fe20003f25270 */
[----:B------:R-:W-:Y:S01]  /*8320*/  BSSY B0, `(.L_x_121) ;  /* 0x0000009000007945 */ /* 0x000fe20003800000 */
[----:B------:R-:W-:Y:S11]  /*8330*/  ISETP.NE.AND P0, PT, R107, RZ, PT ;  /* 0x000000ff6b00720c */ /* 0x000ff60003f05270 */
[----:B------:R-:W-:Y:S05]  /*8340*/  @P1 IMAD R3, R106, 0x1000, R99 ;  /* 0x000010006a031824 */ /* 0x000fea00078e0263 */
[----:B------:R-:W-:Y:S05]  /*8350*/  @P1 IADD3 R2, PT, PT, R3, UR43, RZ ;  /* 0x0000002b03021c10 */ /* 0x000fea000fffe0ff */
[----:B------:R-:W-:Y:S01]  /*8360*/  @P1 IMAD.IADD R2, R98, 0x1, R2 ;  /* 0x0000000162021824 */ /* 0x000fe200078e0202 */
[----:B------:R-:W-:Y:S06]  /*8370*/  @P0 BRA `(.L_x_122) ;  /* 0x00000000000c0947 */ /* 0x000fec0003800000 */
[----:B-1----:R-:W-:Y:S04]  /*8380*/  SHF.L.U32 R0, R112, 0x1f, RZ ;  /* 0x0000001f70007819 */ /* 0x002fe800000006ff */
[----:B------:R-:W1:Y:S02]  /*8390*/  SYNCS.PHASECHK.TRANS64.TRYWAIT P0, [R20+URZ+0x80], R0 ;  /* 0x00008000140075a7 */ /* 0x000e6400080011ff */
[----:B-1----:R-:W-:Y:S05]  /*83a0*/  @!P0 BRA `(.L_x_123) ;  /* 0x0000003c001c8947 */ /* 0x002fea0003800000 */
.L_x_122:
[----:B------:R-:W-:Y:S05]  /*83b0*/  BSYNC B0 ;  /* 0x0000000000007941 */ /* 0x000fea0003800000 */
.L_x_121:
[----:B------:R-:W-:Y:S01]  /*83c0*/  ISETP.NE.AND P0, PT, R113, RZ, PT ;  /* 0x000000ff7100720c */ /* 0x000fe20003f05270 */
[----:B------:R-:W-:Y:S11]  /*83d0*/  VIADD R106, R106, 0x1 ;  /* 0x000000016a6a7836 */ /* 0x000ff60000000000 */
[----:B------:R-:W-:Y:S01]  /*83e0*/  @!UPT UIADD3 URZ, UPT, UPT, URZ, URZ, URZ ;  /* 0x000000fffffff290 */ /* 0x000fe2000fffe0ff */
[----:B------:R2:W4:Y:S04]  /*83f0*/  @P0 LDS.128 R52, [R3+UR43+0x200] ;  /* 0x0002002b03340984 */ /* 0x0005280008000c00 */
[----:B------:R2:W2:Y:S04]  /*8400*/  @P0 LDS.128 R64, [R3+UR43+0xa00] ;  /* 0x000a002b03400984 */ /* 0x0004a80008000c00 */
[----:B------:R2:W2:Y:S04]  /*8410*/  @P0 LDS.128 R56, [R2+0x200] ;  /* 0x0002000002380984 */ /* 0x0004a80000000c00 */
[----:B------:R2:W2:Y:S01]  /*8420*/  @P0 LDS.128 R68, [R2+0xa00] ;  /* 0x000a000002440984 */ /* 0x0004a20000000c00 */
[C---:B------:R-:W-:Y:S04]  /*8430*/  ISETP.NE.AND P0, PT, R106.reuse, 0x3, PT ;  /* 0x000000036a00780c */ /* 0x040fe80003f05270 */
[----:B-1----:R-:W-:Y:S02]  /*8440*/  SEL R0, RZ, 0x1, P0 ;  /* 0x00000001ff007807 */ /* 0x002fe40000000000 */
[----:B------:R-:W-:Y:S02]  /*8450*/  SEL R106, R106, RZ, P0 ;  /* 0x000000ff6a6a7207 */ /* 0x000fe40000000000 */
[----:B------:R-:W-:Y:S02]  /*8460*/  LOP3.LUT R112, R112, R0, RZ, 0x3c, !PT ;  /* 0x0000000070707212 */ /* 0x000fe400078e3cff */
.L_x_120:
[----:B------:R-:W-:Y:S05]  /*8470*/  BSYNC B1 ;  /* 0x0000000000017941 */ /* 0x000fea0003800000 */
.L_x_119:
[----:B--2---:R-:W-:Y:S05]  /*8480*/  VIADD R3, R105, 0x400000 ;  /* 0x0040000069037836 */ /* 0x004fea0000000000 */
[----:B-1----:R-:W-:Y:S04]  /*8490*/  SHF.R.U32.HI R0, RZ, 0x15, R3 ;  /* 0x00000015ff007819 */ /* 0x002fe80000011603 */
[----:B------:R-:W-:Y:S04]  /*84a0*/  LOP3.LUT R2, R0, 0x3, RZ, 0xc0, !PT ;  /* 0x0000000300027812 */ /* 0x000fe800078ec0ff */
[----:B------:R-:W-:Y:S11]  /*84b0*/  ISETP.NE.AND P0, PT, R84, R2, PT ;  /* 0x000000025400720c */ /* 0x000ff60003f05270 */
[----:B------:R-:W-:Y:S02]  /*84c0*/  @!UPT UIADD3 URZ, UPT, UPT, URZ, URZ, URZ ;  /* 0x000000fffffff290 */ /* 0x000fe4000fffe0ff */
[----:B------:R-:W-:Y:S05]  /*84d0*/  @P0 BRA `(.L_x_124) ;  /* 0x0000000000bc0947 */ /* 0x000fea0003800000 */
[----:B------:R-:W-:Y:S02]  /*84e0*/  LOP3.LUT P0, RZ, R0, 0x3, R86, 0x48, !PT ;  /* 0x0000000300ff7812 */ /* 0x000fe40007804856 */
[----:B------:R-:W-:Y:S11]  /*84f0*/  MOV R16, R3 ;  /* 0x0000000300107202 */ /* 0x000ff60000000f00 */
[----:B------:R-:W-:Y:S05]  /*8500*/  @!P0 BRA `(.L_x_125) ;  /* 0x0000000000408947 */ /* 0x000fea0003800000 */
[----:B------:R-:W1:Y:S01]  /*8510*/  LDCU.64 UR8, c[0x4][0x70] ;  /* 0x01000e00ff0877ac */ /* 0x000e620008000a00 */
[----:B------:R-:W-:Y:S01]  /*8520*/  MOV R15, 0x0 ;  /* 0x00000000000f7802 */ /* 0x000fe20000000f00 */
[----:B------:R-:W-:Y:S02]  /*8530*/  HFMA2 R12, -RZ, RZ, 0, 5.9604644775390625e-08 ;  /* 0x00000001ff0c7431 */ /* 0x000fe400000001ff */
[----:B------:R-:W-:Y:S02]  /*8540*/  IMAD.MOV.U32 R8, RZ, RZ, 0x192 ;  /* 0x00000192ff087424 */ /* 0x000fe400078e00ff */
[----:B------:R-:W-:Y:S01]  /*8550*/  IMAD.MOV.U32 R13, RZ, RZ, RZ ;  /* 0x000000ffff0d7224 */ /* 0x000fe200078e00ff */
[----:B------:R-:W2:Y:S01]  /*8560*/  LDCU.64 UR6, c[0x4][0x78] ;  /* 0x01000f00ff0677ac */ /* 0x000ea20008000a00 */
[----:B------:R-:W3:Y:S01]  /*8570*/  LDC.64 R14, c[0x4][R15] ;  /* 0x010000000f0e7b82 */ /* 0x000ee20000000a00 */
[----:B------:R-:W5:Y:S01]  /*8580*/  LDCU.64 UR4, c[0x4][0x10] ;  /* 0x01000200ff0477ac */ /* 0x000f620008000a00 */
[----:B-1----:R-:W-:Y:S01]  /*8590*/  MOV R5, UR9 ;  /* 0x0000000900057c02 */ /* 0x002fe20008000f00 */
[----:B------:R-:W-:Y:S01]  /*85a0*/  IMAD.U32 R4, RZ, RZ, UR8 ;  /* 0x00000008ff047e24 */ /* 0x000fe2000f8e00ff */
[----:B--2---:R-:W-:Y:S01]  /*85b0*/  MOV R7, UR7 ;  /* 0x0000000700077c02 */ /* 0x004fe20008000f00 */
[----:B------:R-:W-:Y:S01]  /*85c0*/  IMAD.U32 R6, RZ, RZ, UR6 ;  /* 0x00000006ff067e24 */ /* 0x000fe2000f8e00ff */
[----:B-----5:R-:W-:Y:S01]  /*85d0*/  MOV R11, UR5 ;  /* 0x00000005000b7c02 */ /* 0x020fe20008000f00 */
[----:B------:R-:W-:Y:S02]  /*85e0*/  IMAD.U32 R10, RZ, RZ, UR4 ;  /* 0x00000004ff0a7e24 */ /* 0x000fe4000f8e00ff */
[----:B------:R-:W-:Y:S07]  /*85f0*/  LEPC R20, `(.L_x_125) ;  /* 0x000000001014794e */ /* 0x000fee0000000000 */
[----:B---34-:R-:W-:Y:S05]  /*8600*/  CALL.ABS.NOINC R14 ;  /* 0x000000000e007343 */ /* 0x018fea0003c00000 */
.L_x_125:
        /* <DEDUP_REMOVED lines=23> */
.L_x_126:
[----:B------:R-:W-:Y:S05]  /*8780*/  WARPSYNC.ALL ;  /* 0x0000000000007948 */ /* 0x000fea0003800000 */
[----:B------:R-:W-:Y:S11]  /*8790*/  R2UR UR4, R16 ;  /* 0x00000000100472ca */ /* 0x000ff600000e0000 */
[----:B------:R-:W-:Y:S02]  /*87a0*/  @!UPT UIADD3 URZ, UPT, UPT, URZ, URZ, URZ ;  /* 0x000000fffffff290 */ /* 0x000fe4000fffe0ff */
[----:B------:R-:W1:Y:S02]  /*87b0*/  LDTM.x16 R4, tmem[UR4+0x20] ;  /* 0x00002004000479ee */ /* 0x000e640008240000 */
[----:B-1----:R-:W-:Y:S01]  /*87c0*/  NOP ;  /* 0x0000000000007918 */ /* 0x002fe20000000000 */
.L_x_124:
[----:B----4-:R-:W-:Y:S01]  /*87d0*/  SHF.L.U32 R3, R52, 0x10, RZ ;  /* 0x0000001034037819 */ /* 0x010fe200000006ff */
[C---:B------:R-:W-:Y:S01]  /*87e0*/  FMUL R0, R43.reuse, R24 ;  /* 0x000000182b007220 */ /* 0x040fe20000400000 */
[----:B------:R-:W-:Y:S01]  /*87f0*/  ISETP.NE.AND P1, PT, R84, R2, PT ;  /* 0x000000025400720c */ /* 0x000fe20003f25270 */
[----:B------:R-:W-:Y:S01]  /*8800*/  FMUL R2, R43, R25 ;  /* 0x000000192b027220 */ /* 0x000fe20000400000 */
[----:B------:R-:W-:Y:S01]  /*8810*/  LOP3.LUT R21, R52, 0xffff0000, RZ, 0xc0, !PT ;  /* 0xffff000034157812 */ /* 0x000fe200078ec0ff */
[----:B------:R-:W-:Y:S01]  /*8820*/  FFMA R0, R45, R3, R0 ;  /* 0x000000032d007223 */ /* 0x000fe20000000000 */
[----:B------:R-:W-:Y:S01]  /*8830*/  SHF.L.U32 R22, R53, 0x10, RZ ;  /* 0x0000001035167819 */ /* 0x000fe200000006ff */
[----:B------:R-:W-:Y:S01]  /*8840*/  FMUL R3, R43, R26 ;  /* 0x0000001a2b037220 */ /* 0x000fe20000400000 */
[----:B------:R-:W-:Y:S01]  /*8850*/  LOP3.LUT R23, R53, 0xffff0000, RZ, 0xc0, !PT ;  /* 0xffff000035177812 */ /* 0x000fe200078ec0ff */
[----:B------:R-:W-:Y:S01]  /*8860*/  FMUL R20, R43, R27 ;  /* 0x0000001b2b147220 */ /* 0x000fe20000400000 */
[----:B------:R-:W-:Y:S01]  /*8870*/  SHF.L.U32 R40, R54, 0x10, RZ ;  /* 0x0000001036287819 */ /* 0x000fe200000006ff */
[----:B------:R-:W-:Y:S01]  /*8880*/  FFMA R2, R45, R21, R2 ;  /* 0x000000152d027223 */ /* 0x000fe20000000002 */
[----:B------:R-:W-:Y:S01]  /*8890*/  LOP3.LUT R41, R57, 0xffff0000, RZ, 0xc0, !PT ;  /* 0xffff000039297812 */ /* 0x000fe200078ec0ff */
[C---:B------:R-:W-:Y:S01]  /*88a0*/  FFMA R3, R45.reuse, R22, R3 ;  /* 0x000000162d037223 */ /* 0x040fe20000000003 */
[----:B------:R-:W-:Y:S01]  /*88b0*/  LOP3.LUT R42, R66, 0xffff0000, RZ, 0xc0, !PT ;  /* 0xffff0000422a7812 */ /* 0x000fe200078ec0ff */
[----:B------:R-:W-:Y:S01]  /*88c0*/  FFMA R20, R45, R23, R20 ;  /* 0x000000172d147223 */ /* 0x000fe20000000014 */
[----:B------:R-:W-:Y:S01]  /*88d0*/  LOP3.LUT R23, R54, 0xffff0000, RZ, 0xc0, !PT ;  /* 0xffff000036177812 */ /* 0x000fe200078ec0ff */
[C---:B------:R-:W-:Y:S01]  /*88e0*/  FMUL R21, R43.reuse, R28 ;  /* 0x0000001c2b157220 */ /* 0x040fe20000400000 */
[----:B------:R-:W-:Y:S01]  /*88f0*/  F2FP.BF16.F32.PACK_AB R48, R2, R0 ;  /* 0x000000000230723e */ /* 0x000fe200000010ff */
[----:B------:R-:W-:Y:S01]  /*8900*/  FMUL R22, R43, R29 ;  /* 0x0000001d2b167220 */ /* 0x000fe20000400000 */
[----:B---3--:R-:W-:Y:S01]  /*8910*/  F2FP.BF16.F32.PACK_AB R49, R20, R3 ;  /* 0x000000031431723e */ /* 0x008fe200000010ff */
[----:B------:R-:W-:Y:S01]  /*8920*/  FFMA R21, R45, R40, R21 ;  /* 0x000000282d157223 */ /* 0x000fe20000000015 */
[----:B------:R-:W-:Y:S01]  /*8930*/  SHF.L.U32 R20, R55, 0x10, RZ ;  /* 0x0000001037147819 */ /* 0x000fe200000006ff */
[----:B------:R-:W-:Y:S01]  /*8940*/  FFMA R22, R45, R23, R22 ;  /* 0x000000172d167223 */ /* 0x000fe20000000016 */
[----:B------:R-:W-:Y:S01]  /*8950*/  LOP3.LUT R23, R55, 0xffff0000, RZ, 0xc0, !PT ;  /* 0xffff000037177812 */ /* 0x000fe200078ec0ff */
[C---:B------:R-:W-:Y:S01]  /*8960*/  FMUL R0, R43.reuse, R30 ;  /* 0x0000001e2b007220 */ /* 0x040fe20000400000 */
[----:B------:R-:W-:Y:S01]  /*8970*/  SHF.L.U32 R40, R56, 0x10, RZ ;  /* 0x0000001038287819 */ /* 0x000fe200000006ff */
[C---:B------:R-:W-:Y:S01]  /*8980*/  FMUL R2, R43.reuse, R31 ;  /* 0x0000001f2b027220 */ /* 0x040fe20000400000 */
[----:B------:R-:W-:Y:S01]  /*8990*/  F2FP.BF16.F32.PACK_AB R50, R22, R21 ;  /* 0x000000151632723e */ /* 0x000fe200000010ff */
[----:B------:R-:W-:Y:S01]  /*89a0*/  FMUL R3, R43, R32 ;  /* 0x000000202b037220 */ /* 0x000fe20000400000 */
[----:B------:R-:W-:Y:S01]  /*89b0*/  SHF.L.U32 R44, R67, 0x10, RZ ;  /* 0x00000010432c7819 */ /* 0x000fe200000006ff */
[----:B------:R-:W-:Y:S01]  /*89c0*/  FFMA R0, R45, R20, R0 ;  /* 0x000000142d007223 */ /* 0x000fe20000000000 */
[----:B------:R-:W-:Y:S01]  /*89d0*/  LOP3.LUT R46, R67, 0xffff0000, RZ, 0xc0, !PT ;  /* 0xffff0000432e7812 */ /* 0x000fe200078ec0ff */
[C---:B------:R-:W-:Y:S01]  /*89e0*/  FFMA R2, R45.reuse, R23, R2 ;  /* 0x000000172d027223 */ /* 0x040fe20000000002 */
[----:B------:R-:W-:Y:S01]  /*89f0*/  LOP3.LUT R23, R56, 0xffff0000, RZ, 0xc0, !PT ;  /* 0xffff000038177812 */ /* 0x000fe200078ec0ff */
[----:B------:R-:W-:Y:S01]  /*8a00*/  FFMA R3, R45, R40, R3 ;  /* 0x000000282d037223 */ /* 0x000fe20000000003 */
[----:B------:R-:W-:Y:S01]  /*8a10*/  SHF.L.U32 R40, R57, 0x10, RZ ;  /* 0x0000001039287819 */ /* 0x000fe200000006ff */
[C---:B------:R-:W-:Y:S01]  /*8a20*/  FMUL R20, R43.reuse, R33 ;  /* 0x000000212b147220 */ /* 0x040fe20000400000 */
[----:B------:R-:W-:Y:S01]  /*8a30*/  F2FP.BF16.F32.PACK_AB R51, R2, R0 ;  /* 0x000000000233723e */ /* 0x000fe200000010ff */
[C---:B------:R-:W-:Y:S01]  /*8a40*/  FMUL R21, R43.reuse, R34 ;  /* 0x000000222b157220 */ /* 0x040fe20000400000 */
[----:B------:R-:W-:Y:S01]  /*8a50*/  MOV R47, UR46 ;  /* 0x0000002e002f7c02 */ /* 0x000fe20008000f00 */
[----:B------:R-:W-:Y:S01]  /*8a60*/  FMUL R22, R43, R35 ;  /* 0x000000232b167220 */ /* 0x000fe20000400000 */
[----:B------:R-:W-:Y:S01]  /*8a70*/  ISETP.NE.AND P0, PT, R84, RZ, PT ;  /* 0x000000ff5400720c */ /* 0x000fe20003f05270 */
[C---:B------:R-:W-:Y:S01]  /*8a80*/  FFMA R20, R45.reuse, R23, R20 ;  /* 0x000000172d147223 */ /* 0x040fe20000000014 */
[C---:B------:R-:W-:Y:S01]  /*8a90*/  SHF.L.U32 R23, R58.reuse, 0x10, RZ ;  /* 0x000000103a177819 */ /* 0x040fe200000006ff */
[C---:B------:R-:W-:Y:S01]  /*8aa0*/  FFMA R21, R45.reuse, R40, R21 ;  /* 0x000000282d157223 */ /* 0x040fe20000000015 */
[----:B------:R-:W-:Y:S01]  /*8ab0*/  LOP3.LUT R40, R58, 0xffff0000, RZ, 0xc0, !PT ;  /* 0xffff00003a287812 */ /* 0x000fe200078ec0ff */
[----:B------:R-:W-:Y:S01]  /*8ac0*/  FFMA R22, R45, R41, R22 ;  /* 0x000000292d167223 */ /* 0x000fe20000000016 */
[----:B------:R-:W-:Y:S01]  /*8ad0*/  F2FP.BF16.F32.PACK_AB R60, R20, R3 ;  /* 0x00000003143c723e */ /* 0x000fe200000010ff */
[----:B------:R-:W-:Y:S01]  /*8ae0*/  FMUL R0, R43, R36 ;  /* 0x000000242b007220 */ /* 0x000fe20000400000 */
[----:B------:R-:W-:Y:S01]  /*8af0*/  LOP3.LUT R41, R65, 0xffff0000, RZ, 0xc0, !PT ;  /* 0xffff000041297812 */ /* 0x000fe200078ec0ff */
[----:B------:R-:W-:Y:S01]  /*8b00*/  FMUL R2, R43, R37 ;  /* 0x000000252b027220 */ /* 0x000fe20000400000 */
[----:B------:R-:W-:Y:S01]  /*8b10*/  F2FP.BF16.F32.PACK_AB R61, R22, R21 ;  /* 0x00000015163d723e */ /* 0x000fe200000010ff */
[----:B------:R-:W-:Y:S01]  /*8b20*/  FFMA R0, R45, R23, R0 ;  /* 0x000000172d007223 */ /* 0x000fe20000000000 */
[----:B------:R-:W-:Y:S01]  /*8b30*/  SHF.L.U32 R22, R59, 0x10, RZ ;  /* 0x000000103b167819 */ /* 0x000fe200000006ff */
[----:B------:R-:W-:Y:S01]  /*8b40*/  FFMA R2, R45, R40, R2 ;  /* 0x000000282d027223 */ /* 0x000fe20000000002 */
[----:B------:R-:W-:Y:S01]  /*8b50*/  LOP3.LUT R23, R59, 0xffff0000, RZ, 0xc0, !PT ;  /* 0xffff00003b177812 */ /* 0x000fe200078ec0ff */
[C---:B------:R-:W-:Y:S01]  /*8b60*/  FMUL R3, R43.reuse, R38 ;  /* 0x000000262b037220 */ /* 0x040fe20000400000 */
[----:B------:R-:W-:Y:S01]  /*8b70*/  SHF.L.U32 R40, R64, 0x10, RZ ;  /* 0x0000001040287819 */ /* 0x000fe200000006ff */
[C---:B------:R-:W-:Y:S01]  /*8b80*/  FMUL R20, R43.reuse, R39 ;  /* 0x000000272b147220 */ /* 0x040fe20000400000 */
[----:B------:R-:W-:Y:S01]  /*8b90*/  FMUL R21, R43, R4 ;  /* 0x000000042b157220 */ /* 0x000fe20000400000 */
[C---:B------:R-:W-:Y:S01]  /*8ba0*/  FFMA R3, R45.reuse, R22, R3 ;  /* 0x000000162d037223 */ /* 0x040fe20000000003 */
[----:B------:R-:W-:Y:S01]  /*8bb0*/  F2FP.BF16.F32.PACK_AB R62, R2, R0 ;  /* 0x00000000023e723e */ /* 0x000fe200000010ff */
[C---:B------:R-:W-:Y:S01]  /*8bc0*/  FFMA R20, R45.reuse, R23, R20 ;  /* 0x000000172d147223 */ /* 0x040fe20000000014 */
[----:B------:R-:W-:Y:S01]  /*8bd0*/  FFMA R21, R45, R40, R21 ;  /* 0x000000282d157223 */ /* 0x000fe20000000015 */
[----:B------:R-:W-:Y:S01]  /*8be0*/  LOP3.LUT R23, R64, 0xffff0000, RZ, 0xc0, !PT ;  /* 0xffff000040177812 */ /* 0x000fe200078ec0ff */
[----:B------:R-:W-:Y:S01]  /*8bf0*/  FMUL R0, R43, R5 ;  /* 0x000000052b007220 */ /* 0x000fe20000400000 */
[----:B------:R-:W-:Y:S01]  /*8c00*/  SHF.L.U32 R40, R65, 0x10, RZ ;  /* 0x0000001041287819 */ /* 0x000fe200000006ff */
[C---:B------:R-:W-:Y:S01]  /*8c10*/  FMUL R2, R43.reuse, R6 ;  /* 0x000000062b027220 */ /* 0x040fe20000400000 */
[----:B------:R-:W-:Y:S01]  /*8c20*/  FMUL R22, R43, R7 ;  /* 0x000000072b167220 */ /* 0x000fe20000400000 */
[C---:B------:R-:W-:Y:S01]  /*8c30*/  FFMA R0, R45.reuse, R23, R0 ;  /* 0x000000172d007223 */ /* 0x040fe20000000000 */
[----:B------:R-:W-:Y:S01]  /*8c40*/  F2FP.BF16.F32.PACK_AB R63, R20, R3 ;  /* 0x00000003143f723e */ /* 0x000fe200000010ff */
[C---:B------:R-:W-:Y:S01]  /*8c50*/  FFMA R2, R45.reuse, R40, R2 ;  /* 0x000000282d027223 */ /* 0x040fe20000000002 */
[----:B------:R-:W-:Y:S01]  /*8c60*/  FFMA R22, R45, R41, R22 ;  /* 0x000000292d167223 */ /* 0x000fe20000000016 */
[----:B------:R-:W-:Y:S01]  /*8c70*/  SHF.L.U32 R41, R66, 0x10, RZ ;  /* 0x0000001042297819 */ /* 0x000fe200000006ff */
[C---:B------:R-:W-:Y:S01]  /*8c80*/  FMUL R3, R43.reuse, R8 ;  /* 0x000000082b037220 */ /* 0x040fe20000400000 */
[C---:B------:R-:W-:Y:S01]  /*8c90*/  FMUL R20, R43.reuse, R9 ;  /* 0x000000092b147220 */ /* 0x040fe20000400000 */
[C---:B------:R-:W-:Y:S01]  /*8ca0*/  FMUL R23, R43.reuse, R10 ;  /* 0x0000000a2b177220 */ /* 0x040fe20000400000 */
[----:B------:R-:W-:Y:S01]  /*8cb0*/  FMUL R40, R43, R11 ;  /* 0x0000000b2b287220 */ /* 0x000fe20000400000 */
[C---:B------:R-:W-:Y:S01]  /*8cc0*/  FFMA R3, R45.reuse, R41, R3 ;  /* 0x000000292d037223 */ /* 0x040fe20000000003 */
[C---:B------:R-:W-:Y:S01]  /*8cd0*/  FFMA R20, R45.reuse, R42, R20 ;  /* 0x0000002a2d147223 */ /* 0x040fe20000000014 */
[C---:B------:R-:W-:Y:S01]  /*8ce0*/  FFMA R23, R45.reuse, R44, R23 ;  /* 0x0000002c2d177223 */ /* 0x040fe20000000017 */
[----:B------:R-:W-:Y:S01]  /*8cf0*/  FFMA R40, R45, R46, R40 ;  /* 0x0000002e2d287223 */ /* 0x000fe20000000028 */
[----:B------:R-:W-:Y:S01]  /*8d00*/  F2FP.BF16.F32.PACK_AB R100, R0, R21 ;  /* 0x000000150064723e */ /* 0x000fe200000010ff */
[----:B------:R-:W1:Y:S01]  /*8d10*/  S2R R46, SR_CgaCtaId ;  /* 0x00000000002e7919 */ /* 0x000e620000008800 */
[----:B------:R-:W-:Y:S01]  /*8d20*/  SHF.L.U32 R42, R68, 0x10, RZ ;  /* 0x00000010442a7819 */ /* 0x000fe200000006ff */
[C---:B------:R-:W-:Y:S01]  /*8d30*/  FMUL R41, R43.reuse, R12 ;  /* 0x0000000c2b297220 */ /* 0x040fe20000400000 */
[----:B------:R-:W-:Y:S01]  /*8d40*/  F2FP.BF16.F32.PACK_AB R101, R22, R2 ;  /* 0x000000021665723e */ /* 0x000fe200000010ff */
[C---:B------:R-:W-:Y:S01]  /*8d50*/  FMUL R0, R43.reuse, R13 ;  /* 0x0000000d2b007220 */ /* 0x040fe20000400000 */
[----:B------:R-:W-:Y:S01]  /*8d60*/  LOP3.LUT R21, R68, 0xffff0000, RZ, 0xc0, !PT ;  /* 0xffff000044157812 */ /* 0x000fe200078ec0ff */
[----:B------:R-:W-:Y:S01]  /*8d70*/  FMUL R2, R43, R14 ;  /* 0x0000000e2b027220 */ /* 0x000fe20000400000 */
[----:B------:R-:W-:Y:S01]  /*8d80*/  F2FP.BF16.F32.PACK_AB R103, R40, R23 ;  /* 0x000000172867723e */ /* 0x000fe200000010ff */
[----:B------:R-:W-:Y:S01]  /*8d90*/  FFMA R41, R45, R42, R41 ;  /* 0x0000002a2d297223 */ /* 0x000fe20000000029 */
[----:B------:R-:W-:Y:S01]  /*8da0*/  SHF.L.U32 R22, R69, 0x10, RZ ;  /* 0x0000001045167819 */ /* 0x000fe200000006ff */
[----:B------:R-:W-:Y:S01]  /*8db0*/  FFMA R0, R45, R21, R0 ;  /* 0x000000152d007223 */ /* 0x000fe20000000000 */
[----:B------:R-:W-:Y:S01]  /*8dc0*/  F2FP.BF16.F32.PACK_AB R102, R20, R3 ;  /* 0x000000031466723e */ /* 0x000fe200000010ff */
[----:B------:R-:W-:Y:S01]  /*8dd0*/  FMUL R3, R43, R15 ;  /* 0x0000000f2b037220 */ /* 0x000fe20000400000 */
[----:B------:R-:W-:Y:S01]  /*8de0*/  LOP3.LUT R23, R69, 0xffff0000, RZ, 0xc0, !PT ;  /* 0xffff000045177812 */ /* 0x000fe200078ec0ff */
[----:B------:R-:W-:Y:S01]  /*8df0*/  FMUL R20, R43, R16 ;  /* 0x000000102b147220 */ /* 0x000fe20000400000 */
[C---:B------:R-:W-:Y:S01]  /*8e00*/  SHF.L.U32 R40, R70.reuse, 0x10, RZ ;  /* 0x0000001046287819 */ /* 0x040fe200000006ff */
[----:B------:R-:W-:Y:S01]  /*8e10*/  FFMA R2, R45, R22, R2 ;  /* 0x000000162d027223 */ /* 0x000fe20000000002 */
[----:B------:R-:W-:Y:S01]  /*8e20*/  FMUL R21, R43, R17 ;  /* 0x000000112b157220 */ /* 0x000fe20000400000 */
[----:B------:R-:W-:Y:S01]  /*8e30*/  FFMA R3, R45, R23, R3 ;  /* 0x000000172d037223 */ /* 0x000fe20000000003 */
[----:B------:R-:W-:Y:S01]  /*8e40*/  @!P1 LEA R47, R47, R99, 0xc ;  /* 0x000000632f2f9211 */ /* 0x000fe200078e60ff */
[----:B------:R-:W-:Y:S01]  /*8e50*/  FFMA R20, R45, R40, R20 ;  /* 0x000000282d147223 */ /* 0x000fe20000000014 */
[----:B------:R-:W-:Y:S01]  /*8e60*/  LOP3.LUT R40, R70, 0xffff0000, RZ, 0xc0, !PT ;  /* 0xffff000046287812 */ /* 0x000fe200078ec0ff */
[----:B------:R-:W-:Y:S01]  /*8e70*/  FMUL R22, R43, R18 ;  /* 0x000000122b167220 */ /* 0x000fe20000400000 */
[----:B------:R-:W-:Y:S01]  /*8e80*/  F2FP.BF16.F32.PACK_AB R108, R0, R41 ;  /* 0x00000029006c723e */ /* 0x000fe200000010ff */
[----:B------:R2:W-:Y:S01]  /*8e90*/  @!P1 STS.128 [R47+UR43+0x200], R48 ;  /* 0x000200302f009988 */ /* 0x0005e20008000c2b */
[----:B------:R-:W-:Y:S01]  /*8ea0*/  SHF.L.U32 R42, R71, 0x10, RZ ;  /* 0x00000010472a7819 */ /* 0x000fe200000006ff */
[----:B------:R-:W-:Y:S01]  /*8eb0*/  FFMA R21, R45, R40, R21 ;  /* 0x000000282d157223 */ /* 0x000fe20000000015 */
[----:B------:R-:W-:Y:S01]  /*8ec0*/  @!P1 IADD3 R40, PT, PT, R47, UR43, RZ ;  /* 0x0000002b2f289c10 */ /* 0x000fe2000fffe0ff */
[----:B------:R-:W-:Y:S01]  /*8ed0*/  FMUL R23, R43, R19 ;  /* 0x000000132b177220 */ /* 0x000fe20000400000 */
[----:B------:R-:W-:Y:S01]  /*8ee0*/  LOP3.LUT R44, R71, 0xffff0000, RZ, 0xc0, !PT ;  /* 0xffff0000472c7812 */ /* 0x000fe200078ec0ff */
[----:B------:R-:W-:Y:S01]  /*8ef0*/  FFMA R22, R45, R42, R22 ;  /* 0x0000002a2d167223 */ /* 0x000fe20000000016 */
[----:B------:R-:W-:Y:S02]  /*8f00*/  @!P1 IADD3 R40, PT, PT, R98, R40, RZ ;  /* 0x0000002862289210 */ /* 0x000fe40007ffe0ff */
[----:B------:R-:W-:Y:S01]  /*8f10*/  F2FP.BF16.F32.PACK_AB R109, R3, R2 ;  /* 0x00000002036d723e */ /* 0x000fe200000010ff */
[----:B------:R-:W-:Y:S01]  /*8f20*/  FFMA R23, R45, R44, R23 ;  /* 0x0000002c2d177223 */ /* 0x000fe20000000017 */
[----:B------:R-:W-:Y:S01]  /*8f30*/  F2FP.BF16.F32.PACK_AB R110, R21, R20 ;  /* 0x00000014156e723e */ /* 0x000fe200000010ff */
[----:B------:R2:W-:Y:S03]  /*8f40*/  @!P1 STS.128 [R40+0x200], R60 ;  /* 0x0002003c28009388 */ /* 0x0005e60000000c00 */
[----:B------:R-:W-:Y:S05]  /*8f50*/  F2FP.BF16.F32.PACK_AB R111, R23, R22 ;  /* 0x00000016176f723e */ /* 0x000fea00000010ff */
[----:B------:R2:W-:Y:S08]  /*8f60*/  @!P1 STS.128 [R47+UR43+0xa00], R100 ;  /* 0x000a00642f009988 */ /* 0x0005f00008000c2b */
[----:B------:R2:W-:Y:S01]  /*8f70*/  @!P1 STS.128 [R40+0xa00], R108 ;  /* 0x000a006c28009388 */ /* 0x0005e20000000c00 */
[----:B------:R-:W-:Y:S01]  /*8f80*/  @!PT LDS RZ, [RZ] ;  /* 0x00000000fffff984 */ /* 0x000fe20000000800 */
[----:B------:R-:W-:Y:S01]  /*8f90*/  @!PT LDS RZ, [RZ] ;  /* 0x00000000fffff984 */ /* 0x000fe20000000800 */
[----:B------:R-:W-:Y:S01]  /*8fa0*/  @!PT LDS RZ, [RZ] ;  /* 0x00000000fffff984 */ /* 0x000fe20000000800 */
[----:B------:R-:W-:Y:S01]  /*8fb0*/  @!PT LDS RZ, [RZ] ;  /* 0x00000000fffff984 */ /* 0x000fe20000000800 */
[----:B------:R3:W-:Y:S07]  /*8fc0*/  MEMBAR.ALL.CTA ;  /* 0x0000000000007992 */ /* 0x0007ee0000008000 */
[----:B---3--:R-:W3:Y:S01]  /*8fd0*/  FENCE.VIEW.ASYNC.S ;  /* 0x00000000000073c6 */ /* 0x008ee20000000000 */
[----:B------:R-:W-:Y:S05]  /*8fe0*/  WARPSYNC.ALL ;  /* 0x0000000000007948 */ /* 0x000fea0003800000 */
[----:B------:R-:W-:Y:S01]  /*8ff0*/  BSSY.RECONVERGENT B0, `(.L_x_127) ;  /* 0x0000012000007945 */ /* 0x000fe20003800200 */
[----:B---3--:R-:W-:Y:S06]  /*9000*/  BAR.SYNC.DEFER_BLOCKING 0x1, 0x80 ;  /* 0x0042000000007b1d */ /* 0x008fec0000010000 */
[----:B-1----:R-:W-:Y:S05]  /*9010*/  @P0 BRA `(.L_x_128) ;  /* 0x00000000003c0947 */ /* 0x002fea0003800000 */
[----:B------:R-:W1:Y:S01]  /*9020*/  LDCU.64 UR6, c[0x0][0x348] ;  /* 0x00006900ff0677ac */ /* 0x000e620008000a00 */
[----:B------:R-:W-:Y:S02]  /*9030*/  ULEA UR5, UR46, UR43, 0xc ;  /* 0x0000002b2e057291 */ /* 0x000fe4000f8e60ff */
[----:B------:R-:W-:Y:S02]  /*9040*/  UIADD3 UR10, UPT, UPT, UR50, 0x40, URZ ;  /* 0x00000040320a7890 */ /* 0x000fe4000fffe0ff */
[----:B------:R-:W-:Y:S02]  /*9050*/  UIADD3 UR8, UPT, UPT, UR5, 0x200, URZ ;  /* 0x0000020005087890 */ /* 0x000fe4000fffe0ff */
[----:B------:R-:W-:Y:S01]  /*9060*/  UIADD3 UR12, UPT, UPT, UR5, 0xa00, URZ ;  /* 0x00000a00050c7890 */ /* 0x000fe2000fffe0ff */
[----:B------:R-:W-:Y:S01]  /*9070*/  UMOV UR9, UR49 ;  /* 0x0000003100097c82 */ /* 0x000fe20008000000 */
[----:B------:R-:W-:Y:S01]  /*9080*/  UMOV UR11, UR36 ;  /* 0x00000024000b7c82 */ /* 0x000fe20008000000 */
[----:B------:R-:W-:Y:S01]  /*9090*/  UIADD3 UR13, UPT, UPT, UR49, 0x20, URZ ;  /* 0x00000020310d7890 */ /* 0x000fe2000fffe0ff */
[----:B------:R-:W-:Y:S01]  /*90a0*/  UMOV UR15, UR36 ;  /* 0x00000024000f7c82 */ /* 0x000fe20008000000 */
[----:B------:R-:W-:Y:S01]  /*90b0*/  UMOV UR14, UR10 ;  /* 0x0000000a000e7c82 */ /* 0x000fe20008000000 */
[----:B-1----:R-:W-:Y:S04]  /*90c0*/  UIADD3 UR4, UP0, UPT, UR6, 0xa80, URZ ;  /* 0x00000a8006047890 */ /* 0x002fe8000ff1e0ff */
[----:B------:R-:W-:Y:S09]  /*90d0*/  UIADD3.X UR5, UPT, UPT, URZ, UR7, URZ, UP0, !UPT ;  /* 0x00000007ff057290 */ /* 0x000ff200087fe4ff */
[----:B------:R1:W-:Y:S01]  /*90e0*/  UTMASTG.3D [UR8], [UR4] ;  /* 0x00000008040073b5 */ /* 0x0003e20008010000 */
[----:B------:R1:W-:Y:S02]  /*90f0*/  UTMASTG.3D [UR12], [UR4] ;  /* 0x0000000c040073b5 */ /* 0x0003e40008010000 */
[----:B-1----:R0:W-:Y:S02]  /*9100*/  UTMACMDFLUSH ;  /* 0x00000000000079b7 */ /* 0x0021e40000000000 */
.L_x_128:
[----:B------:R-:W-:Y:S05]  /*9110*/  BSYNC.RECONVERGENT B0 ;  /* 0x0000000000007941 */ /* 0x000fea0003800200 */
.L_x_127:
[----:B------:R-:W-:Y:S01]  /*9120*/  UIADD3 UR4, UPT, UPT, UR46, 0x1, URZ ;  /* 0x000000012e047890 */ /* 0x000fe2000fffe0ff */
[----:B------:R-:W-:Y:S03]  /*9130*/  BSSY.RECONVERGENT B0, `(.L_x_129) ;  /* 0x0000007000007945 */ /* 0x000fe60003800200 */
[----:B------:R-:W-:Y:S04]  /*9140*/  UISETP.NE.AND UP0, UPT, UR4, 0x3, UPT ;  /* 0x000000030400788c */ /* 0x000fe8000bf05270 */
[----:B------:R-:W-:Y:S02]  /*9150*/  USEL UR44, UR4, URZ, UP0 ;  /* 0x000000ff042c7287 */ /* 0x000fe40008000000 */
[----:B------:R-:W-:Y:S04]  /*9160*/  UISETP.EQ.XOR UP0, UPT, UR47, 0x3, !UP0 ;  /* 0x000000032f00788c */ /* 0x000fe8000c702a70 */
[----:B------:R-:W-:Y:S01]  /*9170*/  UP2UR UR51, UPR, URZ, 0x1 ;  /* 0x00000001ff337883 */ /* 0x000fe20008000000 */
[----:B------:R-:W-:Y:S11]  /*9180*/  @P0 BRA `(.L_x_130) ;  /* 0x0000000000040947 */ /* 0x000ff60003800000 */
[----:B------:R-:W-:Y:S04]  /*9190*/  DEPBAR.LE SB0, 0x1 ;  /* 0x000080400000791a */ /* 0x000fe80000000000 */
.L_x_130:
[----:B------:R-:W-:Y:S05]  /*91a0*/  BSYNC.RECONVERGENT B0 ;  /* 0x0000000000007941 */ /* 0x000fea0003800200 */
.L_x_129:
[----:B------:R-:W1:Y:S08]  /*91b0*/  S2UR UR4, SR_CgaCtaId ;  /* 0x00000000000479c3 */ /* 0x000e700000008800 */
[----:B------:R-:W-:Y:S01]  /*91c0*/  BAR.SYNC.DEFER_BLOCKING 0x1, 0x80 ;  /* 0x0042000000007b1d */ /* 0x000fe20000010000 */
[----:B------:R-:W-:Y:S01]  /*91d0*/  ISETP.NE.AND P1, PT, R97, RZ, PT ;  /* 0x000000ff6100720c */ /* 0x000fe20003f25270 */
[----:B------:R-:W-:Y:S01]  /*91e0*/  IMAD.U32 R0, RZ, RZ, UR52 ;  /* 0x00000034ff007e24 */ /* 0x000fe2000f8e00ff */
[----:B------:R-:W-:Y:S11]  /*91f0*/  UIADD3 UR53, UPT, UPT, UR49, 0x10, URZ ;  /* 0x0000001031357890 */ /* 0x000ff6000fffe0ff */
[----:B------:R-:W-:Y:S05]  /*9200*/  @P1 LEA R0, R0, UR43, 0x3 ;  /* 0x0000002b00001c11 */ /* 0x000fea000f8e18ff */
[----:B------:R-:W-:Y:S01]  /*9210*/  @P1 VIADD R2, R0, 0x98 ;  /* 0x0000009800021836 */ /* 0x000fe20000000000 */
[----:B------:R-:W-:Y:S04]  /*9220*/  @P1 SHF.L.U32 R0, R112, 0x1f, RZ ;  /* 0x0000001f70001819 */ /* 0x000fe800000006ff */
[----:B------:R-:W-:Y:S01]  /*9230*/  @P1 PRMT R46, R46, 0x654, R2 ;  /* 0x000006542e2e1816 */ /* 0x000fe20000000002 */
[----:B------:R-:W-:Y:S01]  /*9240*/  UMOV UR43, 0x400 ;  /* 0x00000400002b7882 */ /* 0x000fe20000000000 */
[----:B------:R-:W-:Y:S01]  /*9250*/  BSSY B1, `(.L_x_131) ;  /* 0x0000021000017945 */ /* 0x000fe20003800000 */
[----:B-1----:R-:W-:Y:S01]  /*9260*/  ULEA UR43, UR4, UR43, 0x18 ;  /* 0x0000002b042b7291 */ /* 0x002fe2000f8ec0ff */
[----:B------:R-:W-:Y:S01]  /*9270*/  @P1 SYNCS.ARRIVE.TRANS64.RED.A1T0 RZ, [R46+URZ], RZ ;  /* 0x000000ff2eff19a7 */ /* 0x000fe200081004ff */
[----:B------:R-:W-:Y:S04]  /*9280*/  UIADD3 UR4, UPT, UPT, UR52, 0x1, URZ ;  /* 0x0000000134047890 */ /* 0x000fe8000fffe0ff */
[----:B------:R-:W-:Y:S01]  /*9290*/  LEA R21, R106, UR43, 0x3 ;  /* 0x0000002b6a157c11 */ /* 0x000fe2000f8e18ff */
[----:B------:R-:W-:Y:S03]  /*92a0*/  UISETP.NE.AND UP0, UPT, UR4, 0x3, UPT ;  /* 0x000000030400788c */ /* 0x000fe6000bf05270 */
[----:B------:R1:W3:Y:S01]  /*92b0*/  @P1 SYNCS.PHASECHK.TRANS64.TRYWAIT P0, [R21+URZ+0x80], R0 ;  /* 0x00008000150015a7 */ /* 0x0002e200080011ff */
[----:B------:R-:W-:Y:S01]  /*92c0*/  USEL UR48, UR4, URZ, UP0 ;  /* 0x000000ff04307287 */ /* 0x000fe20008000000 */
[----:B-1----:R-:W-:Y:S01]  /*92d0*/  VIADD R0, R105, 0x10 ;  /* 0x0000001069007836 */ /* 0x002fe20000000000 */
[----:B---3--:R-:W-:Y:S01]  /*92e0*/  @P1 SEL R107, RZ, 0x1, !P0 ;  /* 0x00000001ff6b1807 */ /* 0x008fe20004000000 */
[----:B------:R-:W-:Y:S09]  /*92f0*/  @!P1 BRA `(.L_x_132) ;  /* 0x0000000000589947 */ /* 0x000ff20003800000 */
[----:B------:R-:W-:Y:S01]  /*9300*/  ISETP.NE.AND P1, PT, R113, RZ, PT ;  /* 0x000000ff7100720c */ /* 0x000fe20003f25270 */
[----:B------:R-:W-:Y:S01]  /*9310*/  BSSY B0, `(.L_x_133) ;  /* 0x0000009000007945 */ /* 0x000fe20003800000 */
[----:B------:R-:W-:Y:S11]  /*9320*/  ISETP.NE.AND P0, PT, R107, RZ, PT ;  /* 0x000000ff6b00720c */ /* 0x000ff60003f05270 */
[----:B------:R-:W-:Y:S05]  /*9330*/  @P1 IMAD R3, R106, 0x1000, R99 ;  /* 0x000010006a031824 */ /* 0x000fea00078e0263 */
[----:B------:R-:W-:Y:S05]  /*9340*/  @P1 IADD3 R2, PT, PT, R3, UR43, RZ ;  /* 0x0000002b03021c10 */ /* 0x000fea000fffe0ff */
[----:B------:R-:W-:Y:S01]  /*9350*/  @P1 IMAD.IADD R2, R98, 0x1, R2 ;  /* 0x0000000162021824 */ /* 0x000fe200078e0202 */
[----:B------:R-:W-:Y:S06]  /*9360*/  @P0 BRA `(.L_x_134) ;  /* 0x00000000000c0947 */ /* 0x000fec0003800000 */
[----:B------:R-:W-:Y:S04]  /*9370*/  SHF.L.U32 R20, R112, 0x1f, RZ ;  /* 0x0000001f70147819 */ /* 0x000fe800000006ff */
[----:B------:R-:W1:Y:S02]  /*9380*/  SYNCS.PHASECHK.TRANS64.TRYWAIT P0, [R21+URZ+0x80], R20 ;  /* 0x00008014150075a7 */ /* 0x000e6400080011ff */
[----:B-1----:R-:W-:Y:S05]  /*9390*/  @!P0 BRA `(.L_x_135) ;  /* 0x0000002c00348947 */ /* 0x002fea0003800000 */
.L_x_134:
[----:B------:R-:W-:Y:S05]  /*93a0*/  BSYNC B0 ;  /* 0x0000000000007941 */ /* 0x000fea0003800000 */
.L_x_133:
[----:B------:R-:W-:Y:S01]  /*93b0*/  ISETP.NE.AND P0, PT, R113, RZ, PT ;  /* 0x000000ff7100720c */ /* 0x000fe20003f05270 */
[----:B------:R-:W-:Y:S11]  /*93c0*/  VIADD R106, R106, 0x1 ;  /* 0x000000016a6a7836 */ /* 0x000ff60000000000 */
[----:B------:R-:W-:Y:S01]  /*93d0*/  @!UPT UIADD3 URZ, UPT, UPT, URZ, URZ, URZ ;  /* 0x000000fffffff290 */ /* 0x000fe2000fffe0ff */
[----:B------:R-:W3:Y:S04]  /*93e0*/  @P0 LDS.128 R52, [R3+UR43+0x200] ;  /* 0x0002002b03340984 */ /* 0x000ee80008000c00 */
[----:B------:R-:W4:Y:S04]  /*93f0*/  @P0 LDS.128 R64, [R3+UR43+0xa00] ;  /* 0x000a002b03400984 */ /* 0x000f280008000c00 */
[----:B------:R-:W1:Y:S04]  /*9400*/  @P0 LDS.128 R56, [R2+0x200] ;  /* 0x0002000002380984 */ /* 0x000e680000000c00 */
[----:B------:R5:W1:Y:S01]  /*9410*/  @P0 LDS.128 R68, [R2+0xa00] ;  /* 0x000a000002440984 */ /* 0x000a620000000c00 */
[C---:B------:R-:W-:Y:S04]  /*9420*/  ISETP.NE.AND P0, PT, R106.reuse, 0x3, PT ;  /* 0x000000036a00780c */ /* 0x040fe80003f05270 */
[----:B------:R-:W-:Y:S02]  /*9430*/  SEL R106, R106, RZ, P0 ;  /* 0x000000ff6a6a7207 */ /* 0x000fe40000000000 */
[----:B-----5:R-:W-:Y:S04]  /*9440*/  SEL R2, RZ, 0x1, P0 ;  /* 0x00000001ff027807 */ /* 0x020fe80000000000 */
[----:B------:R-:W-:Y:S02]  /*9450*/  LOP3.LUT R112, R112, R2, RZ, 0x3c, !PT ;  /* 0x0000000270707212 */ /* 0x000fe400078e3cff */
.L_x_132:
[----:B------:R-:W-:Y:S05]  /*9460*/  BSYNC B1 ;  /* 0x0000000000017941 */ /* 0x000fea0003800000 */
.L_x_131:
[----:B------:R-:W-:Y:S04]  /*9470*/  SHF.R.U32.HI R3, RZ, 0x15, R0 ;  /* 0x00000015ff037819 */ /* 0x000fe80000011600 */
[----:B------:R-:W-:Y:S04]  /*9480*/  LOP3.LUT R2, R3, 0x3, RZ, 0xc0, !PT ;  /* 0x0000000303027812 */ /* 0x000fe800078ec0ff */
[----:B------:R-:W-:Y:S11]  /*9490*/  ISETP.NE.AND P0, PT, R84, R2, PT ;  /* 0x000000025400720c */ /* 0x000ff60003f05270 */
[----:B------:R-:W-:Y:S02]  /*94a0*/  @!UPT UIADD3 URZ, UPT, UPT, URZ, URZ, URZ ;  /* 0x000000fffffff290 */ /* 0x000fe4000fffe0ff */
[----:B------:R-:W-:Y:S05]  /*94b0*/  @P0 BRA `(.L_x_136) ;  /* 0x0000000000bc0947 */ /* 0x000fea0003800000 */
[----:B------:R-:W-:Y:S02]  /*94c0*/  LOP3.LUT P0, RZ, R3, 0x3, R86, 0x48, !PT ;  /* 0x0000000303ff7812 */ /* 0x000fe40007804856 */
[----:B------:R-:W-:Y:S11]  /*94d0*/  MOV R16, R0 ;  /* 0x0000000000107202 */ /* 0x000ff60000000f00 */
[----:B------:R-:W-:Y:S05]  /*94e0*/  @!P0 BRA `(.L_x_137) ;  /* 0x0000000000408947 */ /* 0x000fea0003800000 */
[----:B------:R-:W5:Y:S01]  /*94f0*/  LDCU.64 UR8, c[0x4][0x70] ;  /* 0x01000e00ff0877ac */ /* 0x000f620008000a00 */
[----:B------:R-:W-:Y:S01]  /*9500*/  MOV R15, 0x0 ;  /* 0x00000000000f7802 */ /* 0x000fe20000000f00 */
[----:B------:R-:W-:Y:S02]  /*9510*/  HFMA2 R12, -RZ, RZ, 0, 5.9604644775390625e-08 ;  /* 0x00000001ff0c7431 */ /* 0x000fe400000001ff */
[----:B------:R-:W-:Y:S02]  /*9520*/  IMAD.MOV.U32 R8, RZ, RZ, 0x192 ;  /* 0x00000192ff087424 */ /* 0x000fe400078e00ff */
[----:B------:R-:W-:Y:S01]  /*9530*/  IMAD.MOV.U32 R13, RZ, RZ, RZ ;  /* 0x000000ffff0d7224 */ /* 0x000fe200078e00ff */
[----:B------:R-:W1:Y:S01]  /*9540*/  LDCU.64 UR6, c[0x4][0x78] ;  /* 0x01000f00ff0677ac */ /* 0x000e620008000a00 */
[----:B------:R-:W2:Y:S01]  /*9550*/  LDC.64 R14, c[0x4][R15] ;  /* 0x010000000f0e7b82 */ /* 0x000ea20000000a00 */
[----:B------:R-:W3:Y:S01]  /*9560*/  LDCU.64 UR4, c[0x4][0x10] ;  /* 0x01000200ff0477ac */ /* 0x000ee20008000a00 */
[----:B-----5:R-:W-:Y:S01]  /*9570*/  MOV R5, UR9 ;  /* 0x0000000900057c02 */ /* 0x020fe20008000f00 */
[----:B------:R-:W-:Y:S01]  /*9580*/  IMAD.U32 R4, RZ, RZ, UR8 ;  /* 0x00000008ff047e24 */ /* 0x000fe2000f8e00ff */
[----:B-1----:R-:W-:Y:S01]  /*9590*/  MOV R7, UR7 ;  /* 0x0000000700077c02 */ /* 0x002fe20008000f00 */
[----:B------:R-:W-:Y:S01]  /*95a0*/  IMAD.U32 R6, RZ, RZ, UR6 ;  /* 0x00000006ff067e24 */ /* 0x000fe2000f8e00ff */
[----:B---3--:R-:W-:Y:S01]  /*95b0*/  MOV R11, UR5 ;  /* 0x00000005000b7c02 */ /* 0x008fe20008000f00 */
[----:B------:R-:W-:Y:S02]  /*95c0*/  IMAD.U32 R10, RZ, RZ, UR4 ;  /* 0x00000004ff0a7e24 */ /* 0x000fe4000f8e00ff */
[----:B------:R-:W-:Y:S07]  /*95d0*/  LEPC R20, `(.L_x_137) ;  /* 0x000000001014794e */ /* 0x000fee0000000000 */
[----:B--2-4-:R-:W-:Y:S05]  /*95e0*/  CALL.ABS.NOINC R14 ;  /* 0x000000000e007343 */ /* 0x014fea0003c00000 */
.L_x_137:
        /* <DEDUP_REMOVED lines=12> */
[----:B------:R-:W5:Y:S01]  /*96b0*/  LDCU.64 UR6, c[0x4][0x78] ;  /* 0x01000f00ff0677ac */ /* 0x000f620008000a00 */
[----:B------:R-:W2:Y:S01]  /*96c0*/  LDC.64 R14, c[0x4][R15] ;  /* 0x010000000f0e7b82 */ /* 0x000ea20000000a00 */
[----:B------:R-:W3:Y:S01]  /*96d0*/  LDCU.64 UR4, c[0x4][0x10] ;  /* 0x01000200ff0477ac */ /* 0x000ee20008000a00 */
[----:B-1----:R-:W-:Y:S01]  /*96e0*/  MOV R5, UR9 ;  /* 0x0000000900057c02 */ /* 0x002fe20008000f00 */
[----:B------:R-:W-:Y:S01]  /*96f0*/  IMAD.U32 R4, RZ, RZ, UR8 ;  /* 0x00000008ff047e24 */ /* 0x000fe2000f8e00ff */
[----:B-----5:R-:W-:Y:S01]  /*9700*/  MOV R7, UR7 ;  /* 0x0000000700077c02 */ /* 0x020fe20008000f00 */
[----:B------:R-:W-:Y:S01]  /*9710*/  IMAD.U32 R6, RZ, RZ, UR6 ;  /* 0x00000006ff067e24 */ /* 0x000fe2000f8e00ff */
[----:B---3--:R-:W-:Y:S01]  /*9720*/  MOV R11, UR5 ;  /* 0x00000005000b7c02 */ /* 0x008fe20008000f00 */
[----:B------:R-:W-:Y:S02]  /*9730*/  IMAD.U32 R10, RZ, RZ, UR4 ;  /* 0x00000004ff0a7e24 */ /* 0x000fe4000f8e00ff */
[----:B------:R-:W-:Y:S07]  /*9740*/  LEPC R20, `(.L_x_138) ;  /* 0x000000001014794e */ /* 0x000fee0000000000 */
[----:B--2-4-:R-:W-:Y:S05]  /*9750*/  CALL.ABS.NOINC R14 ;  /* 0x000000000e007343 */ /* 0x014fea0003c00000 */
.L_x_138:
[----:B------:R-:W-:Y:S05]  /*9760*/  WARPSYNC.ALL ;  /* 0x0000000000007948 */ /* 0x000fea0003800000 */
[----:B------:R-:W-:Y:S11]  /*9770*/  R2UR UR4, R16 ;  /* 0x00000000100472ca */ /* 0x000ff600000e0000 */
[----:B------:R-:W-:Y:S02]  /*9780*/  @!UPT UIADD3 URZ, UPT, UPT, URZ, URZ, URZ ;  /* 0x000000fffffff290 */ /* 0x000fe4000fffe0ff */
[----:B------:R-:W1:Y:S02]  /*9790*/  LDTM.x16 R4, tmem[UR4+0x20] ;  /* 0x00002004000479ee */ /* 0x000e640008240000 */
[----:B-1----:R-:W-:Y:S01]  /*97a0*/  NOP ;  /* 0x0000000000007918 */ /* 0x002fe20000000000 */
.L_x_136:
[----:B---3--:R-:W-:Y:S01]  /*97b0*/  SHF.L.U32 R3, R52, 0x10, RZ ;  /* 0x0000001034037819 */ /* 0x008fe200000006ff */
[C---:B------:R-:W-:Y:S01]  /*97c0*/  FMUL R0, R43.reuse, R24 ;  /* 0x000000182b007220 */ /* 0x040fe20000400000 */
[----:B------:R-:W-:Y:S01]  /*97d0*/  ISETP.NE.AND P1, PT, R84, R2, PT ;  /* 0x000000025400720c */ /* 0x000fe20003f25270 */
[----:B------:R-:W-:Y:S01]  /*97e0*/  FMUL R2, R43, R25 ;  /* 0x000000192b027220 */ /* 0x000fe20000400000 */
[----:B-1----:R-:W-:Y:S01]  /*97f0*/  LOP3.LUT R21, R52, 0xffff0000, RZ, 0xc0, !PT ;  /* 0xffff000034157812 */ /* 0x002fe200078ec0ff */
[----:B------:R-:W-:Y:S01]  /*9800*/  FFMA R0, R45, R3, R0 ;  /* 0x000000032d007223 */ /* 0x000fe20000000000 */
[----:B------:R-:W-:Y:S01]  /*9810*/  SHF.L.U32 R22, R53, 0x10, RZ ;  /* 0x0000001035167819 */ /* 0x000fe200000006ff */
[----:B------:R-:W-:Y:S01]  /*9820*/  FMUL R3, R43, R26 ;  /* 0x0000001a2b037220 */ /* 0x000fe20000400000 */
[----:B------:R-:W-:Y:S01]  /*9830*/  LOP3.LUT R23, R53, 0xffff0000, RZ, 0xc0, !PT ;  /* 0xffff000035177812 */ /* 0x000fe200078ec0ff */
[----:B------:R-:W-:Y:S01]  /*9840*/  FMUL R20, R43, R27 ;  /* 0x0000001b2b147220 */ /* 0x000fe20000400000 */
[----:B--2---:R-:W-:Y:S01]  /*9850*/  SHF.L.U32 R40, R54, 0x10, RZ ;  /* 0x0000001036287819 */ /* 0x004fe200000006ff */
[----:B------:R-:W-:Y:S01]  /*9860*/  FFMA R2, R45, R21, R2 ;  /* 0x000000152d027223 */ /* 0x000fe20000000002 */
[----:B------:R-:W-:Y:S01]  /*9870*/  LOP3.LUT R41, R57, 0xffff0000, RZ, 0xc0, !PT ;  /* 0xffff000039297812 */ /* 0x000fe200078ec0ff */
[C---:B------:R-:W-:Y:S01]  /*9880*/  FFMA R3, R45.reuse, R22, R3 ;  /* 0x000000162d037223 */ /* 0x040fe20000000003 */
[----:B----4-:R-:W-:Y:S01]  /*9890*/  LOP3.LUT R42, R66, 0xffff0000, RZ, 0xc0, !PT ;  /* 0xffff0000422a7812 */ /* 0x010fe200078ec0ff */
[----:B------:R-:W-:Y:S01]  /*98a0*/  FFMA R20, R45, R23, R20 ;  /* 0x000000172d147223 */ /* 0x000fe20000000014 */
[----:B------:R-:W-:Y:S01]  /*98b0*/  LOP3.LUT R23, R54, 0xffff0000, RZ, 0xc0, !PT ;  /* 0xffff000036177812 */ /* 0x000fe200078ec0ff */
[C---:B------:R-:W-:Y:S01]  /*98c0*/  FMUL R21, R43.reuse, R28 ;  /* 0x0000001c2b157220 */ /* 0x040fe20000400000 */
[----:B------:R-:W-:Y:S01]  /*98d0*/  F2FP.BF16.F32.PACK_AB R48, R2, R0 ;  /* 0x000000000230723e */ /* 0x000fe200000010ff */
        /* <DEDUP_REMOVED lines=115> */
[----:B------:R-:W-:Y:S01]  /*a010*/  ULEA UR5, UR44, UR43, 0xc ;  /* 0x0000002b2c057291 */ /* 0x000fe2000f8e60ff */
[----:B------:R-:W-:Y:S01]  /*a020*/  UMOV UR54, UR50 ;  /* 0x0000003200367c82 */ /* 0x000fe20008000000 */
[----:B------:R-:W-:Y:S02]  /*a030*/  UMOV UR55, UR36 ;  /* 0x0000002400377c82 */ /* 0x000fe40008000000 */
[----:B------:R-:W-:Y:S02]  /*a040*/  UIADD3 UR52, UPT, UPT, UR5, 0x200, URZ ;  /* 0x0000020005347890 */ /* 0x000fe4000fffe0ff */
[----:B------:R-:W-:Y:S02]  /*a050*/  UIADD3 UR8, UPT, UPT, UR5, 0xa00, URZ ;  /* 0x00000a0005087890 */ /* 0x000fe4000fffe0ff */
        /* <DEDUP_REMOVED lines=8> */
.L_x_140:
[----:B------:R-:W-:Y:S05]  /*a0e0*/  BSYNC.RECONVERGENT B0 ;  /* 0x0000000000007941 */ /* 0x000fea0003800200 */
.L_x_139:
[----:B------:R-:W-:Y:S01]  /*a0f0*/  UISETP.NE.AND UP1, UPT, UR51, URZ, UPT ;  /* 0x000000ff3300728c */ /* 0x000fe2000bf25270 */
[----:B------:R-:W-:Y:S01]  /*a100*/  BSSY.RECONVERGENT B0, `(.L_x_141) ;  /* 0x0000008000007945 */ /* 0x000fe20003800200 */
[----:B------:R-:W-:Y:S04]  /*a110*/  UIADD3 UR4, UPT, UPT, UR44, 0x1, URZ ;  /* 0x000000012c047890 */ /* 0x000fe8000fffe0ff */
[----:B------:R-:W-:Y:S02]  /*a120*/  UISETP.NE.AND UP0, UPT, UR4, 0x3, UPT ;  /* 0x000000030400788c */ /* 0x000fe4000bf05270 */
[----:B------:R-:W-:Y:S02]  /*a130*/  UISETP.EQ.XOR UP1, UPT, UR4, 0x3, UP1 ;  /* 0x000000030400788c */ /* 0x000fe40008f22a70 */
[----:B------:R-:W-:Y:S02]  /*a140*/  USEL UR46, UR4, URZ, UP0 ;  /* 0x000000ff042e7287 */ /* 0x000fe40008000000 */
[----:B------:R-:W-:Y:S01]  /*a150*/  UP2UR UR47, UPR, URZ, 0x2 ;  /* 0x00000002ff2f7883 */ /* 0x000fe20008000000 */
[----:B------:R-:W-:Y:S11]  /*a160*/  @P0 BRA `(.L_x_142) ;  /* 0x0000000000040947 */ /* 0x000ff60003800000 */
[----:B------:R-:W-:Y:S04]  /*a170*/  DEPBAR.LE SB0, 0x1 ;  /* 0x000080400000791a */ /* 0x000fe80000000000 */
.L_x_142:
[----:B------:R-:W-:Y:S05]  /*a180*/  BSYNC.RECONVERGENT B0 ;  /* 0x0000000000007941 */ /* 0x000fea0003800200 */
.L_x_141:
[----:B------:R-:W1:Y:S08]  /*a190*/  S2UR UR54, SR_CgaCtaId ;  /* 0x00000000003679c3 */ /* 0x000e700000008800 */
[----:B------:R-:W-:Y:S01]  /*a1a0*/  BAR.SYNC.DEFER_BLOCKING 0x1, 0x80 ;  /* 0x0042000000007b1d */ /* 0x000fe20000010000 */
[----:B------:R-:W-:Y:S01]  /*a1b0*/  ISETP.NE.AND P1, PT, R97, RZ, PT ;  /* 0x000000ff6100720c */ /* 0x000fe20003f25270 */
[----:B------:R-:W-:Y:S01]  /*a1c0*/  IMAD.U32 R0, RZ, RZ, UR48 ;  /* 0x00000030ff007e24 */ /* 0x000fe2000f8e00ff */
[----:B------:R-:W-:Y:S04]  /*a1d0*/  UIADD3 UR4, UPT, UPT, UR48, 0x1, URZ ;  /* 0x0000000130047890 */ /* 0x000fe8000fffe0ff */
[----:B------:R-:W-:Y:S04]  /*a1e0*/  UISETP.NE.AND UP0, UPT, UR4, 0x3, UPT ;  /* 0x000000030400788c */ /* 0x000fe8000bf05270 */
[----:B------:R-:W-:Y:S03]  /*a1f0*/  USEL UR52, UR4, URZ, UP0 ;  /* 0x000000ff04347287 */ /* 0x000fe60008000000 */
[----:B------:R-:W-:Y:S05]  /*a200*/  @P1 LEA R0, R0, UR43, 0x3 ;  /* 0x0000002b00001c11 */ /* 0x000fea000f8e18ff */
[----:B------:R-:W-:Y:S01]  /*a210*/  @P1 VIADD R2, R0, 0x98 ;  /* 0x0000009800021836 */ /* 0x000fe20000000000 */
[----:B------:R-:W-:Y:S04]  /*a220*/  @P1 SHF.L.U32 R0, R112, 0x1f, RZ ;  /* 0x0000001f70001819 */ /* 0x000fe800000006ff */
[----:B------:R-:W-:Y:S01]  /*a230*/  @P1 PRMT R46, R46, 0x654, R2 ;  /* 0x000006542e2e1816 */ /* 0x000fe20000000002 */
[----:B------:R-:W-:Y:S01]  /*a240*/  UMOV UR43, 0x400 ;  /* 0x00000400002b7882 */ /* 0x000fe20000000000 */
[----:B------:R-:W-:Y:S01]  /*a250*/  BSSY B1, `(.L_x_143) ;  /* 0x0000018000017945 */ /* 0x000fe20003800000 */
[----:B-1----:R-:W-:Y:S01]  /*a260*/  ULEA UR43, UR54, UR43, 0x18 ;  /* 0x0000002b362b7291 */ /* 0x002fe2000f8ec0ff */
[----:B------:R1:W-:Y:S05]  /*a270*/  @P1 SYNCS.ARRIVE.TRANS64.RED.A1T0 RZ, [R46+URZ], RZ ;  /* 0x000000ff2eff19a7 */ /* 0x0003ea00081004ff */
[----:B------:R-:W-:Y:S04]  /*a280*/  LEA R2, R106, UR43, 0x3 ;  /* 0x0000002b6a027c11 */ /* 0x000fe8000f8e18ff */
[----:B------:R-:W3:Y:S02]  /*a290*/  @P1 SYNCS.PHASECHK.TRANS64.TRYWAIT P0, [R2+URZ+0x80], R0 ;  /* 0x00008000020015a7 */ /* 0x000ee400080011ff */
[----:B---3--:R-:W-:Y:S01]  /*a2a0*/  @P1 SEL R107, RZ, 0x1, !P0 ;  /* 0x00000001ff6b1807 */ /* 0x008fe20004000000 */
[----:B-1----:R-:W-:Y:S06]  /*a2b0*/  @!P1 BRA `(.L_x_144) ;  /* 0x0000000000449947 */ /* 0x002fec0003800000 */
        /* <DEDUP_REMOVED lines=10> */
.L_x_146:
[----:B------:R-:W-:Y:S05]  /*a360*/  BSYNC B0 ;  /* 0x0000000000007941 */ /* 0x000fea0003800000 */
.L_x_145:
[----:B------:R-:W-:Y:S11]  /*a370*/  ISETP.NE.AND P0, PT, R113, RZ, PT ;  /* 0x000000ff7100720c */ /* 0x000ff60003f05270 */
[----:B------:R-:W-:Y:S02]  /*a380*/  @!UPT UIADD3 URZ, UPT, UPT, URZ, URZ, URZ ;  /* 0x000000fffffff290 */ /* 0x000fe4000fffe0ff */
[----:B------:R3:W4:Y:S04]  /*a390*/  @P0 LDS.128 R52, [R106+UR43+0x200] ;  /* 0x0002002b6a340984 */ /* 0x0007280008000c00 */
[----:B------:R3:W1:Y:S04]  /*a3a0*/  @P0 LDS.128 R64, [R106+UR43+0xa00] ;  /* 0x000a002b6a400984 */ /* 0x0006680008000c00 */
[----:B------:R3:W1:Y:S04]  /*a3b0*/  @P0 LDS.128 R56, [R0+0x200] ;  /* 0x0002000000380984 */ /* 0x0006680000000c00 */
[----:B------:R3:W1:Y:S02]  /*a3c0*/  @P0 LDS.128 R68, [R0+0xa00] ;  /* 0x000a000000440984 */ /* 0x0006640000000c00 */
.L_x_144:
[----:B------:R-:W-:Y:S05]  /*a3d0*/  BSYNC B1 ;  /* 0x0000000000017941 */ /* 0x000fea0003800000 */
.L_x_143:
[----:B------:R-:W-:Y:S05]  /*a3e0*/  VIADD R105, R105, 0x400010 ;  /* 0x0040001069697836 */ /* 0x000fea0000000000 */
[----:B---3--:R-:W-:Y:S04]  /*a3f0*/  SHF.R.U32.HI R0, RZ, 0x15, R105 ;  /* 0x00000015ff007819 */ /* 0x008fe80000011669 */
[----:B-1----:R-:W-:Y:S04]  /*a400*/  LOP3.LUT R2, R0, 0x3, RZ, 0xc0, !PT ;  /* 0x0000000300027812 */ /* 0x002fe800078ec0ff */
        /* <DEDUP_REMOVED lines=11> */
[----:B------:R-:W3:Y:S01]  /*a4c0*/  LDCU.64 UR6, c[0x4][0x78] ;  /* 0x01000f00ff0677ac */ /* 0x000ee20008000a00 */
[----:B------:R-:W2:Y:S01]  /*a4d0*/  LDC.64 R14, c[0x4][R15] ;  /* 0x010000000f0e7b82 */ /* 0x000ea20000000a00 */
[----:B------:R-:W5:Y:S01]  /*a4e0*/  LDCU.64 UR4, c[0x4][0x10] ;  /* 0x01000200ff0477ac */ /* 0x000f620008000a00 */
[----:B-1----:R-:W-:Y:S01]  /*a4f0*/  MOV R5, UR9 ;  /* 0x0000000900057c02 */ /* 0x002fe20008000f00 */
[----:B------:R-:W-:Y:S01]  /*a500*/  IMAD.U32 R4, RZ, RZ, UR8 ;  /* 0x00000008ff047e24 */ /* 0x000fe2000f8e00ff */
[----:B---3--:R-:W-:Y:S01]  /*a510*/  MOV R7, UR7 ;  /* 0x0000000700077c02 */ /* 0x008fe20008000f00 */
[----:B------:R-:W-:Y:S01]  /*a520*/  IMAD.U32 R6, RZ, RZ, UR6 ;  /* 0x00000006ff067e24 */ /* 0x000fe2000f8e00ff */
[----:B-----5:R-:W-:Y:S01]  /*a530*/  MOV R11, UR5 ;  /* 0x00000005000b7c02 */ /* 0x020fe20008000f00 */
[----:B------:R-:W-:Y:S02]  /*a540*/  IMAD.U32 R10, RZ, RZ, UR4 ;  /* 0x00000004ff0a7e24 */ /* 0x000fe4000f8e00ff */
[----:B------:R-:W-:Y:S07]  /*a550*/  LEPC R20, `(.L_x_149) ;  /* 0x000000001014794e */ /* 0x000fee0000000000 */
[----:B--2-4-:R-:W-:Y:S05]  /*a560*/  CALL.ABS.NOINC R14 ;  /* 0x000000000e007343 */ /* 0x014fea0003c00000 */
.L_x_149:
        /* <DEDUP_REMOVED lines=23> */
.L_x_150:
[----:B------:R-:W-:Y:S05]  /*a6e0*/  WARPSYNC.ALL ;  /* 0x0000000000007948 */ /* 0x000fea0003800000 */
[----:B------:R-:W-:Y:S11]  /*a6f0*/  R2UR UR4, R16 ;  /* 0x00000000100472ca */ /* 0x000ff600000e0000 */
[----:B------:R-:W-:Y:S02]  /*a700*/  @!UPT UIADD3 URZ, UPT, UPT, URZ, URZ, URZ ;  /* 0x000000fffffff290 */ /* 0x000fe4000fffe0ff */
[----:B------:R-:W1:Y:S02]  /*a710*/  LDTM.x16 R4, tmem[UR4+0x20] ;  /* 0x00002004000479ee */ /* 0x000e640008240000 */
[----:B-1----:R-:W-:Y:S01]  /*a720*/  NOP ;  /* 0x0000000000007918 */ /* 0x002fe20000000000 */
.L_x_148:
[----:B------:R-:W-:Y:S01]  /*a730*/  ISETP.NE.AND P1, PT, R84, R2, PT ;  /* 0x000000025400720c */ /* 0x000fe20003f25270 */
[----:B------:R-:W-:Y:S05]  /*a740*/  WARPSYNC.ALL ;  /* 0x0000000000007948 */ /* 0x000fea0003800000 */
[C---:B----4-:R-:W-:Y:S01]  /*a750*/  SHF.L.U32 R3, R52.reuse, 0x10, RZ ;  /* 0x0000001034037819 */ /* 0x050fe200000006ff */
[----:B------:R-:W-:Y:S01]  /*a760*/  NOP ;  /* 0x0000000000007918 */ /* 0x000fe20000000000 */
[----:B--2---:R-:W-:Y:S01]  /*a770*/  LOP3.LUT R40, R52, 0xffff0000, RZ, 0xc0, !PT ;  /* 0xffff000034287812 */ /* 0x004fe200078ec0ff */
[----:B------:R-:W-:Y:S01]  /*a780*/  FMUL R0, R43, R24 ;  /* 0x000000182b007220 */ /* 0x000fe20000400000 */
[----:B------:R-:W-:Y:S01]  /*a790*/  SHF.L.U32 R41, R53, 0x10, RZ ;  /* 0x0000001035297819 */ /* 0x000fe200000006ff */
[C---:B------:R-:W-:Y:S01]  /*a7a0*/  FMUL R20, R43.reuse, R4 ;  /* 0x000000042b147220 */ /* 0x040fe20000400000 */
[----:B------:R-:W-:Y:S01]  /*a7b0*/  MOV R4, UR46 ;  /* 0x0000002e00047c02 */ /* 0x000fe20008000f00 */
[----:B------:R-:W-:Y:S01]  /*a7c0*/  FMUL R2, R43, R25 ;  /* 0x000000192b027220 */ /* 0x000fe20000400000 */
[----:B------:R-:W-:Y:S01]  /*a7d0*/  LOP3.LUT R42, R53, 0xffff0000, RZ, 0xc0, !PT ;  /* 0xffff0000352a7812 */ /* 0x000fe200078ec0ff */
[C---:B------:R-:W-:Y:S01]  /*a7e0*/  FFMA R0, R45.reuse, R3, R0 ;  /* 0x000000032d007223 */ /* 0x040fe20000000000 */
[----:B------:R-:W-:Y:S01]  /*a7f0*/  @!P1 LEA R99, R4, R99, 0xc ;  /* 0x0000006304639211 */ /* 0x000fe200078e60ff */
[----:B------:R-:W-:Y:S01]  /*a800*/  FFMA R2, R45, R40, R2 ;  /* 0x000000282d027223 */ /* 0x000fe20000000002 */
[----:B------:R-:W-:Y:S01]  /*a810*/  R2UR UR4, R104 ;  /* 0x00000000680472ca */ /* 0x000fe200000e0000 */
[C---:B------:R-:W-:Y:S01]  /*a820*/  FMUL R3, R43.reuse, R26 ;  /* 0x0000001a2b037220 */ /* 0x040fe20000400000 */
[----:B------:R-:W-:Y:S01]  /*a830*/  SHF.L.U32 R44, R54, 0x10, RZ ;  /* 0x00000010362c7819 */ /* 0x000fe200000006ff */
[C---:B------:R-:W-:Y:S01]  /*a840*/  FMUL R4, R43.reuse, R27 ;  /* 0x0000001b2b047220 */ /* 0x040fe20000400000 */
[----:B------:R-:W-:Y:S01]  /*a850*/  F2FP.BF16.F32.PACK_AB R100, R2, R0 ;  /* 0x000000000264723e */ /* 0x000fe200000010ff */
[----:B------:R-:W-:Y:S01]  /*a860*/  FMUL R21, R43, R5 ;  /* 0x000000052b157220 */ /* 0x000fe20000400000 */
[----:B------:R-:W-:Y:S01]  /*a870*/  @!P1 IADD3 R5, PT, PT, R99, UR43, RZ ;  /* 0x0000002b63059c10 */ /* 0x000fe2000fffe0ff */
[C---:B------:R-:W-:Y:S01]  /*a880*/  FFMA R3, R45.reuse, R41, R3 ;  /* 0x000000292d037223 */ /* 0x040fe20000000003 */
[----:B------:R-:W-:Y:S01]  /*a890*/  LOP3.LUT R46, R54, 0xffff0000, RZ, 0xc0, !PT ;  /* 0xffff0000362e7812 */ /* 0x000fe200078ec0ff */
[----:B------:R-:W-:Y:S01]  /*a8a0*/  FFMA R4, R45, R42, R4 ;  /* 0x0000002a2d047223 */ /* 0x000fe20000000004 */
[----:B------:R-:W-:Y:S01]  /*a8b0*/  SHF.L.U32 R47, R55, 0x10, RZ ;  /* 0x00000010372f7819 */ /* 0x000fe200000006ff */
[C---:B------:R-:W-:Y:S01]  /*a8c0*/  FMUL R0, R43.reuse, R28 ;  /* 0x0000001c2b007220 */ /* 0x040fe20000400000 */
[----:B------:R-:W-:Y:S01]  /*a8d0*/  @!P1 IADD3 R98, PT, PT, R98, R5, RZ ;  /* 0x0000000562629210 */ /* 0x000fe20007ffe0ff */
[----:B------:R-:W-:Y:S01]  /*a8e0*/  FMUL R2, R43, R29 ;  /* 0x0000001d2b027220 */ /* 0x000fe20000400000 */
[----:B------:R-:W-:Y:S01]  /*a8f0*/  LOP3.LUT R48, R55, 0xffff0000, RZ, 0xc0, !PT ;  /* 0xffff000037307812 */ /* 0x000fe200078ec0ff */
[C---:B------:R-:W-:Y:S01]  /*a900*/  FMUL R5, R43.reuse, R30 ;  /* 0x0000001e2b057220 */ /* 0x040fe20000400000 */
[C---:B------:R-:W-:Y:S01]  /*a910*/  SHF.L.U32 R49, R56.reuse, 0x10, RZ ;  /* 0x0000001038317819 */ /* 0x040fe200000006ff */
[C---:B------:R-:W-:Y:S01]  /*a920*/  FMUL R22, R43.reuse, R6 ;  /* 0x000000062b167220 */ /* 0x040fe20000400000 */
[----:B------:R-:W-:Y:S01]  /*a930*/  LOP3.LUT R50, R56, 0xffff0000, RZ, 0xc0, !PT ;  /* 0xffff000038327812 */ /* 0x000fe200078ec0ff */
[----:B------:R-:W-:Y:S01]  /*a940*/  FMUL R6, R43, R31 ;  /* 0x0000001f2b067220 */ /* 0x000fe20000400000 */
[----:B------:R-:W-:Y:S01]  /*a950*/  F2FP.BF16.F32.PACK_AB R101, R4, R3 ;  /* 0x000000030465723e */ /* 0x000fe200000010ff */
[----:B------:R-:W-:Y:S01]  /*a960*/  FFMA R0, R45, R44, R0 ;  /* 0x0000002c2d007223 */ /* 0x000fe20000000000 */
[----:B------:R-:W-:Y:S01]  /*a970*/  SHF.L.U32 R51, R57, 0x10, RZ ;  /* 0x0000001039337819 */ /* 0x000fe200000006ff */
[----:B------:R-:W-:Y:S01]  /*a980*/  FMUL R23, R43, R7 ;  /* 0x000000072b177220 */ /* 0x000fe20000400000 */
[----:B------:R-:W-:Y:S01]  /*a990*/  LOP3.LUT R52, R57, 0xffff0000, RZ, 0xc0, !PT ;  /* 0xffff000039347812 */ /* 0x000fe200078ec0ff */
[----:B------:R-:W-:Y:S01]  /*a9a0*/  FFMA R2, R45, R46, R2 ;  /* 0x0000002e2d027223 */ /* 0x000fe20000000002 */
[C---:B------:R-:W-:Y:S01]  /*a9b0*/  SHF.L.U32 R53, R58.reuse, 0x10, RZ ;  /* 0x000000103a357819 */ /* 0x040fe200000006ff */
[C---:B------:R-:W-:Y:S01]  /*a9c0*/  FMUL R7, R43.reuse, R32 ;  /* 0x000000202b077220 */ /* 0x040fe20000400000 */
[----:B------:R-:W-:Y:S01]  /*a9d0*/  LOP3.LUT R54, R58, 0xffff0000, RZ, 0xc0, !PT ;  /* 0xffff00003a367812 */ /* 0x000fe200078ec0ff */
[----:B------:R-:W-:Y:S01]  /*a9e0*/  FMUL R3, R43, R33 ;  /* 0x000000212b037220 */ /* 0x000fe20000400000 */
[----:B------:R-:W-:Y:S01]  /*a9f0*/  F2FP.BF16.F32.PACK_AB R102, R2, R0 ;  /* 0x000000000266723e */ /* 0x000fe200000010ff */
[----:B------:R-:W-:Y:S01]  /*aa00*/  FFMA R5, R45, R47, R5 ;  /* 0x0000002f2d057223 */ /* 0x000fe20000000005 */
[----:B------:R-:W-:Y:S01]  /*aa10*/  SHF.L.U32 R55, R59, 0x10, RZ ;  /* 0x000000103b377819 */ /* 0x000fe200000006ff */
[----:B------:R-:W-:Y:S01]  /*aa20*/  FFMA R6, R45, R48, R6 ;  /* 0x000000302d067223 */ /* 0x000fe20000000006 */
[----:B------:R-:W-:Y:S01]  /*aa30*/  LOP3.LUT R56, R59, 0xffff0000, RZ, 0xc0, !PT ;  /* 0xffff00003b387812 */ /* 0x000fe200078ec0ff */
[C---:B------:R-:W-:Y:S01]  /*aa40*/  FFMA R7, R45.reuse, R49, R7 ;  /* 0x000000312d077223 */ /* 0x040fe20000000007 */
[----:B------:R-:W-:Y:S01]  /*aa50*/  SHF.L.U32 R57, R64, 0x10, RZ ;  /* 0x0000001040397819 */ /* 0x000fe200000006ff */
[----:B------:R-:W-:Y:S01]  /*aa60*/  UIADD3 UR4, UPT, UPT, UR4, 0xf0, URZ ;  /* 0x000000f004047890 */ /* 0x000fe2000fffe0ff */
[----:B------:R-:W-:Y:S01]  /*aa70*/  F2FP.BF16.F32.PACK_AB R103, R6, R5 ;  /* 0x000000050667723e */ /* 0x000fe200000010ff */
[----:B------:R-:W-:Y:S01]  /*aa80*/  FFMA R3, R45, R50, R3 ;  /* 0x000000322d037223 */ /* 0x000fe20000000003 */
[----:B------:R-:W-:Y:S01]  /*aa90*/  LOP3.LUT R58, R64, 0xffff0000, RZ, 0xc0, !PT ;  /* 0xffff0000403a7812 */ /* 0x000fe200078ec0ff */
[----:B------:R-:W-:Y:S01]  /*aaa0*/  FMUL R0, R43, R34 ;  /* 0x000000222b007220 */ /* 0x000fe20000400000 */
[----:B------:R-:W-:Y:S01]  /*aab0*/  SHF.L.U32 R59, R65, 0x10, RZ ;  /* 0x00000010413b7819 */ /* 0x000fe200000006ff */
[----:B------:R-:W-:Y:S01]  /*aac0*/  FMUL R2, R43, R35 ;  /* 0x000000232b027220 */ /* 0x000fe20000400000 */
[----:B------:R-:W-:Y:S01]  /*aad0*/  F2FP.BF16.F32.PACK_AB R28, R3, R7 ;  /* 0x00000007031c723e */ /* 0x000fe200000010ff */
[----:B------:R-:W-:Y:S01]  /*aae0*/  UPRMT UR4, UR54, 0x654, UR4 ;  /* 0x0000065436047896 */ /* 0x000fe20008000004 */
[----:B------:R-:W-:Y:S01]  /*aaf0*/  LOP3.LUT R60, R65, 0xffff0000, RZ, 0xc0, !PT ;  /* 0xffff0000413c7812 */ /* 0x000fe200078ec0ff */
[C---:B------:R-:W-:Y:S01]  /*ab00*/  FMUL R4, R43.reuse, R36 ;  /* 0x000000242b047220 */ /* 0x040fe20000400000 */
[C---:B------:R-:W-:Y:S01]  /*ab10*/  SHF.L.U32 R61, R66.reuse, 0x10, RZ ;  /* 0x00000010423d7819 */ /* 0x040fe200000006ff */
[----:B------:R-:W-:Y:S01]  /*ab20*/  FMUL R5, R43, R37 ;  /* 0x000000252b057220 */ /* 0x000fe20000400000 */
[----:B------:R-:W-:Y:S01]  /*ab30*/  LOP3.LUT R62, R66, 0xffff0000, RZ, 0xc0, !PT ;  /* 0xffff0000423e7812 */ /* 0x000fe200078ec0ff */
[----:B------:R-:W-:Y:S01]  /*ab40*/  FFMA R0, R45, R51, R0 ;  /* 0x000000332d007223 */ /* 0x000fe20000000000 */
[----:B------:R-:W-:Y:S01]  /*ab50*/  FMUL R6, R43, R38 ;  /* 0x000000262b067220 */ /* 0x000fe20000400000 */
[----:B------:R-:W-:Y:S01]  /*ab60*/  FFMA R2, R45, R52, R2 ;  /* 0x000000342d027223 */ /* 0x000fe20000000002 */
[----:B------:R-:W-:Y:S01]  /*ab70*/  FMUL R3, R43, R39 ;  /* 0x000000272b037220 */ /* 0x000fe20000400000 */
[C---:B------:R-:W-:Y:S01]  /*ab80*/  FFMA R4, R45.reuse, R53, R4 ;  /* 0x000000352d047223 */ /* 0x040fe20000000004 */
[C---:B------:R-:W-:Y:S01]  /*ab90*/  FFMA R5, R45.reuse, R54, R5 ;  /* 0x000000362d057223 */ /* 0x040fe20000000005 */
[C---:B------:R-:W-:Y:S01]  /*aba0*/  FFMA R6, R45.reuse, R55, R6 ;  /* 0x000000372d067223 */ /* 0x040fe20000000006 */
[C---:B------:R-:W-:Y:S01]  /*abb0*/  FFMA R3, R45.reuse, R56, R3 ;  /* 0x000000382d037223 */ /* 0x040fe20000000003 */
[----:B------:R-:W-:Y:S01]  /*abc0*/  FFMA R20, R45, R57, R20 ;  /* 0x000000392d147223 */ /* 0x000fe20000000014 */
[----:B------:R-:W-:Y:S01]  /*abd0*/  FMUL R8, R43, R8 ;  /* 0x000000082b087220 */ /* 0x000fe20000400000 */
[----:B------:R-:W-:Y:S01]  /*abe0*/  SYNCS.ARRIVE.TRANS64.RED.A1T0 RZ, [UR4], RZ ;  /* 0x000000ffffff79a7 */ /* 0x000fe20008100404 */
[----:B------:R1:W-:Y:S01]  /*abf0*/  @!P1 STS.128 [R99+UR43+0x200], R100 ;  /* 0x0002006463009988 */ /* 0x0003e20008000c2b */
[----:B------:R-:W-:Y:S01]  /*ac00*/  SHF.L.U32 R63, R67, 0x10, RZ ;  /* 0x00000010433f7819 */ /* 0x000fe200000006ff */
[----:B------:R-:W-:Y:S01]  /*ac10*/  FFMA R21, R45, R58, R21 ;  /* 0x0000003a2d157223 */ /* 0x000fe20000000015 */
[----:B------:R-:W-:Y:S01]  /*ac20*/  LOP3.LUT R64, R67, 0xffff0000, RZ, 0xc0, !PT ;  /* 0xffff000043407812 */ /* 0x000fe200078ec0ff */
[----:B------:R-:W-:Y:S01]  /*ac30*/  FMUL R9, R43, R9 ;  /* 0x000000092b097220 */ /* 0x000fe20000400000 */
[C---:B------:R-:W-:Y:S01]  /*ac40*/  SHF.L.U32 R24, R68.reuse, 0x10, RZ ;  /* 0x0000001044187819 */ /* 0x040fe200000006ff */
[----:B------:R-:W-:Y:S01]  /*ac50*/  FFMA R22, R45, R59, R22 ;  /* 0x0000003b2d167223 */ /* 0x000fe20000000016 */
[----:B------:R-:W-:Y:S01]  /*ac60*/  LOP3.LUT R25, R68, 0xffff0000, RZ, 0xc0, !PT ;  /* 0xffff000044197812 */ /* 0x000fe200078ec0ff */
[----:B------:R-:W-:Y:S01]  /*ac70*/  FMUL R10, R43, R10 ;  /* 0x0000000a2b0a7220 */ /* 0x000fe20000400000 */
[----:B------:R-:W-:Y:S01]  /*ac80*/  FFMA R23, R45, R60, R23 ;  /* 0x0000003c2d177223 */ /* 0x000fe20000000017 */
[----:B------:R-:W-:Y:S01]  /*ac90*/  FMUL R11, R43, R11 ;  /* 0x0000000b2b0b7220 */ /* 0x000fe20000400000 */
[----:B------:R-:W-:Y:S01]  /*aca0*/  F2FP.BF16.F32.PACK_AB R29, R2, R0 ;  /* 0x00000000021d723e */ /* 0x000fe200000010ff */
[----:B------:R-:W-:Y:S01]  /*acb0*/  FFMA R8, R45, R61, R8 ;  /* 0x0000003d2d087223 */ /* 0x000fe20000000008 */
[----:B------:R-:W-:Y:S01]  /*acc0*/  F2FP.BF16.F32.PACK_AB R30, R5, R4 ;  /* 0x00000004051e723e */ /* 0x000fe200000010ff */
[----:B------:R-:W-:Y:S01]  /*acd0*/  FMUL R12, R43, R12 ;  /* 0x0000000c2b0c7220 */ /* 0x000fe20000400000 */
[----:B------:R-:W-:Y:S01]  /*ace0*/  F2FP.BF16.F32.PACK_AB R31, R3, R6 ;  /* 0x00000006031f723e */ /* 0x000fe200000010ff */
[----:B------:R-:W-:Y:S01]  /*acf0*/  FFMA R9, R45, R62, R9 ;  /* 0x0000003e2d097223 */ /* 0x000fe20000000009 */
[----:B------:R-:W-:Y:S01]  /*ad00*/  FMUL R13, R43, R13 ;  /* 0x0000000d2b0d7220 */ /* 0x000fe20000400000 */
[----:B------:R-:W-:Y:S01]  /*ad10*/  SHF.L.U32 R26, R69, 0x10, RZ ;  /* 0x00000010451a7819 */ /* 0x000fe200000006ff */
[----:B------:R-:W-:Y:S01]  /*ad20*/  FFMA R10, R45, R63, R10 ;  /* 0x0000003f2d0a7223 */ /* 0x000fe2000000000a */
[----:B------:R1:W-:Y:S01]  /*ad30*/  @!P1 STS.128 [R98+0x200], R28 ;  /* 0x0002001c62009388 */ /* 0x0003e20000000c00 */
[----:B------:R-:W-:Y:S01]  /*ad40*/  FMUL R14, R43, R14 ;  /* 0x0000000e2b0e7220 */ /* 0x000fe20000400000 */
[----:B------:R-:W-:Y:S01]  /*ad50*/  LOP3.LUT R40, R69, 0xffff0000, RZ, 0xc0, !PT ;  /* 0xffff000045287812 */ /* 0x000fe200078ec0ff */
[----:B------:R-:W-:Y:S01]  /*ad60*/  FFMA R11, R45, R64, R11 ;  /* 0x000000402d0b7223 */ /* 0x000fe2000000000b */
[----:B------:R-:W-:Y:S01]  /*ad70*/  FMUL R15, R43, R15 ;  /* 0x0000000f2b0f7220 */ /* 0x000fe20000400000 */
[C---:B------:R-:W-:Y:S01]  /*ad80*/  SHF.L.U32 R65, R70.reuse, 0x10, RZ ;  /* 0x0000001046417819 */ /* 0x040fe200000006ff */
[----:B------:R-:W-:Y:S01]  /*ad90*/  FFMA R12, R45, R24, R12 ;  /* 0x000000182d0c7223 */ /* 0x000fe2000000000c */
[----:B------:R-:W-:Y:S01]  /*ada0*/  FMUL R16, R43, R16 ;  /* 0x000000102b107220 */ /* 0x000fe20000400000 */
[----:B------:R-:W-:Y:S01]  /*adb0*/  LOP3.LUT R66, R70, 0xffff0000, RZ, 0xc0, !PT ;  /* 0xffff000046427812 */ /* 0x000fe200078ec0ff */
[----:B------:R-:W-:Y:S01]  /*adc0*/  FFMA R13, R45, R25, R13 ;  /* 0x000000192d0d7223 */ /* 0x000fe2000000000d */
[----:B------:R-:W-:Y:S01]  /*add0*/  FMUL R17, R43, R17 ;  /* 0x000000112b117220 */ /* 0x000fe20000400000 */
[----:B------:R-:W-:Y:S01]  /*ade0*/  SHF.L.U32 R67, R71, 0x10, RZ ;  /* 0x0000001047437819 */ /* 0x000fe200000006ff */
[----:B------:R-:W-:Y:S01]  /*adf0*/  FFMA R14, R45, R26, R14 ;  /* 0x0000001a2d0e7223 */ /* 0x000fe2000000000e */
[----:B------:R-:W-:Y:S01]  /*ae00*/  F2FP.BF16.F32.PACK_AB R20, R21, R20 ;  /* 0x000000141514723e */ /* 0x000fe200000010ff */
[----:B------:R-:W-:Y:S01]  /*ae10*/  FMUL R18, R43, R18 ;  /* 0x000000122b127220 */ /* 0x000fe20000400000 */
[----:B------:R-:W-:Y:S01]  /*ae20*/  LOP3.LUT R68, R71, 0xffff0000, RZ, 0xc0, !PT ;  /* 0xffff000047447812 */ /* 0x000fe200078ec0ff */
[----:B------:R-:W-:Y:S01]  /*ae30*/  FFMA R15, R45, R40, R15 ;  /* 0x000000282d0f7223 */ /* 0x000fe2000000000f */
[----:B------:R-:W-:Y:S01]  /*ae40*/  F2FP.BF16.F32.PACK_AB R21, R23, R22 ;  /* 0x000000161715723e */ /* 0x000fe200000010ff */
[----:B------:R-:W-:Y:S01]  /*ae50*/  FMUL R19, R43, R19 ;  /* 0x000000132b137220 */ /* 0x000fe20000400000 */
[----:B------:R-:W-:Y:S01]  /*ae60*/  F2FP.BF16.F32.PACK_AB R22, R9, R8 ;  /* 0x000000080916723e */ /* 0x000fe200000010ff */
[----:B------:R-:W-:Y:S01]  /*ae70*/  FFMA R16, R45, R65, R16 ;  /* 0x000000412d107223 */ /* 0x000fe20000000010 */
[----:B------:R-:W-:Y:S01]  /*ae80*/  F2FP.BF16.F32.PACK_AB R23, R11, R10 ;  /* 0x0000000a0b17723e */ /* 0x000fe200000010ff */
[C---:B------:R-:W-:Y:S01]  /*ae90*/  FFMA R17, R45.reuse, R66, R17 ;  /* 0x000000422d117223 */ /* 0x040fe20000000011 */
[C---:B------:R-:W-:Y:S01]  /*aea0*/  FFMA R18, R45.reuse, R67, R18 ;  /* 0x000000432d127223 */ /* 0x040fe20000000012 */
[----:B------:R-:W-:Y:S01]  /*aeb0*/  FFMA R19, R45, R68, R19 ;  /* 0x000000442d137223 */ /* 0x000fe20000000013 */
[----:B------:R-:W-:Y:S01]  /*aec0*/  F2FP.BF16.F32.PACK_AB R12, R13, R12 ;  /* 0x0000000c0d0c723e */ /* 0x000fe200000010ff */
[----:B------:R1:W-:Y:S01]  /*aed0*/  @!P1 STS.128 [R99+UR43+0xa00], R20 ;  /* 0x000a001463009988 */ /* 0x0003e20008000c2b */
[----:B------:R-:W-:Y:S01]  /*aee0*/  F2FP.BF16.F32.PACK_AB R13, R15, R14 ;  /* 0x0000000e0f0d723e */ /* 0x000fe200000010ff */
[----:B------:R-:W-:Y:S01]  /*aef0*/  BSSY.RECONVERGENT B0, `(.L_x_151) ;  /* 0x000001c000007945 */ /* 0x000fe20003800200 */
[----:B------:R-:W-:Y:S02]  /*af00*/  F2FP.BF16.F32.PACK_AB R14, R17, R16 ;  /* 0x00000010110e723e */ /* 0x000fe400000010ff */
[----:B------:R-:W-:Y:S02]  /*af10*/  F2FP.BF16.F32.PACK_AB R15, R19, R18 ;  /* 0x00000012130f723e */ /* 0x000fe400000010ff */
[----:B------:R-:W-:Y:S03]  /*af20*/  ISETP.NE.AND P0, PT, R84, RZ, PT ;  /* 0x000000ff5400720c */ /* 0x000fe60003f05270 */
[----:B------:R1:W-:Y:S01]  /*af30*/  @!P1 STS.128 [R98+0xa00], R12 ;  /* 0x000a000c62009388 */ /* 0x0003e20000000c00 */
[----:B------:R-:W-:Y:S01]  /*af40*/  @!PT LDS RZ, [RZ] ;  /* 0x00000000fffff984 */ /* 0x000fe20000000800 */
[----:B------:R-:W-:Y:S01]  /*af50*/  @!PT LDS RZ, [RZ] ;  /* 0x00000000fffff984 */ /* 0x000fe20000000800 */
[----:B------:R-:W-:Y:S01]  /*af60*/  @!PT LDS RZ, [RZ] ;  /* 0x00000000fffff984 */ /* 0x000fe20000000800 */
[----:B------:R-:W-:Y:S01]  /*af70*/  @!PT LDS RZ, [RZ] ;  /* 0x00000000fffff984 */ /* 0x000fe20000000800 */
[----:B------:R2:W-:Y:S07]  /*af80*/  MEMBAR.ALL.CTA ;  /* 0x0000000000007992 */ /* 0x0005ee0000008000 */
[----:B--2---:R-:W2:Y:S02]  /*af90*/  FENCE.VIEW.ASYNC.S ;  /* 0x00000000000073c6 */ /* 0x004ea40000000000 */
[----:B--2---:R-:W-:Y:S06]  /*afa0*/  BAR.SYNC.DEFER_BLOCKING 0x1, 0x80 ;  /* 0x0042000000007b1d */ /* 0x004fec0000010000 */
[----:B------:R-:W-:Y:S05]  /*afb0*/  @P0 BRA `(.L_x_152) ;  /* 0x00000000003c0947 */ /* 0x000fea0003800000 */
[----:B------:R-:W2:Y:S01]  /*afc0*/  LDCU.64 UR6, c[0x0][0x348] ;  /* 0x00006900ff0677ac */ /* 0x000ea20008000a00 */
        /* <DEDUP_REMOVED lines=9> */
[----:B--2---:R-:W-:Y:S04]  /*b060*/  UIADD3 UR4, UP0, UPT, UR6, 0xa80, URZ ;  /* 0x00000a8006047890 */ /* 0x004fe8000ff1e0ff */
[----:B------:R-:W-:Y:S09]  /*b070*/  UIADD3.X UR5, UPT, UPT, URZ, UR7, URZ, UP0, !UPT ;  /* 0x00000007ff057290 */ /* 0x000ff200087fe4ff */
[----:B------:R2:W-:Y:S01]  /*b080*/  UTMASTG.3D [UR8], [UR4] ;  /* 0x00000008040073b5 */ /* 0x0005e20008010000 */
[----:B------:R2:W-:Y:S02]  /*b090*/  UTMASTG.3D [UR12], [UR4] ;  /* 0x0000000c040073b5 */ /* 0x0005e40008010000 */
[----:B--2---:R0:W-:Y:S02]  /*b0a0*/  UTMACMDFLUSH ;  /* 0x00000000000079b7 */ /* 0x0041e40000000000 */
.L_x_152:
[----:B------:R-:W-:Y:S05]  /*b0b0*/  BSYNC.RECONVERGENT B0 ;  /* 0x0000000000007941 */ /* 0x000fea0003800200 */
.L_x_151:
[----:B------:R-:W-:Y:S01]  /*b0c0*/  UISETP.NE.AND UP0, UPT, UR47, URZ, UPT ;  /* 0x000000ff2f00728c */ /* 0x000fe2000bf05270 */
[----:B------:R-:W-:Y:S01]  /*b0d0*/  BSSY.RECONVERGENT B0, `(.L_x_153) ;  /* 0x0000009000007945 */ /* 0x000fe20003800200 */
[----:B------:R-:W-:Y:S04]  /*b0e0*/  UIADD3 UR4, UPT, UPT, UR46, 0x1, URZ ;  /* 0x000000012e047890 */ /* 0x000fe8000fffe0ff */
[----:B------:R-:W-:Y:S02]  /*b0f0*/  UISETP.EQ.XOR UP1, UPT, UR4, 0x3, UP0 ;  /* 0x000000030400788c */ /* 0x000fe40008722a70 */
[----:B------:R-:W-:Y:S02]  /*b100*/  UISETP.NE.AND UP0, UPT, UR4, 0x3, UPT ;  /* 0x000000030400788c */ /* 0x000fe4000bf05270 */
[----:B------:R-:W-:Y:S02]  /*b110*/  USEL UR5, URZ, 0x1, !UP1 ;  /* 0x00000001ff057887 */ /* 0x000fe4000c800000 */
[----:B------:R-:W-:Y:S02]  /*b120*/  USEL UR44, UR4, URZ, UP0 ;  /* 0x000000ff042c7287 */ /* 0x000fe40008000000 */
[----:B------:R-:W-:Y:S01]  /*b130*/  ULOP3.LUT UR57, UR57, UR5, URZ, 0x3c, !UPT ;  /* 0x0000000539397292 */ /* 0x000fe2000f8e3cff */
[----:B------:R-:W-:Y:S11]  /*b140*/  @P0 BRA `(.L_x_154) ;  /* 0x0000000000040947 */ /* 0x000ff60003800000 */
[----:B------:R-:W-:Y:S04]  /*b150*/  DEPBAR.LE SB0, 0x1 ;  /* 0x000080400000791a */ /* 0x000fe80000000000 */
.L_x_154:
[----:B------:R-:W-:Y:S05]  /*b160*/  BSYNC.RECONVERGENT B0 ;  /* 0x0000000000007941 */ /* 0x000fea0003800200 */
.L_x_153:
[----:B------:R-:W-:Y:S01]  /*b170*/  BAR.SYNC.DEFER_BLOCKING 0x1, 0x80 ;  /* 0x0042000000007b1d */ /* 0x000fe20000010000 */
[----:B------:R-:W-:Y:S01]  /*b180*/  UISETP.NE.AND UP0, UPT, UR56, -0x4, UPT ;  /* 0xfffffffc3800788c */ /* 0x000fe2000bf05270 */
[----:B------:R-:W-:Y:S08]  /*b190*/  IADD3 R80, PT, PT, R80, 0x1, RZ ;  /* 0x0000000150507810 */ /* 0x000ff00007ffe0ff */
[----:B------:R-:W-:Y:S05]  /*b1a0*/  BRA.U !UP0, `(.L_x_155) ;  /* 0x0000000108287547 */ /* 0x000fea000b800000 */
[----:B------:R-:W2:Y:S01]  /*b1b0*/  S2R R0, SR_CgaCtaId ;  /* 0x0000000000007919 */ /* 0x000ea20000008800 */
[----:B------:R-:W-:Y:S01]  /*b1c0*/  ISETP.NE.AND P0, PT, R97, RZ, PT ;  /* 0x000000ff6100720c */ /* 0x000fe20003f05270 */
[----:B------:R-:W-:Y:S01]  /*b1d0*/  IMAD.U32 R2, RZ, RZ, UR52 ;  /* 0x00000034ff027e24 */ /* 0x000fe2000f8e00ff */
[----:B------:R-:W-:Y:S04]  /*b1e0*/  UIADD3 UR4, UPT, UPT, UR52, 0x1, URZ ;  /* 0x0000000134047890 */ /* 0x000fe8000fffe0ff */
[----:B------:R-:W-:Y:S04]  /*b1f0*/  UISETP.NE.AND UP0, UPT, UR4, 0x3, UPT ;  /* 0x000000030400788c */ /* 0x000fe8000bf05270 */
[----:B------:R-:W-:Y:S03]  /*b200*/  USEL UR52, UR4, URZ, UP0 ;  /* 0x000000ff04347287 */ /* 0x000fe60008000000 */
[----:B------:R-:W-:Y:S05]  /*b210*/  @P0 LEA R2, R2, UR43, 0x3 ;  /* 0x0000002b02020c11 */ /* 0x000fea000f8e18ff */
[----:B------:R-:W-:Y:S05]  /*b220*/  @P0 VIADD R2, R2, 0x98 ;  /* 0x0000009802020836 */ /* 0x000fea0000000000 */
[----:B--2---:R-:W-:Y:S04]  /*b230*/  @P0 PRMT R0, R0, 0x654, R2 ;  /* 0x0000065400000816 */ /* 0x004fe80000000002 */
[----:B------:R2:W-:Y:S03]  /*b240*/  @P0 SYNCS.ARRIVE.TRANS64.RED.A1T0 RZ, [R0+URZ], RZ ;  /* 0x000000ff00ff09a7 */ /* 0x0005e600081004ff */
.L_x_155:
[----:B------:R-:W-:Y:S01]  /*b250*/  R2UR UR6, R95 ;  /* 0x000000005f0672ca */ /* 0x000fe200000e0000 */
[----:B------:R-:W-:Y:S01]  /*b260*/  UIADD3 UR56, UPT, UPT, UR56, 0x4, URZ ;  /* 0x0000000438387890 */ /* 0x000fe2000fffe0ff */
[----:B------:R-:W-:Y:S02]  /*b270*/  R2UR UR5, R91 ;  /* 0x000000005b0572ca */ /* 0x000fe400000e0000 */
[----:B------:R-:W-:Y:S02]  /*b280*/  R2UR UR4, R92 ;  /* 0x000000005c0472ca */ /* 0x000fe400000e0000 */
[----:B------:R-:W-:Y:S02]  /*b290*/  R2UR UR36, R93 ;  /* 0x000000005d2472ca */ /* 0x000fe400000e0000 */
[----:B------:R-:W-:Y:S02]  /*b2a0*/  ISETP.NE.AND P0, PT, R77, 0x2, PT ;  /* 0x000000024d00780c */ /* 0x000fe40003f05270 */
[----:B------:R-:W-:Y:S02]  /*b2b0*/  ISETP.NE.AND P1, PT, R80, 0x2, PT ;  /* 0x000000025000780c */ /* 0x000fe40003f25270 */
[----:B------:R-:W-:Y:S01]  /*b2c0*/  SEL R2, RZ, 0x1, P0 ;  /* 0x00000001ff027807 */ /* 0x000fe20000000000 */
[----:B------:R-:W-:Y:S01]  /*b2d0*/  UISETP.NE.AND UP0, UPT, UR6, URZ, UPT ;  /* 0x000000ff0600728c */ /* 0x000fe2000bf05270 */
[----:B--2---:R-:W-:Y:S01]  /*b2e0*/  SEL R0, RZ, 0x1, P1 ;  /* 0x00000001ff007807 */ /* 0x004fe20000800000 */
[----:B------:R-:W-:Y:S01]  /*b2f0*/  UIADD3 UR26, UPT, UPT, UR37, UR5, URZ ;  /* 0x00000005251a7290 */ /* 0x000fe2000fffe0ff */
[----:B------:R-:W-:Y:S01]  /*b300*/  LOP3.LUT R78, R78, R2, RZ, 0x3c, !PT ;  /* 0x000000024e4e7212 */ /* 0x000fe200078e3cff */
[----:B------:R-:W-:Y:S01]  /*b310*/  UIADD3 UR27, UPT, UPT, UR38, UR4, URZ ;  /* 0x00000004261b7290 */ /* 0x000fe2000fffe0ff */
[----:B------:R-:W-:Y:S02]  /*b320*/  LOP3.LUT R79, R79, R0, RZ, 0x3c, !PT ;  /* 0x000000004f4f7212 */ /* 0x000fe400078e3cff */
[----:B------:R-:W-:Y:S02]  /*b330*/  SEL R77, R77, RZ, P0 ;  /* 0x000000ff4d4d7207 */ /* 0x000fe40000000000 */
[----:B------:R-:W-:Y:S01]  /*b340*/  SEL R80, R80, RZ, P1 ;  /* 0x000000ff50507207 */ /* 0x000fe20000800000 */
[----:B------:R-:W-:Y:S06]  /*b350*/  BRA.U UP0, `(.L_x_156) ;  /* 0xffffffb1001c7547 */ /* 0x000fec000b83ffff */
[----:B------:R-:W-:-:S13]  /*b360*/  R2UR UR4, R96 ;  /* 0x00000000600472ca */ /* 0x000fda00000e0000 */
[----:B------:R-:W-:-:S09]  /*b370*/  UISETP.NE.AND UP0, UPT, UR4, URZ, UPT ;  /* 0x000000ff0400728c */ /* 0x000fd2000bf05270 */
[----:B------:R-:W-:Y:S05]  /*b380*/  BRA.U !UP0, `(.L_x_157) ;  /* 0x0000000108487547 */ /* 0x000fea000b800000 */
[----:B------:R-:W2:Y:S02]  /*b390*/  LDCU.64 UR4, c[0x0][0xc90] ;  /* 0x00019200ff0477ac */ /* 0x000ea40008000a00 */
[----:B--2---:R-:W-:-:S04]  /*b3a0*/  UISETP.NE.U32.AND UP0, UPT, UR4, URZ, UPT ;  /* 0x000000ff0400728c */ /* 0x004fc8000bf05070 */
[----:B------:R-:W-:-:S09]  /*b3b0*/  UISETP.NE.AND.EX UP0, UPT, UR5, URZ, UPT, UP0 ;  /* 0x000000ff0500728c */ /* 0x000fd2000bf05300 */
[----:B------:R-:W-:Y:S05]  /*b3c0*/  BRA.U UP0, `(.L_x_158) ;  /* 0x00000001000c7547 */ /* 0x000fea000b800000 */
[----:B------:R-:W-:-:S13]  /*b3d0*/  FSETP.NEU.AND P0, PT, R45, RZ, PT ;  /* 0x000000ff2d00720b */ /* 0x000fda0003f0d000 */
[----:B------:R-:W-:Y:S05]  /*b3e0*/  @!P0 EXIT ;  /* 0x000000000000894d */ /* 0x000fea0003800000 */
[----:B------:R-:W-:Y:S05]  /*b3f0*/  BRA `(.L_x_157) ;  /* 0x00000000002c7947 */ /* 0x000fea0003800000 */
.L_x_158:
[----:B------:R-:W-:Y:S01]  /*b400*/  ISETP.NE.AND P0, PT, R76, RZ, PT ;  /* 0x000000ff4c00720c */ /* 0x000fe20003f05270 */
[----:B------:R-:W-:-:S12]  /*b410*/  BSSY.RECONVERGENT B0, `(.L_x_157) ;  /* 0x0000009000007945 */ /* 0x000fd80003800200 */
[----:B------:R-:W-:Y:S05]  /*b420*/  @P0 BRA `(.L_x_159) ;  /* 0x0000000000140947 */ /* 0x000fea0003800000 */
[----:B------:R-:W2:Y:S02]  /*b430*/  LDCU.64 UR4, c[0x0][0xc88] ;  /* 0x00019100ff0477ac */ /* 0x000ea40008000a00 */
[----:B--2---:R-:W-:-:S04]  /*b440*/  ISETP.NE.U32.AND P0, PT, RZ, UR4, PT ;  /* 0x00000004ff007c0c */ /* 0x004fc8000bf05070 */
[----:B------:R-:W-:-:S13]  /*b450*/  ISETP.NE.AND.EX P0, PT, RZ, UR5, PT, P0 ;  /* 0x00000005ff007c0c */ /* 0x000fda000bf05300 */
[----:B------:R-:W-:Y:S05]  /*b460*/  @!P0 EXIT ;  /* 0x000000000000894d */ /* 0x000fea0003800000 */
[----:B------:R-:W-:Y:S05]  /*b470*/  BRA `(.L_x_160) ;  /* 0x0000000000087947 */ /* 0x000fea0003800000 */
.L_x_159:
[----:B------:R-:W-:-:S13]  /*b480*/  FSETP.NEU.AND P0, PT, R45, RZ, PT ;  /* 0x000000ff2d00720b */ /* 0x000fda0003f0d000 */
[----:B------:R-:W-:Y:S05]  /*b490*/  @!P0 EXIT ;  /* 0x000000000000894d */ /* 0x000fea0003800000 */
.L_x_160:
[----:B------:R-:W-:Y:S05]  /*b4a0*/  BSYNC.RECONVERGENT B0 ;  /* 0x0000000000007941 */ /* 0x000fea0003800200 */
.L_x_157:
[----:B------:R-:W-:Y:S01]  /*b4b0*/  ULEA UR4, UR52, UR43, 0x3 ;  /* 0x0000002b34047291 */ /* 0x000fe2000f8e18ff */
[----:B------:R-:W-:-:S04]  /*b4c0*/  DEPBAR.LE SB0, 0x0 ;  /* 0x000080000000791a */ /* 0x000fc80000000000 */
[----:B------:R-:W-:-:S04]  /*b4d0*/  UIADD3 UR4, UPT, UPT, UR4, 0x98, URZ ;  /* 0x0000009804047890 */ /* 0x000fc8000fffe0ff */
[----:B------:R-:W-:-:S09]  /*b4e0*/  UPRMT UR4, UR54, 0x654, UR4 ;  /* 0x0000065436047896 */ /* 0x000fd20008000004 */
[----:B------:R-:W-:Y:S01]  /*b4f0*/  SYNCS.ARRIVE.TRANS64.RED.A1T0 RZ, [UR4], RZ ;  /* 0x000000ffffff79a7 */ /* 0x000fe20008100404 */
[----:B------:R-:W-:Y:S05]  /*b500*/  EXIT ;  /* 0x000000000000794d */ /* 0x000fea0003800000 */
.L_x_25:
[----:B--2---:R2:W3:Y:S02]  /*b510*/  SYNCS.PHASECHK.TRANS64.TRYWAIT P0, [R0+URZ+0x110], R2 ;  /* 0x00011002000075a7 */ /* 0x0044e400080011ff */
[----:B---3--:R-:W-:Y:S05]  /*b520*/  @!P0 NANOSLEEP.SYNCS 0x989680 ;  /* 0x009896800000895d */ /* 0x008fea0003900000 */
[----:B------:R-:W3:Y:S02]  /*b530*/  @!P0 SYNCS.PHASECHK.TRANS64 P0, [R0+URZ+0x110], R2 ;  /* 0x00011002000085a7 */ /* 0x000ee400080010ff */
[----:B---3--:R-:W-:Y:S05]  /*b540*/  @!P0 BRA `(.L_x_25) ;  /* 0xfffffffc00f08947 */ /* 0x008fea000383ffff */
[----:B------:R-:W-:Y:S05]  /*b550*/  BRA `(.L_x_161) ;  /* 0xffffff6400007947 */ /* 0x000fea000383ffff */
.L_x_28:
[----:B--2---:R-:W-:-:S07]  /*b560*/  MOV R0, UR33 ;  /* 0x0000002100007c02 */ /* 0x004fce0008000f00 */
.L_x_162:
[----:B--2---:R2:W3:Y:S02]  /*b570*/  SYNCS.PHASECHK.TRANS64.TRYWAIT P0, [R0+URZ+0x40], R3 ;  /* 0x00004003000075a7 */ /* 0x0044e400080011ff */
[----:B---3--:R-:W-:Y:S05]  /*b580*/  @!P0 NANOSLEEP.SYNCS 0x989680 ;  /* 0x009896800000895d */ /* 0x008fea0003900000 */
[----:B------:R-:W3:Y:S02]  /*b590*/  @!P0 SYNCS.PHASECHK.TRANS64 P0, [R0+URZ+0x40], R3 ;  /* 0x00004003000085a7 */ /* 0x000ee400080010ff */
[----:B---3--:R-:W-:Y:S05]  /*b5a0*/  @!P0 BRA `(.L_x_162) ;  /* 0xfffffffc00f08947 */ /* 0x008fea000383ffff */
[----:B------:R-:W-:Y:S05]  /*b5b0*/  BRA `(.L_x_27) ;  /* 0xffffff6400487947 */ /* 0x000fea000383ffff */
.L_x_37:
[----:B-1----:R-:W-:-:S07]  /*b5c0*/  MOV R0, UR33 ;  /* 0x0000002100007c02 */ /* 0x002fce0008000f00 */
.L_x_163:
[----:B-1----:R1:W2:Y:S02]  /*b5d0*/  SYNCS.PHASECHK.TRANS64.TRYWAIT P0, [R0+URZ+0x40], R3 ;  /* 0x00004003000075a7 */ /* 0x0022a400080011ff */
[----:B--2---:R-:W-:Y:S05]  /*b5e0*/  @!P0 NANOSLEEP.SYNCS 0x989680 ;  /* 0x009896800000895d */ /* 0x004fea0003900000 */
[----:B------:R-:W2:Y:S02]  /*b5f0*/  @!P0 SYNCS.PHASECHK.TRANS64 P0, [R0+URZ+0x40], R3 ;  /* 0x00004003000085a7 */ /* 0x000ea400080010ff */
[----:B--2---:R-:W-:Y:S05]  /*b600*/  @!P0 BRA `(.L_x_163) ;  /* 0xfffffffc00f08947 */ /* 0x004fea000383ffff */
[----:B------:R-:W-:Y:S05]  /*b610*/  BRA `(.L_x_36) ;  /* 0xffffff6800587947 */ /* 0x000fea000383ffff */
.L_x_44:
[----:B-1----:R1:W4:Y:S02]  /*b620*/  SYNCS.PHASECHK.TRANS64.TRYWAIT P0, [R3+URZ+0xc0], R0 ;  /* 0x0000c000030075a7 */ /* 0x00232400080011ff */
[----:B----4-:R-:W-:Y:S05]  /*b630*/  @!P0 NANOSLEEP.SYNCS 0x989680 ;  /* 0x009896800000895d */ /* 0x010fea0003900000 */
[----:B------:R-:W4:Y:S02]  /*b640*/  @!P0 SYNCS.PHASECHK.TRANS64 P0, [R3+URZ+0xc0], R0 ;  /* 0x0000c000030085a7 */ /* 0x000f2400080010ff */
[----:B----4-:R-:W-:Y:S05]  /*b650*/  @!P0 BRA `(.L_x_44) ;  /* 0xfffffffc00f08947 */ /* 0x010fea000383ffff */
[----:B------:R-:W-:Y:S05]  /*b660*/  BRA `(.L_x_164) ;  /* 0xffffff6c00487947 */ /* 0x000fea000383ffff */
.L_x_48:
[----:B------:R-:W-:-:S07]  /*b670*/  MOV R0, UR4 ;  /* 0x0000000400007c02 */ /* 0x000fce0008000f00 */
.L_x_165:
[----:B-1----:R1:W2:Y:S02]  /*b680*/  SYNCS.PHASECHK.TRANS64.TRYWAIT P0, [R0+URZ], R2 ;  /* 0x00000002000075a7 */ /* 0x0022a400080011ff */
[----:B--2---:R-:W-:Y:S05]  /*b690*/  @!P0 NANOSLEEP.SYNCS 0x989680 ;  /* 0x009896800000895d */ /* 0x004fea0003900000 */
[----:B------:R-:W2:Y:S02]  /*b6a0*/  @!P0 SYNCS.PHASECHK.TRANS64 P0, [R0+URZ], R2 ;  /* 0x00000002000085a7 */ /* 0x000ea400080010ff */
[----:B--2---:R-:W-:Y:S05]  /*b6b0*/  @!P0 BRA `(.L_x_165) ;  /* 0xfffffffc00f08947 */ /* 0x004fea000383ffff */
[----:B------:R-:W-:Y:S05]  /*b6c0*/  BRA `(.L_x_166) ;  /* 0xffffff7000f47947 */ /* 0x000fea000383ffff */
.L_x_49:
[----:B------:R-:W-:-:S07]  /*b6d0*/  MOV R0, UR5 ;  /* 0x0000000500007c02 */ /* 0x000fce0008000f00 */
.L_x_167:
[----:B-1----:R1:W2:Y:S02]  /*b6e0*/  SYNCS.PHASECHK.TRANS64.TRYWAIT P0, [R0+URZ], R3 ;  /* 0x00000003000075a7 */ /* 0x0022a400080011ff */
[----:B--2---:R-:W-:Y:S05]  /*b6f0*/  @!P0 NANOSLEEP.SYNCS 0x989680 ;  /* 0x009896800000895d */ /* 0x004fea0003900000 */
[----:B------:R-:W2:Y:S02]  /*b700*/  @!P0 SYNCS.PHASECHK.TRANS64 P0, [R0+URZ], R3 ;  /* 0x00000003000085a7 */ /* 0x000ea400080010ff */
[----:B--2---:R-:W-:Y:S05]  /*b710*/  @!P0 BRA `(.L_x_167) ;  /* 0xfffffffc00f08947 */ /* 0x004fea000383ffff */
[----:B------:R-:W-:Y:S05]  /*b720*/  BRA `(.L_x_168) ;  /* 0xffffff7400007947 */ /* 0x000fea000383ffff */
.L_x_50:
[----:B------:R-:W-:-:S07]  /*b730*/  MOV R0, UR5 ;  /* 0x0000000500007c02 */ /* 0x000fce0008000f00 */
.L_x_169:
[----:B-1----:R1:W2:Y:S02]  /*b740*/  SYNCS.PHASECHK.TRANS64.TRYWAIT P0, [R0+URZ], R3 ;  /* 0x00000003000075a7 */ /* 0x0022a400080011ff */
[----:B--2---:R-:W-:Y:S05]  /*b750*/  @!P0 NANOSLEEP.SYNCS 0x989680 ;  /* 0x009896800000895d */ /* 0x004fea0003900000 */
[----:B------:R-:W2:Y:S02]  /*b760*/  @!P0 SYNCS.PHASECHK.TRANS64 P0, [R0+URZ], R3 ;  /* 0x00000003000085a7 */ /* 0x000ea400080010ff */
[----:B--2---:R-:W-:Y:S05]  /*b770*/  @!P0 BRA `(.L_x_169) ;  /* 0xfffffffc00f08947 */ /* 0x004fea000383ffff */
[----:B------:R-:W-:Y:S05]  /*b780*/  BRA `(.L_x_170) ;  /* 0xffffff74000c7947 */ /* 0x000fea000383ffff */
.L_x_51:
[----:B------:R-:W-:-:S07]  /*b790*/  MOV R0, UR5 ;  /* 0x0000000500007c02 */ /* 0x000fce0008000f00 */
.L_x_171:
[----:B-1----:R1:W2:Y:S02]  /*b7a0*/  SYNCS.PHASECHK.TRANS64.TRYWAIT P0, [R0+URZ], R3 ;  /* 0x00000003000075a7 */ /* 0x0022a400080011ff */
[----:B--2---:R-:W-:Y:S05]  /*b7b0*/  @!P0 NANOSLEEP.SYNCS 0x989680 ;  /* 0x009896800000895d */ /* 0x004fea0003900000 */
[----:B------:R-:W2:Y:S02]  /*b7c0*/  @!P0 SYNCS.PHASECHK.TRANS64 P0, [R0+URZ], R3 ;  /* 0x00000003000085a7 */ /* 0x000ea400080010ff */
[----:B--2---:R-:W-:Y:S05]  /*b7d0*/  @!P0 BRA `(.L_x_171) ;  /* 0xfffffffc00f08947 */ /* 0x004fea000383ffff */
[----:B------:R-:W-:Y:S05]  /*b7e0*/  BRA `(.L_x_172) ;  /* 0xffffff7400187947 */ /* 0x000fea000383ffff */
.L_x_52:
[----:B------:R-:W-:-:S07]  /*b7f0*/  MOV R0, UR5 ;  /* 0x0000000500007c02 */ /* 0x000fce0008000f00 */
.L_x_173:
[----:B-1----:R1:W2:Y:S02]  /*b800*/  SYNCS.PHASECHK.TRANS64.TRYWAIT P0, [R0+URZ], R3 ;  /* 0x00000003000075a7 */ /* 0x0022a400080011ff */
[----:B--2---:R-:W-:Y:S05]  /*b810*/  @!P0 NANOSLEEP.SYNCS 0x989680 ;  /* 0x009896800000895d */ /* 0x004fea0003900000 */
[----:B------:R-:W2:Y:S02]  /*b820*/  @!P0 SYNCS.PHASECHK.TRANS64 P0, [R0+URZ], R3 ;  /* 0x00000003000085a7 */ /* 0x000ea400080010ff */
[----:B--2---:R-:W-:Y:S05]  /*b830*/  @!P0 BRA `(.L_x_173) ;  /* 0xfffffffc00f08947 */ /* 0x004fea000383ffff */
[----:B------:R-:W-:Y:S05]  /*b840*/  BRA `(.L_x_174) ;  /* 0xffffff7400247947 */ /* 0x000fea000383ffff */
.L_x_53:
[----:B------:R-:W-:-:S07]  /*b850*/  MOV R0, UR5 ;  /* 0x0000000500007c02 */ /* 0x000fce0008000f00 */
.L_x_175:
[----:B-1----:R1:W2:Y:S02]  /*b860*/  SYNCS.PHASECHK.TRANS64.TRYWAIT P0, [R0+URZ], R3 ;  /* 0x00000003000075a7 */ /* 0x0022a400080011ff */
[----:B--2---:R-:W-:Y:S05]  /*b870*/  @!P0 NANOSLEEP.SYNCS 0x989680 ;  /* 0x009896800000895d */ /* 0x004fea0003900000 */
[----:B------:R-:W2:Y:S02]  /*b880*/  @!P0 SYNCS.PHASECHK.TRANS64 P0, [R0+URZ], R3 ;  /* 0x00000003000085a7 */ /* 0x000ea400080010ff */
[----:B--2---:R-:W-:Y:S05]  /*b890*/  @!P0 BRA `(.L_x_175) ;  /* 0xfffffffc00f08947 */ /* 0x004fea000383ffff */
[----:B------:R-:W-:Y:S05]  /*b8a0*/  BRA `(.L_x_176) ;  /* 0xffffff7400307947 */ /* 0x000fea000383ffff */
.L_x_54:
[----:B------:R-:W-:-:S07]  /*b8b0*/  MOV R0, UR5 ;  /* 0x0000000500007c02 */ /* 0x000fce0008000f00 */
.L_x_177:
[----:B-1----:R1:W2:Y:S02]  /*b8c0*/  SYNCS.PHASECHK.TRANS64.TRYWAIT P0, [R0+URZ], R3 ;  /* 0x00000003000075a7 */ /* 0x0022a400080011ff */
[----:B--2---:R-:W-:Y:S05]  /*b8d0*/  @!P0 NANOSLEEP.SYNCS 0x989680 ;  /* 0x009896800000895d */ /* 0x004fea0003900000 */
[----:B------:R-:W2:Y:S02]  /*b8e0*/  @!P0 SYNCS.PHASECHK.TRANS64 P0, [R0+URZ], R3 ;  /* 0x00000003000085a7 */ /* 0x000ea400080010ff */
[----:B--2---:R-:W-:Y:S05]  /*b8f0*/  @!P0 BRA `(.L_x_177) ;  /* 0xfffffffc00f08947 */ /* 0x004fea000383ffff */
[----:B------:R-:W-:Y:S05]  /*b900*/  BRA `(.L_x_178) ;  /* 0xffffff74003c7947 */ /* 0x000fea000383ffff */
.L_x_57:
[----:B--2---:R2:W3:Y:S02]  /*b910*/  SYNCS.PHASECHK.TRANS64.TRYWAIT P0, [R2+URZ+0x100], R4 ;  /* 0x00010004020075a7 */ /* 0x0044e400080011ff */
[----:B---3--:R-:W-:Y:S05]  /*b920*/  @!P0 NANOSLEEP.SYNCS 0x989680 ;  /* 0x009896800000895d */ /* 0x008fea0003900000 */
[----:B------:R-:W3:Y:S02]  /*b930*/  @!P0 SYNCS.PHASECHK.TRANS64 P0, [R2+URZ+0x100], R4 ;  /* 0x00010004020085a7 */ /* 0x000ee400080010ff */
[----:B---3--:R-:W-:Y:S05]  /*b940*/  @!P0 BRA `(.L_x_57) ;  /* 0xfffffffc00f08947 */ /* 0x008fea000383ffff */
[----:B------:R-:W-:Y:S05]  /*b950*/  BRA `(.L_x_179) ;  /* 0xffffff7400987947 */ /* 0x000fea000383ffff */
.L_x_58:
[----:B------:R-:W-:-:S07]  /*b960*/  MOV R2, UR4 ;  /* 0x0000000400027c02 */ /* 0x000fce0008000f00 */
.L_x_180:
[----:B--2---:R2:W3:Y:S02]  /*b970*/  SYNCS.PHASECHK.TRANS64.TRYWAIT P0, [R2+URZ+0xd0], R5 ;  /* 0x0000d005020075a7 */ /* 0x0044e400080011ff */
[----:B---3--:R-:W-:Y:S05]  /*b980*/  @!P0 NANOSLEEP.SYNCS 0x989680 ;  /* 0x009896800000895d */ /* 0x008fea0003900000 */
[----:B------:R-:W3:Y:S02]  /*b990*/  @!P0 SYNCS.PHASECHK.TRANS64 P0, [R2+URZ+0xd0], R5 ;  /* 0x0000d005020085a7 */ /* 0x000ee400080010ff */
[----:B---3--:R-:W-:Y:S05]  /*b9a0*/  @!P0 BRA `(.L_x_180) ;  /* 0xfffffffc00f08947 */ /* 0x008fea000383ffff */
[----:B------:R-:W-:Y:S05]  /*b9b0*/  BRA `(.L_x_181) ;  /* 0xffffff7400a87947 */ /* 0x000fea000383ffff */
.L_x_59:
[----:B--2---:R2:W3:Y:S02]  /*b9c0*/  SYNCS.PHASECHK.TRANS64.TRYWAIT P1, [R2+URZ+0xc0], R4 ;  /* 0x0000c004020075a7 */ /* 0x0044e400080211ff */
[----:B---3--:R-:W-:Y:S05]  /*b9d0*/  @!P1 NANOSLEEP.SYNCS 0x989680 ;  /* 0x009896800000995d */ /* 0x008fea0003900000 */
[----:B------:R-:W3:Y:S02]  /*b9e0*/  @!P1 SYNCS.PHASECHK.TRANS64 P1, [R2+URZ+0xc0], R4 ;  /* 0x0000c004020095a7 */ /* 0x000ee400080210ff */
[----:B---3--:R-:W-:Y:S05]  /*b9f0*/  @!P1 BRA `(.L_x_59) ;  /* 0xfffffffc00f09947 */ /* 0x008fea000383ffff */
[----:B------:R-:W-:Y:S05]  /*ba00*/  BRA `(.L_x_182) ;  /* 0xffffff7400d87947 */ /* 0x000fea000383ffff */
.L_x_62:
[----:B------:R-:W-:-:S07]  /*ba10*/  MOV R0, UR4 ;  /* 0x0000000400007c02 */ /* 0x000fce0008000f00 */
.L_x_183:
[----:B--2---:R2:W3:Y:S02]  /*ba20*/  SYNCS.PHASECHK.TRANS64.TRYWAIT P0, [R0+URZ+0xd0], R2 ;  /* 0x0000d002000075a7 */ /* 0x0044e400080011ff */
[----:B---3--:R-:W-:Y:S05]  /*ba30*/  @!P0 NANOSLEEP.SYNCS 0x989680 ;  /* 0x009896800000895d */ /* 0x008fea0003900000 */
[----:B------:R-:W3:Y:S02]  /*ba40*/  @!P0 SYNCS.PHASECHK.TRANS64 P0, [R0+URZ+0xd0], R2 ;  /* 0x0000d002000085a7 */ /* 0x000ee400080010ff */
[----:B---3--:R-:W-:Y:S05]  /*ba50*/  @!P0 BRA `(.L_x_183) ;  /* 0xfffffffc00f08947 */ /* 0x008fea000383ffff */
[----:B------:R-:W-:Y:S05]  /*ba60*/  BRA `(.L_x_61) ;  /* 0xffffff78002c7947 */ /* 0x000fea000383ffff */
.L_x_69:
[----:B--2---:R2:W3:Y:S02]  /*ba70*/  SYNCS.PHASECHK.TRANS64.TRYWAIT P0, [R2+URZ+0xc0], R0 ;  /* 0x0000c000020075a7 */ /* 0x0044e400080011ff */
[----:B---3--:R-:W-:Y:S05]  /*ba80*/  @!P0 NANOSLEEP.SYNCS 0x989680 ;  /* 0x009896800000895d */ /* 0x008fea0003900000 */
[----:B------:R-:W3:Y:S02]  /*ba90*/  @!P0 SYNCS.PHASECHK.TRANS64 P0, [R2+URZ+0xc0], R0 ;  /* 0x0000c000020085a7 */ /* 0x000ee400080010ff */
[----:B---3--:R-:W-:Y:S05]  /*baa0*/  @!P0 BRA `(.L_x_69) ;  /* 0xfffffffc00f08947 */ /* 0x008fea000383ffff */
[----:B------:R-:W-:Y:S05]  /*bab0*/  BRA `(.L_x_184) ;  /* 0xffffff7c00e87947 */ /* 0x000fea000383ffff */
.L_x_72:
[----:B------:R-:W-:-:S07]  /*bac0*/  MOV R0, UR56 ;  /* 0x0000003800007c02 */ /* 0x000fce0008000f00 */
.L_x_185:
[----:B--2---:R2:W3:Y:S02]  /*bad0*/  SYNCS.PHASECHK.TRANS64.TRYWAIT P0, [R0+URZ+0xf0], R2 ;  /* 0x0000f002000075a7 */ /* 0x0044e400080011ff */
[----:B---3--:R-:W-:Y:S05]  /*bae0*/  @!P0 NANOSLEEP.SYNCS 0x989680 ;  /* 0x009896800000895d */ /* 0x008fea0003900000 */
[----:B------:R-:W3:Y:S02]  /*baf0*/  @!P0 SYNCS.PHASECHK.TRANS64 P0, [R0+URZ+0xf0], R2 ;  /* 0x0000f002000085a7 */ /* 0x000ee400080010ff */
[----:B---3--:R-:W-:Y:S05]  /*bb00*/  @!P0 BRA `(.L_x_185) ;  /* 0xfffffffc00f08947 */ /* 0x008fea000383ffff */
[----:B------:R-:W-:Y:S05]  /*bb10*/  BRA `(.L_x_186) ;  /* 0xffffff8400787947 */ /* 0x000fea000383ffff */
.L_x_75:
[----:B------:R-:W-:Y:S07]  /*bb20*/  MOV R0, UR7 ;  /* 0x0000000700007c02 */ /* 0x000fee0008000f00 */
.L_x_187:
[----:B-1----:R1:W2:Y:S02]  /*bb30*/  SYNCS.PHASECHK.TRANS64.TRYWAIT P0, [R0+URZ], R2 ;  /* 0x00000002000075a7 */ /* 0x0022a400080011ff */
[----:B--2---:R-:W-:Y:S05]  /*bb40*/  @!P0 NANOSLEEP.SYNCS 0x989680 ;  /* 0x009896800000895d */ /* 0x004fea0003900000 */
[----:B------:R-:W2:Y:S02]  /*bb50*/  @!P0 SYNCS.PHASECHK.TRANS64 P0, [R0+URZ], R2 ;  /* 0x00000002000085a7 */ /* 0x000ea400080010ff */
[----:B--2---:R-:W-:Y:S05]  /*bb60*/  @!P0 BRA `(.L_x_187) ;  /* 0xfffffffc00f08947 */ /* 0x004fea000383ffff */
[----:B------:R-:W-:Y:S05]  /*bb70*/  BRA `(.L_x_74) ;  /* 0xffffff8400f07947 */ /* 0x000fea000383ffff */
.L_x_78:
[----:B------:R-:W-:-:S07]  /*bb80*/  MOV R0, UR4 ;  /* 0x0000000400007c02 */ /* 0x000fce0008000f00 */
.L_x_188:
[----:B-1----:R1:W3:Y:S02]  /*bb90*/  SYNCS.PHASECHK.TRANS64.TRYWAIT P0, [R0+URZ], R2 ;  /* 0x00000002000075a7 */ /* 0x0022e400080011ff */
[----:B---3--:R-:W-:Y:S05]  /*bba0*/  @!P0 NANOSLEEP.SYNCS 0x989680 ;  /* 0x009896800000895d */ /* 0x008fea0003900000 */
[----:B------:R-:W3:Y:S02]  /*bbb0*/  @!P0 SYNCS.PHASECHK.TRANS64 P0, [R0+URZ], R2 ;  /* 0x00000002000085a7 */ /* 0x000ee400080010ff */
[----:B---3--:R-:W-:Y:S05]  /*bbc0*/  @!P0 BRA `(.L_x_188) ;  /* 0xfffffffc00f08947 */ /* 0x008fea000383ffff */
[----:B------:R-:W-:Y:S05]  /*bbd0*/  BRA `(.L_x_189) ;  /* 0xffffff8800f07947 */ /* 0x000fea000383ffff */
.L_x_79:
[----:B------:R-:W-:-:S07]  /*bbe0*/  MOV R0, UR4 ;  /* 0x0000000400007c02 */ /* 0x000fce0008000f00 */
.L_x_190:
[----:B-1----:R1:W2:Y:S02]  /*bbf0*/  SYNCS.PHASECHK.TRANS64.TRYWAIT P0, [R0+URZ], R2 ;  /* 0x00000002000075a7 */ /* 0x0022a400080011ff */
[----:B--2---:R-:W-:Y:S05]  /*bc00*/  @!P0 NANOSLEEP.SYNCS 0x989680 ;  /* 0x009896800000895d */ /* 0x004fea0003900000 */
[----:B------:R-:W2:Y:S02]  /*bc10*/  @!P0 SYNCS.PHASECHK.TRANS64 P0, [R0+URZ], R2 ;  /* 0x00000002000085a7 */ /* 0x000ea400080010ff */
[----:B--2---:R-:W-:Y:S05]  /*bc20*/  @!P0 BRA `(.L_x_190) ;  /* 0xfffffffc00f08947 */ /* 0x004fea000383ffff */
[----:B------:R-:W-:Y:S05]  /*bc30*/  BRA `(.L_x_191) ;  /* 0xffffff8800fc7947 */ /* 0x000fea000383ffff */
.L_x_84:
[----:B--2---:R2:W3:Y:S02]  /*bc40*/  SYNCS.PHASECHK.TRANS64.TRYWAIT P0, [R8+URZ+0xc0], R0 ;  /* 0x0000c000080075a7 */ /* 0x0044e400080011ff */
[----:B---3--:R-:W-:Y:S05]  /*bc50*/  @!P0 NANOSLEEP.SYNCS 0x989680 ;  /* 0x009896800000895d */ /* 0x008fea0003900000 */
[----:B------:R-:W3:Y:S02]  /*bc60*/  @!P0 SYNCS.PHASECHK.TRANS64 P0, [R8+URZ+0xc0], R0 ;  /* 0x0000c000080085a7 */ /* 0x000ee400080010ff */
[----:B---3--:R-:W-:Y:S05]  /*bc70*/  @!P0 BRA `(.L_x_84) ;  /* 0xfffffffc00f08947 */ /* 0x008fea000383ffff */
[----:B------:R-:W-:Y:S05]  /*bc80*/  BRA `(.L_x_192) ;  /* 0xffffff9000207947 */ /* 0x000fea000383ffff */
.L_x_87:
[----:B--2---:R-:W-:Y:S07]  /*bc90*/  MOV R0, UR21 ;  /* 0x0000001500007c02 */ /* 0x004fee0008000f00 */
.L_x_193:
[----:B--2---:R2:W3:Y:S02]  /*bca0*/  SYNCS.PHASECHK.TRANS64.TRYWAIT P1, [R0+URZ+0xb8], R2 ;  /* 0x0000b802000075a7 */ /* 0x0044e400080211ff */
[----:B---3--:R-:W-:Y:S05]  /*bcb0*/  @!P1 NANOSLEEP.SYNCS 0x989680 ;  /* 0x009896800000995d */ /* 0x008fea0003900000 */
[----:B------:R-:W3:Y:S02]  /*bcc0*/  @!P1 SYNCS.PHASECHK.TRANS64 P1, [R0+URZ+0xb8], R2 ;  /* 0x0000b802000095a7 */ /* 0x000ee400080210ff */
[----:B---3--:R-:W-:Y:S05]  /*bcd0*/  @!P1 BRA `(.L_x_193) ;  /* 0xfffffffc00f09947 */ /* 0x008fea000383ffff */
[----:B------:R-:W-:Y:S05]  /*bce0*/  BRA `(.L_x_86) ;  /* 0xffffff9400987947 */ /* 0x000fea000383ffff */
.L_x_90:
[----:B------:R-:W-:Y:S07]  /*bcf0*/  MOV R0, UR4 ;  /* 0x0000000400007c02 */ /* 0x000fee0008000f00 */
.L_x_194:
[----:B--2---:R2:W3:Y:S02]  /*bd00*/  SYNCS.PHASECHK.TRANS64.TRYWAIT P0, [R0+URZ+0x98], R2 ;  /* 0x00009802000075a7 */ /* 0x0044e400080011ff */
[----:B---3--:R-:W-:Y:S05]  /*bd10*/  @!P0 NANOSLEEP.SYNCS 0x989680 ;  /* 0x009896800000895d */ /* 0x008fea0003900000 */
[----:B------:R-:W3:Y:S02]  /*bd20*/  @!P0 SYNCS.PHASECHK.TRANS64 P0, [R0+URZ+0x98], R2 ;  /* 0x00009802000085a7 */ /* 0x000ee400080010ff */
[----:B---3--:R-:W-:Y:S05]  /*bd30*/  @!P0 BRA `(.L_x_194) ;  /* 0xfffffffc00f08947 */ /* 0x008fea000383ffff */
[----:B------:R-:W-:Y:S05]  /*bd40*/  BRA `(.L_x_195) ;  /* 0xffffff9400f47947 */ /* 0x000fea000383ffff */
.L_x_91:
[----:B------:R-:W-:Y:S07]  /*bd50*/  MOV R0, UR5 ;  /* 0x0000000500007c02 */ /* 0x000fee0008000f00 */
.L_x_196:
[----:B--2---:R2:W3:Y:S02]  /*bd60*/  SYNCS.PHASECHK.TRANS64.TRYWAIT P0, [R0+URZ+0x98], R2 ;  /* 0x00009802000075a7 */ /* 0x0044e400080011ff */
[----:B---3--:R-:W-:Y:S05]  /*bd70*/  @!P0 NANOSLEEP.SYNCS 0x989680 ;  /* 0x009896800000895d */ /* 0x008fea0003900000 */
[----:B------:R-:W3:Y:S02]  /*bd80*/  @!P0 SYNCS.PHASECHK.TRANS64 P0, [R0+URZ+0x98], R2 ;  /* 0x00009802000085a7 */ /* 0x000ee400080010ff */
[----:B---3--:R-:W-:Y:S05]  /*bd90*/  @!P0 BRA `(.L_x_196) ;  /* 0xfffffffc00f08947 */ /* 0x008fea000383ffff */
[----:B------:R-:W-:Y:S05]  /*bda0*/  BRA `(.L_x_197) ;  /* 0xffffff9800747947 */ /* 0x000fea000383ffff */
.L_x_92:
[----:B------:R-:W-:Y:S07]  /*bdb0*/  MOV R0, UR4 ;  /* 0x0000000400007c02 */ /* 0x000fee0008000f00 */
.L_x_198:
[----:B--2---:R2:W3:Y:S02]  /*bdc0*/  SYNCS.PHASECHK.TRANS64.TRYWAIT P0, [R0+URZ+0x98], R2 ;  /* 0x00009802000075a7 */ /* 0x0044e400080011ff */
[----:B---3--:R-:W-:Y:S05]  /*bdd0*/  @!P0 NANOSLEEP.SYNCS 0x989680 ;  /* 0x009896800000895d */ /* 0x008fea0003900000 */
[----:B------:R-:W3:Y:S02]  /*bde0*/  @!P0 SYNCS.PHASECHK.TRANS64 P0, [R0+URZ+0x98], R2 ;  /* 0x00009802000085a7 */ /* 0x000ee400080010ff */
[----:B---3--:R-:W-:Y:S05]  /*bdf0*/  @!P0 BRA `(.L_x_198) ;  /* 0xfffffffc00f08947 */ /* 0x008fea000383ffff */
[----:B------:R-:W-:Y:S05]  /*be00*/  BRA `(.L_x_199) ;  /* 0xffffff9800fc7947 */ /* 0x000fea000383ffff */
.L_x_93:
[----:B------:R-:W-:Y:S07]  /*be10*/  MOV R2, UR5 ;  /* 0x0000000500027c02 */ /* 0x000fee0008000f00 */
.L_x_200:
[----:B--2---:R2:W3:Y:S02]  /*be20*/  SYNCS.PHASECHK.TRANS64.TRYWAIT P0, [R2+URZ+0x98], R0 ;  /* 0x00009800020075a7 */ /* 0x0044e400080011ff */
[----:B---3--:R-:W-:Y:S05]  /*be30*/  @!P0 NANOSLEEP.SYNCS 0x989680 ;  /* 0x009896800000895d */ /* 0x008fea0003900000 */
[----:B------:R-:W3:Y:S02]  /*be40*/  @!P0 SYNCS.PHASECHK.TRANS64 P0, [R2+URZ+0x98], R0 ;  /* 0x00009800020085a7 */ /* 0x000ee400080010ff */
[----:B---3--:R-:W-:Y:S05]  /*be50*/  @!P0 BRA `(.L_x_200) ;  /* 0xfffffffc00f08947 */ /* 0x008fea000383ffff */
[----:B------:R-:W-:Y:S05]  /*be60*/  BRA `(.L_x_201) ;  /* 0xffffff9c00887947 */ /* 0x000fea000383ffff */
.L_x_95:
[----:B------:R-:W-:-:S07]  /*be70*/  MOV R0, UR4 ;  /* 0x0000000400007c02 */ /* 0x000fce0008000f00 */
.L_x_202:
[----:B--2---:R2:W4:Y:S02]  /*be80*/  SYNCS.PHASECHK.TRANS64.TRYWAIT P0, [R0+URZ], R2 ;  /* 0x00000002000075a7 */ /* 0x00452400080011ff */
[----:B----4-:R-:W-:Y:S05]  /*be90*/  @!P0 NANOSLEEP.SYNCS 0x989680 ;  /* 0x009896800000895d */ /* 0x010fea0003900000 */
[----:B------:R-:W4:Y:S02]  /*bea0*/  @!P0 SYNCS.PHASECHK.TRANS64 P0, [R0+URZ], R2 ;  /* 0x00000002000085a7 */ /* 0x000f2400080010ff */
[----:B----4-:R-:W-:Y:S05]  /*beb0*/  @!P0 BRA `(.L_x_202) ;  /* 0xfffffffc00f08947 */ /* 0x010fea000383ffff */
[----:B------:R-:W-:Y:S05]  /*bec0*/  BRA `(.L_x_203) ;  /* 0xffffffa000387947 */ /* 0x000fea000383ffff */
.L_x_96:
[----:B------:R-:W-:-:S07]  /*bed0*/  MOV R0, UR5 ;  /* 0x0000000500007c02 */ /* 0x000fce0008000f00 */
.L_x_204:
[----:B--2---:R2:W4:Y:S02]  /*bee0*/  SYNCS.PHASECHK.TRANS64.TRYWAIT P0, [R0+URZ], R2 ;  /* 0x00000002000075a7 */ /* 0x00452400080011ff */
[----:B----4-:R-:W-:Y:S05]  /*bef0*/  @!P0 NANOSLEEP.SYNCS 0x989680 ;  /* 0x009896800000895d */ /* 0x010fea0003900000 */
[----:B------:R-:W4:Y:S02]  /*bf00*/  @!P0 SYNCS.PHASECHK.TRANS64 P0, [R0+URZ], R2 ;  /* 0x00000002000085a7 */ /* 0x000f2400080010ff */
[----:B----4-:R-:W-:Y:S05]  /*bf10*/  @!P0 BRA `(.L_x_204) ;  /* 0xfffffffc00f08947 */ /* 0x010fea000383ffff */
[----:B------:R-:W-:Y:S05]  /*bf20*/  BRA `(.L_x_205) ;  /* 0xffffffa000447947 */ /* 0x000fea000383ffff */
.L_x_98:
[----:B-1----:R1:W2:Y:S02]  /*bf30*/  SYNCS.PHASECHK.TRANS64.TRYWAIT P0, [R0+URZ+0xc0], R2 ;  /* 0x0000c002000075a7 */ /* 0x0022a400080011ff */
[----:B--2---:R-:W-:Y:S05]  /*bf40*/  @!P0 NANOSLEEP.SYNCS 0x989680 ;  /* 0x009896800000895d */ /* 0x004fea0003900000 */
[----:B------:R-:W2:Y:S02]  /*bf50*/  @!P0 SYNCS.PHASECHK.TRANS64 P0, [R0+URZ+0xc0], R2 ;  /* 0x0000c002000085a7 */ /* 0x000ea400080010ff */
[----:B--2---:R-:W-:Y:S05]  /*bf60*/  @!P0 BRA `(.L_x_98) ;  /* 0xfffffffc00f08947 */ /* 0x004fea000383ffff */
[----:B------:R-:W-:Y:S05]  /*bf70*/  BRA `(.L_x_206) ;  /* 0xffffffa400347947 */ /* 0x000fea000383ffff */
.L_x_108:
[----:B-1----:R1:W3:Y:S02]  /*bf80*/  SYNCS.PHASECHK.TRANS64.TRYWAIT P1, [R0+URZ+0x80], R3 ;  /* 0x00008003000075a7 */ /* 0x0022e400080211ff */
[----:B---3--:R-:W-:Y:S05]  /*bf90*/  @!P1 NANOSLEEP.SYNCS 0x989680 ;  /* 0x009896800000995d */ /* 0x008fea0003900000 */
[----:B------:R-:W3:Y:S02]  /*bfa0*/  @!P1 SYNCS.PHASECHK.TRANS64 P1, [R0+URZ+0x80], R3 ;  /* 0x00008003000095a7 */ /* 0x000ee400080210ff */
[----:B---3--:R-:W-:Y:S05]  /*bfb0*/  @!P1 BRA `(.L_x_108) ;  /* 0xfffffffc00f09947 */ /* 0x008fea000383ffff */
[----:B------:R-:W-:Y:S05]  /*bfc0*/  BRA `(.L_x_107) ;  /* 0xffffffb000dc7947 */ /* 0x000fea000383ffff */
.L_x_110:
[----:B-1----:R1:W4:Y:S02]  /*bfd0*/  SYNCS.PHASECHK.TRANS64.TRYWAIT P0, [R104+URZ+0xe0], R2 ;  /* 0x0000e002680075a7 */ /* 0x00232400080011ff */
[----:B----4-:R-:W-:Y:S05]  /*bfe0*/  @!P0 NANOSLEEP.SYNCS 0x989680 ;  /* 0x009896800000895d */ /* 0x010fea0003900000 */
[----:B------:R-:W4:Y:S02]  /*bff0*/  @!P0 SYNCS.PHASECHK.TRANS64 P0, [R104+URZ+0xe0], R2 ;  /* 0x0000e002680085a7 */ /* 0x000f2400080010ff */
[----:B----4-:R-:W-:Y:S05]  /*c000*/  @!P0 BRA `(.L_x_110) ;  /* 0xfffffffc00f08947 */ /* 0x010fea000383ffff */
[----:B------:R-:W-:Y:S05]  /*c010*/  BRA `(.L_x_109) ;  /* 0xffffffb400107947 */ /* 0x000fea000383ffff */
.L_x_123:
[----:B-1----:R1:W2:Y:S02]  /*c020*/  SYNCS.PHASECHK.TRANS64.TRYWAIT P0, [R20+URZ+0x80], R0 ;  /* 0x00008000140075a7 */ /* 0x0022a400080011ff */
[----:B--2---:R-:W-:Y:S05]  /*c030*/  @!P0 NANOSLEEP.SYNCS 0x989680 ;  /* 0x009896800000895d */ /* 0x004fea0003900000 */
[----:B------:R-:W2:Y:S02]  /*c040*/  @!P0 SYNCS.PHASECHK.TRANS64 P0, [R20+URZ+0x80], R0 ;  /* 0x00008000140085a7 */ /* 0x000ea400080010ff */
[----:B--2---:R-:W-:Y:S05]  /*c050*/  @!P0 BRA `(.L_x_123) ;  /* 0xfffffffc00f08947 */ /* 0x004fea000383ffff */
[----:B------:R-:W-:Y:S05]  /*c060*/  BRA `(.L_x_122) ;  /* 0xffffffc000d07947 */ /* 0x000fea000383ffff */
.L_x_135:
[----:B-1----:R1:W3:Y:S02]  /*c070*/  SYNCS.PHASECHK.TRANS64.TRYWAIT P0, [R21+URZ+0x80], R20 ;  /* 0x00008014150075a7 */ /* 0x0022e400080011ff */
[----:B---3--:R-:W-:Y:S05]  /*c080*/  @!P0 NANOSLEEP.SYNCS 0x989680 ;  /* 0x009896800000895d */ /* 0x008fea0003900000 */
[----:B------:R-:W3:Y:S02]  /*c090*/  @!P0 SYNCS.PHASECHK.TRANS64 P0, [R21+URZ+0x80], R20 ;  /* 0x00008014150085a7 */ /* 0x000ee400080010ff */
[----:B---3--:R-:W-:Y:S05]  /*c0a0*/  @!P0 BRA `(.L_x_135) ;  /* 0xfffffffc00f08947 */ /* 0x008fea000383ffff */
[----:B------:R-:W-:Y:S05]  /*c0b0*/  BRA `(.L_x_134) ;  /* 0xffffffd000b87947 */ /* 0x000fea000383ffff */
.L_x_147:
[----:B-1----:R1:W3:Y:S02]  /*c0c0*/  SYNCS.PHASECHK.TRANS64.TRYWAIT P0, [R2+URZ+0x80], R112 ;  /* 0x00008070020075a7 */ /* 0x0022e400080011ff */
[----:B---3--:R-:W-:Y:S05]  /*c0d0*/  @!P0 NANOSLEEP.SYNCS 0x989680 ;  /* 0x009896800000895d */ /* 0x008fea0003900000 */
[----:B------:R-:W3:Y:S02]  /*c0e0*/  @!P0 SYNCS.PHASECHK.TRANS64 P0, [R2+URZ+0x80], R112 ;  /* 0x00008070020085a7 */ /* 0x000ee400080010ff */
[----:B---3--:R-:W-:Y:S05]  /*c0f0*/  @!P0 BRA `(.L_x_147) ;  /* 0xfffffffc00f08947 */ /* 0x008fea000383ffff */
[----:B------:R-:W-:Y:S05]  /*c100*/  BRA `(.L_x_146) ;  /* 0xffffffe000947947 */ /* 0x000fea000383ffff */
        .weak           $__internal_0_$__cuda_sm10x_tcgen05_guardrail_trap_col_being_dealloced_not_returned_by_alloc
        .type           $__internal_0_$__cuda_sm10x_tcgen05_guardrail_trap_col_being_dealloced_not_returned_by_alloc,@function
        .size           $__internal_0_$__cuda_sm10x_tcgen05_guardrail_trap_col_being_dealloced_not_returned_by_alloc,($__internal_1_$__cuda_sm10x_tcgen05_guardrail_trap_phase_invalid_during_alloc - $__internal_0_$__cuda_sm10x_tcgen05_guardrail_trap_col_being_dealloced_not_returned_by_alloc)
$__internal_0_$__cuda_sm10x_tcgen05_guardrail_trap_col_being_dealloced_not_returned_by_alloc:
[----:B------:R-:W-:Y:S05]  /*c110*/  BPT.TRAP 0x1 ;  /* 0x000000040000795c */ /* 0x000fea0000300000 */
[----:B------:R-:W-:-:S04]  /*c120*/  HFMA2 R3, -RZ, RZ, 0, 0 ;  /* 0x00000000ff037431 */ /* 0x000fc800000001ff */
[----:B------:R-:W-:Y:S05]  /*c130*/  RET.REL.NODEC R2 `(_ZN7cutlass13device_kernelINS_4gemm6kernel13GemmUniversalIN4cute5tupleIJiiiiEEENS1_10collective13CollectiveMmaINS1_46MainloopSm100TmaUmmaWarpSpecializedBlockScaledILi8ELi2ELi2ENS5_IJNS4_1CILi2EEENSA_ILi1EEESC_EEEEENS5_IJNSA_ILi128EEENSA_ILi64EEESF_EEENS5_IJNS_12float_e5m2_tENS_13float_ue8m0_tEEEENS5_IJNS5_IJlSC_lEEENS4_6LayoutINS5_IJNS5_IJNS5_IJNSA_ILi32EEENSA_ILi4EEEEEEiEEESQ_NS5_IJSC_iEEEEEENS5_IJNS5_IJNS5_IJNSA_ILi16EEESO_EEEiEEENS5_IJNS5_IJNSA_ILi0EEESC_EEENSA_ILi512EEEEEENS5_IJSW_iEEEEEEEEEEESK_S13_NS4_8TiledMMAINS4_8MMA_AtomIJNS4_21SM100_MMA_MXF8F6F4_SSISI_SI_fSJ_Li128ELi64ELNS4_4UMMA5MajorE0ELS18_0ELNS17_7ScaleInE0ELS19_0EEEEEENSM_INS5_IJSC_SC_SC_EEENS5_IJSW_SW_SW_EEEEENS5_IJNS4_10UnderscoreES1F_S1F_EEEEENS5_IJNS4_13SM90_TMA_LOADES1I_EEENS5_IJNS4_14ComposedLayoutINS4_7SwizzleILi3ELi4ELi3EEENS4_18smem_ptr_flag_bitsILi8EEENSM_INS5_IJNSA_ILi8EEESF_EEENS5_IJSF_SC_EEEEEEENSM_INS5_IJNS5_IJNS5_IJSP_SC_EEENS5_IJSN_SC_EEEEEESC_NS5_IJSO_SC_EEEEEENS5_IJNS5_IJNS5_IJSU_SY_EEESX_EEESW_NS5_IJSC_SY_EEEEEEEEEEEvNS4_8identityENS5_IJNS4_23SM90_TMA_LOAD_MULTICASTES26_EEES24_vS25_EENS_8epilogue10collective18CollectiveEpilogueINS29_23Sm100TmaWarpSpecializedILi3ELi2ELi16ELb1ELb0EEEJNS5_IJSG_SG_SF_EEENS5_IJNSM_ISG_SC_EENSM_INS5_IJST_SB_EEENS5_IJSC_SN_EEEEEEEENS_10bfloat16_tESL_S2K_SL_NS29_6fusion15FusionCallbacksIS2D_NS2L_17LinearCombinationIS2K_fS2K_fLNS_15FloatRoundStyleE2EEES2E_S2J_JEEENS4_5SM1004TMEM4LOAD26SM100_TMEM_LOAD_32dp32b16xES1I_NS1K_INS1L_ILi1ELi4ELi3EEENS1N_ILi16EEENSM_INS5_IJS1P_ST_EEENS5_IJST_SC_EEEEEEENS4_39AutoVectorizingCopyWithAssumedAlignmentILi128EEENS4_14SM90_TMA_STOREES30_S32_S32_EEEvvEEEEvNT_6ParamsE) ;  /* 0xffffff3c02b07950 */ /* 0x000fea0003c3ffff */
        .weak           $__internal_1_$__cuda_sm10x_tcgen05_guardrail_trap_phase_invalid_during_alloc
        .type           $__internal_1_$__cuda_sm10x_tcgen05_guardrail_trap_phase_invalid_during_alloc,@function
        .size           $__internal_1_$__cuda_sm10x_tcgen05_guardrail_trap_phase_invalid_during_alloc,($__internal_2_$__cuda_sm10x_tcgen05_guardrail_trap_unallocated_columns_being_dealloced - $__internal_1_$__cuda_sm10x_tcgen05_guardrail_trap_phase_invalid_during_alloc)
$__internal_1_$__cuda_sm10x_tcgen05_guardrail_trap_phase_invalid_during_alloc:
[----:B------:R-:W-:Y:S05]  /*c140*/  BPT.TRAP 0x1 ;  /* 0x000000040000795c */ /* 0x000fea0000300000 */
[----:B------:R-:W-:-:S04]  /*c150*/  MOV R5, 0x0 ;  /* 0x0000000000057802 */ /* 0x000fc80000000f00 */
[----:B------:R-:W-:Y:S05]  /*c160*/  RET.REL.NODEC R4 `(_ZN7cutlass13device_kernelINS_4gemm6kernel13GemmUniversalIN4cute5tupleIJiiiiEEENS1_10collective13CollectiveMmaINS1_46MainloopSm100TmaUmmaWarpSpecializedBlockScaledILi8ELi2ELi2ENS5_IJNS4_1CILi2EEENSA_ILi1EEESC_EEEEENS5_IJNSA_ILi128EEENSA_ILi64EEESF_EEENS5_IJNS_12float_e5m2_tENS_13float_ue8m0_tEEEENS5_IJNS5_IJlSC_lEEENS4_6LayoutINS5_IJNS5_IJNS5_IJNSA_ILi32EEENSA_ILi4EEEEEEiEEESQ_NS5_IJSC_iEEEEEENS5_IJNS5_IJNS5_IJNSA_ILi16EEESO_EEEiEEENS5_IJNS5_IJNSA_ILi0EEESC_EEENSA_ILi512EEEEEENS5_IJSW_iEEEEEEEEEEESK_S13_NS4_8TiledMMAINS4_8MMA_AtomIJNS4_21SM100_MMA_MXF8F6F4_SSISI_SI_fSJ_Li128ELi64ELNS4_4UMMA5MajorE0ELS18_0ELNS17_7ScaleInE0ELS19_0EEEEEENSM_INS5_IJSC_SC_SC_EEENS5_IJSW_SW_SW_EEEEENS5_IJNS4_10UnderscoreES1F_S1F_EEEEENS5_IJNS4_13SM90_TMA_LOADES1I_EEENS5_IJNS4_14ComposedLayoutINS4_7SwizzleILi3ELi4ELi3EEENS4_18smem_ptr_flag_bitsILi8EEENSM_INS5_IJNSA_ILi8EEESF_EEENS5_IJSF_SC_EEEEEEENSM_INS5_IJNS5_IJNS5_IJSP_SC_EEENS5_IJSN_SC_EEEEEESC_NS5_IJSO_SC_EEEEEENS5_IJNS5_IJNS5_IJSU_SY_EEESX_EEESW_NS5_IJSC_SY_EEEEEEEEEEEvNS4_8identityENS5_IJNS4_23SM90_TMA_LOAD_MULTICASTES26_EEES24_vS25_EENS_8epilogue10collective18CollectiveEpilogueINS29_23Sm100TmaWarpSpecializedILi3ELi2ELi16ELb1ELb0EEEJNS5_IJSG_SG_SF_EEENS5_IJNSM_ISG_SC_EENSM_INS5_IJST_SB_EEENS5_IJSC_SN_EEEEEEEENS_10bfloat16_tESL_S2K_SL_NS29_6fusion15FusionCallbacksIS2D_NS2L_17LinearCombinationIS2K_fS2K_fLNS_15FloatRoundStyleE2EEES2E_S2J_JEEENS4_5SM1004TMEM4LOAD26SM100_TMEM_LOAD_32dp32b16xES1I_NS1K_INS1L_ILi1ELi4ELi3EEENS1N_ILi16EEENSM_INS5_IJS1P_ST_EEENS5_IJST_SC_EEEEEEENS4_39AutoVectorizingCopyWithAssumedAlignmentILi128EEENS4_14SM90_TMA_STOREES30_S32_S32_EEEvvEEEEvNT_6ParamsE) ;  /* 0xffffff3c04a47950 */ /* 0x000fea0003c3ffff */
        .weak           $__internal_2_$__cuda_sm10x_tcgen05_guardrail_trap_unallocated_columns_being_dealloced
        .type           $__internal_2_$__cuda_sm10x_tcgen05_guardrail_trap_unallocated_columns_being_dealloced,@function
        .size           $__internal_2_$__cuda_sm10x_tcgen05_guardrail_trap_unallocated_columns_being_dealloced,(.L_x_208 - $__internal_2_$__cuda_sm10x_tcgen05_guardrail_trap_unallocated_columns_being_dealloced)
$__internal_2_$__cuda_sm10x_tcgen05_guardrail_trap_unallocated_columns_being_dealloced:
[----:B------:R-:W-:Y:S05]  /*c170*/  BPT.TRAP 0x1 ;  /* 0x000000040000795c */ /* 0x000fea0000300000 */
[----:B------:R-:W-:-:S04]  /*c180*/  HFMA2 R3, -RZ, RZ, 0, 0 ;  /* 0x00000000ff037431 */ /* 0x000fc800000001ff */
[----:B------:R-:W-:Y:S05]  /*c190*/  RET.REL.NODEC R2 `(_ZN7cutlass13device_kernelINS_4gemm6kernel13GemmUniversalIN4cute5tupleIJiiiiEEENS1_10collective13CollectiveMmaINS1_46MainloopSm100TmaUmmaWarpSpecializedBlockScaledILi8ELi2ELi2ENS5_IJNS4_1CILi2EEENSA_ILi1EEESC_EEEEENS5_IJNSA_ILi128EEENSA_ILi64EEESF_EEENS5_IJNS_12float_e5m2_tENS_13float_ue8m0_tEEEENS5_IJNS5_IJlSC_lEEENS4_6LayoutINS5_IJNS5_IJNS5_IJNSA_ILi32EEENSA_ILi4EEEEEEiEEESQ_NS5_IJSC_iEEEEEENS5_IJNS5_IJNS5_IJNSA_ILi16EEESO_EEEiEEENS5_IJNS5_IJNSA_ILi0EEESC_EEENSA_ILi512EEEEEENS5_IJSW_iEEEEEEEEEEESK_S13_NS4_8TiledMMAINS4_8MMA_AtomIJNS4_21SM100_MMA_MXF8F6F4_SSISI_SI_fSJ_Li128ELi64ELNS4_4UMMA5MajorE0ELS18_0ELNS17_7ScaleInE0ELS19_0EEEEEENSM_INS5_IJSC_SC_SC_EEENS5_IJSW_SW_SW_EEEEENS5_IJNS4_10UnderscoreES1F_S1F_EEEEENS5_IJNS4_13SM90_TMA_LOADES1I_EEENS5_IJNS4_14ComposedLayoutINS4_7SwizzleILi3ELi4ELi3EEENS4_18smem_ptr_flag_bitsILi8EEENSM_INS5_IJNSA_ILi8EEESF_EEENS5_IJSF_SC_EEEEEEENSM_INS5_IJNS5_IJNS5_IJSP_SC_EEENS5_IJSN_SC_EEEEEESC_NS5_IJSO_SC_EEEEEENS5_IJNS5_IJNS5_IJSU_SY_EEESX_EEESW_NS5_IJSC_SY_EEEEEEEEEEEvNS4_8identityENS5_IJNS4_23SM90_TMA_LOAD_MULTICASTES26_EEES24_vS25_EENS_8epilogue10collective18CollectiveEpilogueINS29_23Sm100TmaWarpSpecializedILi3ELi2ELi16ELb1ELb0EEEJNS5_IJSG_SG_SF_EEENS5_IJNSM_ISG_SC_EENSM_INS5_IJST_SB_EEENS5_IJSC_SN_EEEEEEEENS_10bfloat16_tESL_S2K_SL_NS29_6fusion15FusionCallbacksIS2D_NS2L_17LinearCombinationIS2K_fS2K_fLNS_15FloatRoundStyleE2EEES2E_S2J_JEEENS4_5SM1004TMEM4LOAD26SM100_TMEM_LOAD_32dp32b16xES1I_NS1K_INS1L_ILi1ELi4ELi3EEENS1N_ILi16EEENSM_INS5_IJS1P_ST_EEENS5_IJST_SC_EEEEEEENS4_39AutoVectorizingCopyWithAssumedAlignmentILi128EEENS4_14SM90_TMA_STOREES30_S32_S32_EEEvvEEEEvNT_6ParamsE) ;  /* 0xffffff3c02987950 */ /* 0x000fea0003c3ffff */
.L_x_207:
[----:B------:R-:W-:-:S00]  /*c1a0*/  BRA `(.L_x_207) ;  /* 0xfffffffc00fc7947 */ /* 0x000fc0000383ffff */
[----:B------:R-:W-:-:S00]  /*c1b0*/  NOP ;  /* 0x0000000000007918 */ /* 0x000fc00000000000 */
        /* <DEDUP_REMOVED lines=12> */
.L_x_208:


//--------------------- .nv.global.init           --------------------------
	.section	.nv.global.init,"aw",@progbits
.nv.global.init:
	.type		$str$27,@object
	.size		$str$27,($str$28 - $str$27)
$str$27:
        /*0000*/ 	.byte	0x28, 0x61, 0x64, 0x64, 0x72, 0x65, 0x73, 0x73, 0x20, 0x26, 0x20, 0x6d, 0x61, 0x73, 0x6b, 0x29
        /*0010*/ 	.byte	0x20, 0x3d, 0x3d, 0x20, 0x30, 0x00
	.type		$str$28,@object
	.size		$str$28,($str$26 - $str$28)
$str$28:
        /*0016*/ 	.byte	0x2f, 0x74, 0x6d, 0x70, 0x2f, 0x63, 0x75, 0x74, 0x6c, 0x61, 0x73, 0x73, 0x5f, 0x73, 0x77, 0x65
        /*0026*/ 	.byte	0x65, 0x70, 0x5f, 0x73, 0x72, 0x63, 0x2f, 0x69, 0x6e, 0x63, 0x6c, 0x75, 0x64, 0x65, 0x2f, 0x63
        /*0036*/ 	.byte	0x75, 0x74, 0x65, 0x2f, 0x70, 0x6f, 0x69, 0x6e, 0x74, 0x65, 0x72, 0x5f, 0x66, 0x6c, 0x61, 0x67
        /*0046*/ 	.byte	0x67, 0x65, 0x64, 0x2e, 0x68, 0x70, 0x70, 0x00
	.type		$str$26,@object
	.size		$str$26,($str$25 - $str$26)
$str$26:
        /*004e*/ 	.byte	0x2f, 0x74, 0x6d, 0x70, 0x2f, 0x63, 0x75, 0x74, 0x6c, 0x61, 0x73, 0x73, 0x5f, 0x73, 0x77, 0x65
        /*005e*/ 	.byte	0x65, 0x70, 0x5f, 0x73, 0x72, 0x63, 0x2f, 0x69, 0x6e, 0x63, 0x6c, 0x75, 0x64, 0x65, 0x2f, 0x63
        /*006e*/ 	.byte	0x75, 0x74, 0x65, 0x2f, 0x61, 0x74, 0x6f, 0x6d, 0x2f, 0x63, 0x6f, 0x70, 0x79, 0x5f, 0x74, 0x72
        /*007e*/ 	.byte	0x61, 0x69, 0x74, 0x73, 0x5f, 0x73, 0x6d, 0x31, 0x30, 0x30, 0x2e, 0x68, 0x70, 0x70, 0x00
	.type		$str$25,@object
	.size		$str$25,(__unnamed_1 - $str$25)
$str$25:
        /*008d*/ 	.byte	0x28, 0x28, 0x75, 0x69, 0x6e, 0x74, 0x33, 0x32, 0x5f, 0x74, 0x28, 0x74, 0x68, 0x72, 0x65, 0x61
        /*009d*/ 	.byte	0x64, 0x49, 0x64, 0x78, 0x2e, 0x78, 0x29, 0x20, 0x2f, 0x20, 0x33, 0x32, 0x29, 0x20, 0x25, 0x20
        /*00ad*/ 	.byte	0x34, 0x29, 0x20, 0x3d, 0x3d, 0x20, 0x28, 0x28, 0x28, 0x74, 0x6d, 0x65, 0x6d, 0x5f, 0x61, 0x64
        /*00bd*/ 	.byte	0x64, 0x72, 0x20, 0x3e, 0x3e, 0x20, 0x31, 0x36, 0x29, 0x20, 0x2f, 0x20, 0x33, 0x32, 0x29, 0x20
        /*00cd*/ 	.byte	0x25, 0x20, 0x34, 0x29, 0x00
	.type		__unnamed_1,@object
	.size		__unnamed_1,(__unnamed_2 - __unnamed_1)
__unnamed_1:
        /*00d2*/ 	.byte	0x61, 0x75, 0x74, 0x6f, 0x20, 0x63, 0x75, 0x74, 0x65, 0x3a, 0x3a, 0x61, 0x73, 0x5f, 0x70, 0x6f
        /* <DEDUP_REMOVED lines=24> */
        /*0262*/ 	.byte	0x43, 0x3c, 0x32, 0x30, 0x34, 0x38, 0x3e, 0x3e, 0x3e, 0x3e, 0x5d, 0x00
	.type		__unnamed_2,@object
	.size		__unnamed_2,(.L_2 - __unnamed_2)
__unnamed_2:
        /* <DEDUP_REMOVED lines=40> */
        /*04ee*/ 	.byte	0x3a, 0x3a, 0x43, 0x3c, 0x30, 0x3e, 0x3e, 0x3e, 0x3e, 0x5d, 0x00
.L_2:


//--------------------- .nv.shared._ZN7cutlass13device_kernelINS_4gemm6kernel13GemmUniversalIN4cute5tupleIJiiiiEEENS1_10collective13CollectiveMmaINS1_46MainloopSm100TmaUmmaWarpSpecializedBlockScaledILi8ELi2ELi2ENS5_IJNS4_1CILi2EEENSA_ILi1EEESC_EEEEENS5_IJNSA_ILi128EEENSA_ILi64EEESF_EEENS5_IJNS_12float_e5m2_tENS_13float_ue8m0_tEEEENS5_IJNS5_IJlSC_lEEENS4_6LayoutINS5_IJNS5_IJNS5_IJNSA_ILi32EEENSA_ILi4EEEEEEiEEESQ_NS5_IJSC_iEEEEEENS5_IJNS5_IJNS5_IJNSA_ILi16EEESO_EEEiEEENS5_IJNS5_IJNSA_ILi0EEESC_EEENSA_ILi512EEEEEENS5_IJSW_iEEEEEEEEEEESK_S13_NS4_8TiledMMAINS4_8MMA_AtomIJNS4_21SM100_MMA_MXF8F6F4_SSISI_SI_fSJ_Li128ELi64ELNS4_4UMMA5MajorE0ELS18_0ELNS17_7ScaleInE0ELS19_0EEEEEENSM_INS5_IJSC_SC_SC_EEENS5_IJSW_SW_SW_EEEEENS5_IJNS4_10UnderscoreES1F_S1F_EEEEENS5_IJNS4_13SM90_TMA_LOADES1I_EEENS5_IJNS4_14ComposedLayoutINS4_7SwizzleILi3ELi4ELi3EEENS4_18smem_ptr_flag_bitsILi8EEENSM_INS5_IJNSA_ILi8EEESF_EEENS5_IJSF_SC_EEEEEEENSM_INS5_IJNS5_IJNS5_IJSP_SC_EEENS5_IJSN_SC_EEEEEESC_NS5_IJSO_SC_EEEEEENS5_IJNS5_IJNS5_IJSU_SY_EEESX_EEESW_NS5_IJSC_SY_EEEEEEEEEEEvNS4_8identityENS5_IJNS4_23SM90_TMA_LOAD_MULTICASTES26_EEES24_vS25_EENS_8epilogue10collective18CollectiveEpilogueINS29_23Sm100TmaWarpSpecializedILi3ELi2ELi16ELb1ELb0EEEJNS5_IJSG_SG_SF_EEENS5_IJNSM_ISG_SC_EENSM_INS5_IJST_SB_EEENS5_IJSC_SN_EEEEEEEENS_10bfloat16_tESL_S2K_SL_NS29_6fusion15FusionCallbacksIS2D_NS2L_17LinearCombinationIS2K_fS2K_fLNS_15FloatRoundStyleE2EEES2E_S2J_JEEENS4_5SM1004TMEM4LOAD26SM100_TMEM_LOAD_32dp32b16xES1I_NS1K_INS1L_ILi1ELi4ELi3EEENS1N_ILi16EEENSM_INS5_IJS1P_ST_EEENS5_IJST_SC_EEEEEEENS4_39AutoVectorizingCopyWithAssumedAlignmentILi128EEENS4_14SM90_TMA_STOREES30_S32_S32_EEEvvEEEEvNT_6ParamsE --------------------------
	.section	.nv.shared._ZN7cutlass13device_kernelINS_4gemm6kernel13GemmUniversalIN4cute5tupleIJiiiiEEENS1_10collective13CollectiveMmaINS1_46MainloopSm100TmaUmmaWarpSpecializedBlockScaledILi8ELi2ELi2ENS5_IJNS4_1CILi2EEENSA_ILi1EEESC_EEEEENS5_IJNSA_ILi128EEENSA_ILi64EEESF_EEENS5_IJNS_12float_e5m2_tENS_13float_ue8m0_tEEEENS5_IJNS5_IJlSC_lEEENS4_6LayoutINS5_IJNS5_IJNS5_IJNSA_ILi32EEENSA_ILi4EEEEEEiEEESQ_NS5_IJSC_iEEEEEENS5_IJNS5_IJNS5_IJNSA_ILi16EEESO_EEEiEEENS5_IJNS5_IJNSA_ILi0EEESC_EEENSA_ILi512EEEEEENS5_IJSW_iEEEEEEEEEEESK_S13_NS4_8TiledMMAINS4_8MMA_AtomIJNS4_21SM100_MMA_MXF8F6F4_SSISI_SI_fSJ_Li128ELi64ELNS4_4UMMA5MajorE0ELS18_0ELNS17_7ScaleInE0ELS19_0EEEEEENSM_INS5_IJSC_SC_SC_EEENS5_IJSW_SW_SW_EEEEENS5_IJNS4_10UnderscoreES1F_S1F_EEEEENS5_IJNS4_13SM90_TMA_LOADES1I_EEENS5_IJNS4_14ComposedLayoutINS4_7SwizzleILi3ELi4ELi3EEENS4_18smem_ptr_flag_bitsILi8EEENSM_INS5_IJNSA_ILi8EEESF_EEENS5_IJSF_SC_EEEEEEENSM_INS5_IJNS5_IJNS5_IJSP_SC_EEENS5_IJSN_SC_EEEEEESC_NS5_IJSO_SC_EEEEEENS5_IJNS5_IJNS5_IJSU_SY_EEESX_EEESW_NS5_IJSC_SY_EEEEEEEEEEEvNS4_8identityENS5_IJNS4_23SM90_TMA_LOAD_MULTICASTES26_EEES24_vS25_EENS_8epilogue10collective18CollectiveEpilogueINS29_23Sm100TmaWarpSpecializedILi3ELi2ELi16ELb1ELb0EEEJNS5_IJSG_SG_SF_EEENS5_IJNSM_ISG_SC_EENSM_INS5_IJST_SB_EEENS5_IJSC_SN_EEEEEEEENS_10bfloat16_tESL_S2K_SL_NS29_6fusion15FusionCallbacksIS2D_NS2L_17LinearCombinationIS2K_fS2K_fLNS_15FloatRoundStyleE2EEES2E_S2J_JEEENS4_5SM1004TMEM4LOAD26SM100_TMEM_LOAD_32dp32b16xES1I_NS1K_INS1L_ILi1ELi4ELi3EEENS1N_ILi16EEENSM_INS5_IJS1P_ST_EEENS5_IJST_SC_EEEEEEENS4_39AutoVectorizingCopyWithAssumedAlignmentILi128EEENS4_14SM90_TMA_STOREES30_S32_S32_EEEvvEEEEvNT_6ParamsE,"aw",@nobits
	.sectionflags	@""
	.align	16
	.zero		1024


//--------------------- .nv.shared.reserved.0     --------------------------
	.section	.nv.shared.reserved.0,"aw",@nobits
	.weak		__nv_reservedSMEM_offset_0_alias
	.size		__nv_reservedSMEM_offset_0_alias, 0, 64
	.other		__nv_reservedSMEM_offset_0_alias,@"STO_CUDA_RESERVED_SHARED STV_DEFAULT"
__nv_reservedSMEM_offset_0_alias:
	.zero		0
.nv.shared.reserved.0:
	.zero		64
	.weak		__nv_reservedSMEM_tcgen05_partition
	.type		__nv_reservedSMEM_tcgen05_partition,@object
	.size		__nv_reservedSMEM_tcgen05_partition,(.L_0 - __nv_reservedSMEM_tcgen05_partition)
__nv_reservedSMEM_tcgen05_partition:
	.zero		32
.L_0:


//--------------------- .nv.global                --------------------------
	.section	.nv.global,"aw",@nobits
.nv.global:
	.type		_ZN40_INTERNAL_14ff840b_4_k_cu_c6e0f509_169724cute1_E,@object
	.size		_ZN40_INTERNAL_14ff840b_4_k_cu_c6e0f509_169724cute1_E,(_ZN40_INTERNAL_14ff840b_4_k_cu_c6e0f509_169724cuda3std3__45__cpo6cbeginE - _ZN40_INTERNAL_14ff840b_4_k_cu_c6e0f509_169724cute1_E)
_ZN40_INTERNAL_14ff840b_4_k_cu_c6e0f509_169724cute1_E:
	.zero		1
	.type		_ZN40_INTERNAL_14ff840b_4_k_cu_c6e0f509_169724cuda3std3__45__cpo6cbeginE,@object
	.size		_ZN40_INTERNAL_14ff840b_4_k_cu_c6e0f509_169724cuda3std3__45__cpo6cbeginE,(_ZN40_INTERNAL_14ff840b_4_k_cu_c6e0f509_169724cuda3std3__48in_placeE - _ZN40_INTERNAL_14ff840b_4_k_cu_c6e0f509_169724cuda3std3__45__cpo6cbeginE)
_ZN40_INTERNAL_14ff840b_4_k_cu_c6e0f509_169724cuda3std3__45__cpo6cbeginE:
	.zero		1
	.type		_ZN40_INTERNAL_14ff840b_4_k_cu_c6e0f509_169724cuda3std3__48in_placeE,@object
	.size		_ZN40_INTERNAL_14ff840b_4_k_cu_c6e0f509_169724cuda3std3__48in_placeE,(_ZN40_INTERNAL_14ff840b_4_k_cu_c6e0f509_169724cuda3std6ranges3__45__cpo9iter_moveE - _ZN40_INTERNAL_14ff840b_4_k_cu_c6e0f509_169724cuda3std3__48in_placeE)
_ZN40_INTERNAL_14ff840b_4_k_cu_c6e0f509_169724cuda3std3__48in_placeE:
	.zero		1
	.type		_ZN40_INTERNAL_14ff840b_4_k_cu_c6e0f509_169724cuda3std6ranges3__45__cpo9iter_moveE,@object
	.size		_ZN40_INTERNAL_14ff840b_4_k_cu_c6e0f509_169724cuda3std6ranges3__45__cpo9iter_moveE,(_ZN40_INTERNAL_14ff840b_4_k_cu_c6e0f509_169724cuda3std3__45__cpo5beginE - _ZN40_INTERNAL_14ff840b_4_k_cu_c6e0f509_169724cuda3std6ranges3__45__cpo9iter_moveE)
_ZN40_INTERNAL_14ff840b_4_k_cu_c6e0f509_169724cuda3std6ranges3__45__cpo9iter_moveE:
	.zero		1
	.type		_ZN40_INTERNAL_14ff840b_4_k_cu_c6e0f509_169724cuda3std3__45__cpo5beginE,@object
	.size		_ZN40_INTERNAL_14ff840b_4_k_cu_c6e0f509_169724cuda3std3__45__cpo5beginE,(_ZN40_INTERNAL_14ff840b_4_k_cu_c6e0f509_169724cuda3std3__442_GLOBAL__N__14ff840b_4_k_cu_c6e0f509_169726ignoreE - _ZN40_INTERNAL_14ff840b_4_k_cu_c6e0f509_169724cuda3std3__45__cpo5beginE)
_ZN40_INTERNAL_14ff840b_4_k_cu_c6e0f509_169724cuda3std3__45__cpo5beginE:
	.zero		1
	.type		_ZN40_INTERNAL_14ff840b_4_k_cu_c6e0f509_169724cuda3std3__442_GLOBAL__N__14ff840b_4_k_cu_c6e0f509_169726ignoreE,@object
	.size		_ZN40_INTERNAL_14ff840b_4_k_cu_c6e0f509_169724cuda3std3__442_GLOBAL__N__14ff840b_4_k_cu_c6e0f509_169726ignoreE,(_ZN40_INTERNAL_14ff840b_4_k_cu_c6e0f509_169724cute7productE - _ZN40_INTERNAL_14ff840b_4_k_cu_c6e0f509_169724cuda3std3__442_GLOBAL__N__14ff840b_4_k_cu_c6e0f509_169726ignoreE)
_ZN40_INTERNAL_14ff840b_4_k_cu_c6e0f509_169724cuda3std3__442_GLOBAL__N__14ff840b_4_k_cu_c6e0f509_169726ignoreE:
	.zero		1
	.type		_ZN40_INTERNAL_14ff840b_4_k_cu_c6e0f509_169724cute7productE,@object
	.size		_ZN40_INTERNAL_14ff840b_4_k_cu_c6e0f509_169724cute7productE,(_ZN40_INTERNAL_14ff840b_4_k_cu_c6e0f509_169724cuda3std3__45__cpo3endE - _ZN40_INTERNAL_14ff840b_4_k_cu_c6e0f509_169724cute7productE)
_ZN40_INTERNAL_14ff840b_4_k_cu_c6e0f509_169724cute7productE:
	.zero		1
	.type		_ZN40_INTERNAL_14ff840b_4_k_cu_c6e0f509_169724cuda3std3__45__cpo3endE,@object
	.size		_ZN40_INTERNAL_14ff840b_4_k_cu_c6e0f509_169724cuda3std3__45__cpo3endE,(_ZN40_INTERNAL_14ff840b_4_k_cu_c6e0f509_169724cuda3std3__419piecewise_constructE - _ZN40_INTERNAL_14ff840b_4_k_cu_c6e0f509_169724cuda3std3__45__cpo3endE)
_ZN40_INTERNAL_14ff840b_4_k_cu_c6e0f509_169724cuda3std3__45__cpo3endE:
	.zero		1
	.type		_ZN40_INTERNAL_14ff840b_4_k_cu_c6e0f509_169724cuda3std3__419piecewise_constructE,@object
	.size		_ZN40_INTERNAL_14ff840b_4_k_cu_c6e0f509_169724cuda3std3__419piecewise_constructE,(_ZN40_INTERNAL_14ff840b_4_k_cu_c6e0f509_169724cuda3std3__45__cpo4cendE - _ZN40_INTERNAL_14ff840b_4_k_cu_c6e0f509_169724cuda3std3__419piecewise_constructE)
_ZN40_INTERNAL_14ff840b_4_k_cu_c6e0f509_169724cuda3std3__419piecewise_constructE:
	.zero		1
	.type		_ZN40_INTERNAL_14ff840b_4_k_cu_c6e0f509_169724cuda3std3__45__cpo4cendE,@object
	.size		_ZN40_INTERNAL_14ff840b_4_k_cu_c6e0f509_169724cuda3std3__45__cpo4cendE,(_ZN40_INTERNAL_14ff840b_4_k_cu_c6e0f509_169724cuda3std6ranges3__45__cpo4swapE - _ZN40_INTERNAL_14ff840b_4_k_cu_c6e0f509_169724cuda3std3__45__cpo4cendE)
_ZN40_INTERNAL_14ff840b_4_k_cu_c6e0f509_169724cuda3std3__45__cpo4cendE:
	.zero		1
	.type		_ZN40_INTERNAL_14ff840b_4_k_cu_c6e0f509_169724cuda3std6ranges3__45__cpo4swapE,@object
	.size		_ZN40_INTERNAL_14ff840b_4_k_cu_c6e0f509_169724cuda3std6ranges3__45__cpo4swapE,(.L_10 - _ZN40_INTERNAL_14ff840b_4_k_cu_c6e0f509_169724cuda3std6ranges3__45__cpo4swapE)
_ZN40_INTERNAL_14ff840b_4_k_cu_c6e0f509_169724cuda3std6ranges3__45__cpo4swapE:
	.zero		1
.L_10:


//--------------------- .nv.constant0._ZN7cutlass13device_kernelINS_4gemm6kernel13GemmUniversalIN4cute5tupleIJiiiiEEENS1_10collective13CollectiveMmaINS1_46MainloopSm100TmaUmmaWarpSpecializedBlockScaledILi8ELi2ELi2ENS5_IJNS4_1CILi2EEENSA_ILi1EEESC_EEEEENS5_IJNSA_ILi128EEENSA_ILi64EEESF_EEENS5_IJNS_12float_e5m2_tENS_13float_ue8m0_tEEEENS5_IJNS5_IJlSC_lEEENS4_6LayoutINS5_IJNS5_IJNS5_IJNSA_ILi32EEENSA_ILi4EEEEEEiEEESQ_NS5_IJSC_iEEEEEENS5_IJNS5_IJNS5_IJNSA_ILi16EEESO_EEEiEEENS5_IJNS5_IJNSA_ILi0EEESC_EEENSA_ILi512EEEEEENS5_IJSW_iEEEEEEEEEEESK_S13_NS4_8TiledMMAINS4_8MMA_AtomIJNS4_21SM100_MMA_MXF8F6F4_SSISI_SI_fSJ_Li128ELi64ELNS4_4UMMA5MajorE0ELS18_0ELNS17_7ScaleInE0ELS19_0EEEEEENSM_INS5_IJSC_SC_SC_EEENS5_IJSW_SW_SW_EEEEENS5_IJNS4_10UnderscoreES1F_S1F_EEEEENS5_IJNS4_13SM90_TMA_LOADES1I_EEENS5_IJNS4_14ComposedLayoutINS4_7SwizzleILi3ELi4ELi3EEENS4_18smem_ptr_flag_bitsILi8EEENSM_INS5_IJNSA_ILi8EEESF_EEENS5_IJSF_SC_EEEEEEENSM_INS5_IJNS5_IJNS5_IJSP_SC_EEENS5_IJSN_SC_EEEEEESC_NS5_IJSO_SC_EEEEEENS5_IJNS5_IJNS5_IJSU_SY_EEESX_EEESW_NS5_IJSC_SY_EEEEEEEEEEEvNS4_8identityENS5_IJNS4_23SM90_TMA_LOAD_MULTICASTES26_EEES24_vS25_EENS_8epilogue10collective18CollectiveEpilogueINS29_23Sm100TmaWarpSpecializedILi3ELi2ELi16ELb1ELb0EEEJNS5_IJSG_SG_SF_EEENS5_IJNSM_ISG_SC_EENSM_INS5_IJST_SB_EEENS5_IJSC_SN_EEEEEEEENS_10bfloat16_tESL_S2K_SL_NS29_6fusion15FusionCallbacksIS2D_NS2L_17LinearCombinationIS2K_fS2K_fLNS_15FloatRoundStyleE2EEES2E_S2J_JEEENS4_5SM1004TMEM4LOAD26SM100_TMEM_LOAD_32dp32b16xES1I_NS1K_INS1L_ILi1ELi4ELi3EEENS1N_ILi16EEENSM_INS5_IJS1P_ST_EEENS5_IJST_SC_EEEEEEENS4_39AutoVectorizingCopyWithAssumedAlignmentILi128EEENS4_14SM90_TMA_STOREES30_S32_S32_EEEvvEEEEvNT_6ParamsE --------------------------
	.section	.nv.constant0._ZN7cutlass13device_kernelINS_4gemm6kernel13GemmUniversalIN4cute5tupleIJiiiiEEENS1_10collective13CollectiveMmaINS1_46MainloopSm100TmaUmmaWarpSpecializedBlockScaledILi8ELi2ELi2ENS5_IJNS4_1CILi2EEENSA_ILi1EEESC_EEEEENS5_IJNSA_ILi128EEENSA_ILi64EEESF_EEENS5_IJNS_12float_e5m2_tENS_13float_ue8m0_tEEEENS5_IJNS5_IJlSC_lEEENS4_6LayoutINS5_IJNS5_IJNS5_IJNSA_ILi32EEENSA_ILi4EEEEEEiEEESQ_NS5_IJSC_iEEEEEENS5_IJNS5_IJNS5_IJNSA_ILi16EEESO_EEEiEEENS5_IJNS5_IJNSA_ILi0EEESC_EEENSA_ILi512EEEEEENS5_IJSW_iEEEEEEEEEEESK_S13_NS4_8TiledMMAINS4_8MMA_AtomIJNS4_21SM100_MMA_MXF8F6F4_SSISI_SI_fSJ_Li128ELi64ELNS4_4UMMA5MajorE0ELS18_0ELNS17_7ScaleInE0ELS19_0EEEEEENSM_INS5_IJSC_SC_SC_EEENS5_IJSW_SW_SW_EEEEENS5_IJNS4_10UnderscoreES1F_S1F_EEEEENS5_IJNS4_13SM90_TMA_LOADES1I_EEENS5_IJNS4_14ComposedLayoutINS4_7SwizzleILi3ELi4ELi3EEENS4_18smem_ptr_flag_bitsILi8EEENSM_INS5_IJNSA_ILi8EEESF_EEENS5_IJSF_SC_EEEEEEENSM_INS5_IJNS5_IJNS5_IJSP_SC_EEENS5_IJSN_SC_EEEEEESC_NS5_IJSO_SC_EEEEEENS5_IJNS5_IJNS5_IJSU_SY_EEESX_EEESW_NS5_IJSC_SY_EEEEEEEEEEEvNS4_8identityENS5_IJNS4_23SM90_TMA_LOAD_MULTICASTES26_EEES24_vS25_EENS_8epilogue10collective18CollectiveEpilogueINS29_23Sm100TmaWarpSpecializedILi3ELi2ELi16ELb1ELb0EEEJNS5_IJSG_SG_SF_EEENS5_IJNSM_ISG_SC_EENSM_INS5_IJST_SB_EEENS5_IJSC_SN_EEEEEEEENS_10bfloat16_tESL_S2K_SL_NS29_6fusion15FusionCallbacksIS2D_NS2L_17LinearCombinationIS2K_fS2K_fLNS_15FloatRoundStyleE2EEES2E_S2J_JEEENS4_5SM1004TMEM4LOAD26SM100_TMEM_LOAD_32dp32b16xES1I_NS1K_INS1L_ILi1ELi4ELi3EEENS1N_ILi16EEENSM_INS5_IJS1P_ST_EEENS5_IJST_SC_EEEEEEENS4_39AutoVectorizingCopyWithAssumedAlignmentILi128EEENS4_14SM90_TMA_STOREES30_S32_S32_EEEvvEEEEvNT_6ParamsE,"a",@progbits
	.sectionflags	@""
	.align	4
.nv.constant0._ZN7cutlass13device_kernelINS_4gemm6kernel13GemmUniversalIN4cute5tupleIJiiiiEEENS1_10collective13CollectiveMmaINS1_46MainloopSm100TmaUmmaWarpSpecializedBlockScaledILi8ELi2ELi2ENS5_IJNS4_1CILi2EEENSA_ILi1EEESC_EEEEENS5_IJNSA_ILi128EEENSA_ILi64EEESF_EEENS5_IJNS_12float_e5m2_tENS_13float_ue8m0_tEEEENS5_IJNS5_IJlSC_lEEENS4_6LayoutINS5_IJNS5_IJNS5_IJNSA_ILi32EEENSA_ILi4EEEEEEiEEESQ_NS5_IJSC_iEEEEEENS5_IJNS5_IJNS5_IJNSA_ILi16EEESO_EEEiEEENS5_IJNS5_IJNSA_ILi0EEESC_EEENSA_ILi512EEEEEENS5_IJSW_iEEEEEEEEEEESK_S13_NS4_8TiledMMAINS4_8MMA_AtomIJNS4_21SM100_MMA_MXF8F6F4_SSISI_SI_fSJ_Li128ELi64ELNS4_4UMMA5MajorE0ELS18_0ELNS17_7ScaleInE0ELS19_0EEEEEENSM_INS5_IJSC_SC_SC_EEENS5_IJSW_SW_SW_EEEEENS5_IJNS4_10UnderscoreES1F_S1F_EEEEENS5_IJNS4_13SM90_TMA_LOADES1I_EEENS5_IJNS4_14ComposedLayoutINS4_7SwizzleILi3ELi4ELi3EEENS4_18smem_ptr_flag_bitsILi8EEENSM_INS5_IJNSA_ILi8EEESF_EEENS5_IJSF_SC_EEEEEEENSM_INS5_IJNS5_IJNS5_IJSP_SC_EEENS5_IJSN_SC_EEEEEESC_NS5_IJSO_SC_EEEEEENS5_IJNS5_IJNS5_IJSU_SY_EEESX_EEESW_NS5_IJSC_SY_EEEEEEEEEEEvNS4_8identityENS5_IJNS4_23SM90_TMA_LOAD_MULTICASTES26_EEES24_vS25_EENS_8epilogue10collective18CollectiveEpilogueINS29_23Sm100TmaWarpSpecializedILi3ELi2ELi16ELb1ELb0EEEJNS5_IJSG_SG_SF_EEENS5_IJNSM_ISG_SC_EENSM_INS5_IJST_SB_EEENS5_IJSC_SN_EEEEEEEENS_10bfloat16_tESL_S2K_SL_NS29_6fusion15FusionCallbacksIS2D_NS2L_17LinearCombinationIS2K_fS2K_fLNS_15FloatRoundStyleE2EEES2E_S2J_JEEENS4_5SM1004TMEM4LOAD26SM100_TMEM_LOAD_32dp32b16xES1I_NS1K_INS1L_ILi1ELi4ELi3EEENS1N_ILi16EEENSM_INS5_IJS1P_ST_EEENS5_IJST_SC_EEEEEEENS4_39AutoVectorizingCopyWithAssumedAlignmentILi128EEENS4_14SM90_TMA_STOREES30_S32_S32_EEEvvEEEEvNT_6ParamsE:
	.zero		3968


//--------------------- SYMBOLS --------------------------

	.type		.nv.reservedSmem.offset0,@object
	.size		.nv.reservedSmem.offset0,0x4
	.type		.nv.reservedSmem.cap,@object
	.size		.nv.reservedSmem.cap,0x4
	.type		__assertfail,@function
